// auto-generated by cutlass_sweep.gemm — config: {"arch": "sm_100", "cluster_m": 2, "cluster_n": 2, "dtype": "int8", "stages": 0, "tile_k": 64, "tile_m": 256, "tile_n": 256}
#include "cutlass/cutlass.h"
#include "cutlass/gemm/collective/collective_builder.hpp"
#include "cutlass/gemm/device/gemm_universal_adapter.h"
#include "cutlass/gemm/kernel/gemm_universal.hpp"
#include "cutlass/epilogue/collective/collective_builder.hpp"

using ElemA = int8_t;
using ElemB = int8_t;
using ElemCD = int8_t;
using Acc  = int32_t;
using TileShape    = cute::Shape<cute::_256, cute::_256, cute::_64>;
using ClusterShape = cute::Shape<cute::_2, cute::_2, cute::_1>;

using CollectiveEpilogue = typename cutlass::epilogue::collective::CollectiveBuilder<
    cutlass::arch::Sm100, cutlass::arch::OpClassTensorOp,
    TileShape, ClusterShape,
    cutlass::epilogue::collective::EpilogueTileAuto,
    Acc, Acc,
    ElemCD, cutlass::layout::RowMajor, 128 / cutlass::sizeof_bits<ElemCD>::value,
    ElemCD, cutlass::layout::RowMajor, 128 / cutlass::sizeof_bits<ElemCD>::value,
    cutlass::epilogue::collective::EpilogueScheduleAuto
  >::CollectiveOp;

using CollectiveMainloop = typename cutlass::gemm::collective::CollectiveBuilder<
    cutlass::arch::Sm100, cutlass::arch::OpClassTensorOp,
    ElemA, cutlass::layout::RowMajor, 128 / cutlass::sizeof_bits<ElemA>::value,
    ElemB, cutlass::layout::ColumnMajor, 128 / cutlass::sizeof_bits<ElemB>::value,
    Acc,
    TileShape, ClusterShape,
    cutlass::gemm::collective::StageCountAutoCarveout<static_cast<int>(sizeof(typename CollectiveEpilogue::SharedStorage))>,
    cutlass::gemm::collective::KernelScheduleAuto
  >::CollectiveOp;

using GemmKernel = cutlass::gemm::kernel::GemmUniversal<
    cute::Shape<int,int,int,int>,
    CollectiveMainloop,
    CollectiveEpilogue
>;
using Gemm = cutlass::gemm::device::GemmUniversalAdapter<GemmKernel>;

// Force the device kernel symbol into the cubin without needing a host main.
auto* _anchor = &cutlass::device_kernel<GemmKernel>;


// ===== COMPILED SASS (sm_100a) =====

	.target	sm_100a

	.elftype	@"ET_EXEC"


//--------------------- .note.nv.tkinfo           --------------------------
	.section	.note.nv.tkinfo,"",@"SHT_NOTE"
	.sectionflags	@"SHF_NOTE_NV_TKINFO"
	.tkinfo
        /*0018*/ 	.word	0x00000002
        /*0030*/ 	.string	""
        /*0030*/ 	.string	"ptxas"
        /*0030*/ 	.string	"Cuda compilation tools, release 13.0, V13.0.88"
        /*0030*/ 	.string	"Build cuda_13.0.r13.0/compiler.36424714_0"
        /*0030*/ 	.string	"-arch sm_100a -m 64 "



//--------------------- .note.nv.cuinfo           --------------------------
	.section	.note.nv.cuinfo,"",@"SHT_NOTE"
	.sectionflags	@"SHF_NOTE_NV_CUINFO"
        /*0018*/ 	.short	0x0002
        /*001a*/ 	.short	0x0064
        /*001c*/ 	.short	0x0082
	.zero		2


//--------------------- .nv.info                  --------------------------
	.section	.nv.info,"",@"SHT_CUDA_INFO"
	.align	4


	//----- nvinfo : EIATTR_REGCOUNT
	.align		4
        /*0000*/ 	.byte	0x04, 0x2f
        /*0002*/ 	.short	(.L_20 - .L_19)
	.align		4
.L_19:
        /*0004*/ 	.word	index@(_ZN7cutlass13device_kernelINS_4gemm6kernel13GemmUniversalIN4cute5tupleIJiiiiEEENS1_10collective13CollectiveMmaINS1_35MainloopSm100TmaUmmaWarpSpecializedILi11ELi2ELi2ENS5_IJNS4_1CILi2EEESB_NSA_ILi1EEEEEEEENS5_IJNSA_ILi256EEESF_NSA_ILi64EEEEEEaNS5_IJlSC_lEEEaSI_NS4_8TiledMMAINS4_8MMA_AtomIJNS4_21SM100_MMA_S8_2x1SM_SSIaaiLi256ELi256ELNS4_4UMMA5MajorE0ELSN_0ELNSM_8SaturateE0EEEEEENS4_6LayoutINS5_IJSC_SC_SC_EEENS5_IJNSA_ILi0EEEST_ST_EEEEENS5_IJNS4_10UnderscoreESW_SW_EEEEENS4_28SM100_TMA_2SM_LOAD_MULTICASTENS4_14ComposedLayoutINS4_7SwizzleILi2ELi4ELi3EEENS4_18smem_ptr_flag_bitsILi8EEENSR_INS5_IJNSA_ILi8EEESG_EEENS5_IJSG_SC_EEEEEEEvNS4_8identityENS4_18SM100_TMA_2SM_LOADES19_vS1A_EENS_8epilogue10collective18CollectiveEpilogueINS1D_23Sm100TmaWarpSpecializedILi4ELi2ELi64ELb0ELb0EEEJNS5_IJNSA_ILi128EEESF_SG_EEENS5_IJNSR_IS1I_SC_EENSR_ISG_SC_EEEEEaSI_aSI_NS1D_6fusion15FusionCallbacksIS1H_NS1N_17LinearCombinationIaiaiLNS_15FloatRoundStyleE2EEES1J_S1M_JEEENS4_5SM1004TMEM4LOAD26SM100_TMEM_LOAD_32dp32b64xENS4_13SM90_TMA_LOADES19_NS4_39AutoVectorizingCopyWithAssumedAlignmentILi128EEENS4_14SM90_TMA_STOREES19_S1Z_S1Z_EEEvvEEEEvNT_6ParamsE)
        /*0008*/ 	.word	0x000000a4


	//----- nvinfo : EIATTR_FRAME_SIZE
	.align		4
.L_20:
        /*000c*/ 	.byte	0x04, 0x11
        /*000e*/ 	.short	(.L_22 - .L_21)
	.align		4
.L_21:
        /*0010*/ 	.word	index@($__internal_2_$__cuda_sm10x_tcgen05_guardrail_trap_unallocated_columns_being_dealloced)
        /*0014*/ 	.word	0x00000000


	//----- nvinfo : EIATTR_FRAME_SIZE
	.align		4
.L_22:
        /*0018*/ 	.byte	0x04, 0x11
        /*001a*/ 	.short	(.L_24 - .L_23)
	.align		4
.L_23:
        /*001c*/ 	.word	index@($__internal_1_$__cuda_sm10x_tcgen05_guardrail_trap_phase_invalid_during_alloc)
        /*0020*/ 	.word	0x00000000


	//----- nvinfo : EIATTR_FRAME_SIZE
	.align		4
.L_24:
        /*0024*/ 	.byte	0x04, 0x11
        /*0026*/ 	.short	(.L_26 - .L_25)
	.align		4
.L_25:
        /*0028*/ 	.word	index@($__internal_0_$__cuda_sm10x_tcgen05_guardrail_trap_col_being_dealloced_not_returned_by_alloc)
        /*002c*/ 	.word	0x00000000


	//----- nvinfo : EIATTR_FRAME_SIZE
	.align		4
.L_26:
        /*0030*/ 	.byte	0x04, 0x11
        /*0032*/ 	.short	(.L_28 - .L_27)
	.align		4
.L_27:
        /*0034*/ 	.word	index@(_ZN7cutlass13device_kernelINS_4gemm6kernel13GemmUniversalIN4cute5tupleIJiiiiEEENS1_10collective13CollectiveMmaINS1_35MainloopSm100TmaUmmaWarpSpecializedILi11ELi2ELi2ENS5_IJNS4_1CILi2EEESB_NSA_ILi1EEEEEEEENS5_IJNSA_ILi256EEESF_NSA_ILi64EEEEEEaNS5_IJlSC_lEEEaSI_NS4_8TiledMMAINS4_8MMA_AtomIJNS4_21SM100_MMA_S8_2x1SM_SSIaaiLi256ELi256ELNS4_4UMMA5MajorE0ELSN_0ELNSM_8SaturateE0EEEEEENS4_6LayoutINS5_IJSC_SC_SC_EEENS5_IJNSA_ILi0EEEST_ST_EEEEENS5_IJNS4_10UnderscoreESW_SW_EEEEENS4_28SM100_TMA_2SM_LOAD_MULTICASTENS4_14ComposedLayoutINS4_7SwizzleILi2ELi4ELi3EEENS4_18smem_ptr_flag_bitsILi8EEENSR_INS5_IJNSA_ILi8EEESG_EEENS5_IJSG_SC_EEEEEEEvNS4_8identityENS4_18SM100_TMA_2SM_LOADES19_vS1A_EENS_8epilogue10collective18CollectiveEpilogueINS1D_23Sm100TmaWarpSpecializedILi4ELi2ELi64ELb0ELb0EEEJNS5_IJNSA_ILi128EEESF_SG_EEENS5_IJNSR_IS1I_SC_EENSR_ISG_SC_EEEEEaSI_aSI_NS1D_6fusion15FusionCallbacksIS1H_NS1N_17LinearCombinationIaiaiLNS_15FloatRoundStyleE2EEES1J_S1M_JEEENS4_5SM1004TMEM4LOAD26SM100_TMEM_LOAD_32dp32b64xENS4_13SM90_TMA_LOADES19_NS4_39AutoVectorizingCopyWithAssumedAlignmentILi128EEENS4_14SM90_TMA_STOREES19_S1Z_S1Z_EEEvvEEEEvNT_6ParamsE)
        /*0038*/ 	.word	0x00000000


	//----- nvinfo : EIATTR_MIN_STACK_SIZE
	.align		4
.L_28:
        /*003c*/ 	.byte	0x04, 0x12
        /*003e*/ 	.short	(.L_30 - .L_29)
	.align		4
.L_29:
        /*0040*/ 	.word	index@(_ZN7cutlass13device_kernelINS_4gemm6kernel13GemmUniversalIN4cute5tupleIJiiiiEEENS1_10collective13CollectiveMmaINS1_35MainloopSm100TmaUmmaWarpSpecializedILi11ELi2ELi2ENS5_IJNS4_1CILi2EEESB_NSA_ILi1EEEEEEEENS5_IJNSA_ILi256EEESF_NSA_ILi64EEEEEEaNS5_IJlSC_lEEEaSI_NS4_8TiledMMAINS4_8MMA_AtomIJNS4_21SM100_MMA_S8_2x1SM_SSIaaiLi256ELi256ELNS4_4UMMA5MajorE0ELSN_0ELNSM_8SaturateE0EEEEEENS4_6LayoutINS5_IJSC_SC_SC_EEENS5_IJNSA_ILi0EEEST_ST_EEEEENS5_IJNS4_10UnderscoreESW_SW_EEEEENS4_28SM100_TMA_2SM_LOAD_MULTICASTENS4_14ComposedLayoutINS4_7SwizzleILi2ELi4ELi3EEENS4_18smem_ptr_flag_bitsILi8EEENSR_INS5_IJNSA_ILi8EEESG_EEENS5_IJSG_SC_EEEEEEEvNS4_8identityENS4_18SM100_TMA_2SM_LOADES19_vS1A_EENS_8epilogue10collective18CollectiveEpilogueINS1D_23Sm100TmaWarpSpecializedILi4ELi2ELi64ELb0ELb0EEEJNS5_IJNSA_ILi128EEESF_SG_EEENS5_IJNSR_IS1I_SC_EENSR_ISG_SC_EEEEEaSI_aSI_NS1D_6fusion15FusionCallbacksIS1H_NS1N_17LinearCombinationIaiaiLNS_15FloatRoundStyleE2EEES1J_S1M_JEEENS4_5SM1004TMEM4LOAD26SM100_TMEM_LOAD_32dp32b64xENS4_13SM90_TMA_LOADES19_NS4_39AutoVectorizingCopyWithAssumedAlignmentILi128EEENS4_14SM90_TMA_STOREES19_S1Z_S1Z_EEEvvEEEEvNT_6ParamsE)
        /*0044*/ 	.word	0x00000000
.L_30:


//--------------------- .nv.compat                --------------------------
	.section	.nv.compat,"",@"SHT_CUDA_COMPAT_INFO"
	.align	4
        /*0000*/ 	.byte	0x02, 0x09, 0x01, 0x00, 0x02, 0x02, 0x03, 0x00, 0x02, 0x05, 0x06, 0x00, 0x03, 0x07, 0x01, 0x01
        /*0010*/ 	.byte	0x02, 0x03, 0x01, 0x00, 0x02, 0x06, 0x01, 0x00, 0x04, 0x0b, 0x08, 0x00, 0x01, 0x00, 0x00, 0x00
        /*0020*/ 	.byte	0x00, 0x00, 0x00, 0x00


//--------------------- .nv.info._ZN7cutlass13device_kernelINS_4gemm6kernel13GemmUniversalIN4cute5tupleIJiiiiEEENS1_10collective13CollectiveMmaINS1_35MainloopSm100TmaUmmaWarpSpecializedILi11ELi2ELi2ENS5_IJNS4_1CILi2EEESB_NSA_ILi1EEEEEEEENS5_IJNSA_ILi256EEESF_NSA_ILi64EEEEEEaNS5_IJlSC_lEEEaSI_NS4_8TiledMMAINS4_8MMA_AtomIJNS4_21SM100_MMA_S8_2x1SM_SSIaaiLi256ELi256ELNS4_4UMMA5MajorE0ELSN_0ELNSM_8SaturateE0EEEEEENS4_6LayoutINS5_IJSC_SC_SC_EEENS5_IJNSA_ILi0EEEST_ST_EEEEENS5_IJNS4_10UnderscoreESW_SW_EEEEENS4_28SM100_TMA_2SM_LOAD_MULTICASTENS4_14ComposedLayoutINS4_7SwizzleILi2ELi4ELi3EEENS4_18smem_ptr_flag_bitsILi8EEENSR_INS5_IJNSA_ILi8EEESG_EEENS5_IJSG_SC_EEEEEEEvNS4_8identityENS4_18SM100_TMA_2SM_LOADES19_vS1A_EENS_8epilogue10collective18CollectiveEpilogueINS1D_23Sm100TmaWarpSpecializedILi4ELi2ELi64ELb0ELb0EEEJNS5_IJNSA_ILi128EEESF_SG_EEENS5_IJNSR_IS1I_SC_EENSR_ISG_SC_EEEEEaSI_aSI_NS1D_6fusion15FusionCallbacksIS1H_NS1N_17LinearCombinationIaiaiLNS_15FloatRoundStyleE2EEES1J_S1M_JEEENS4_5SM1004TMEM4LOAD26SM100_TMEM_LOAD_32dp32b64xENS4_13SM90_TMA_LOADES19_NS4_39AutoVectorizingCopyWithAssumedAlignmentILi128EEENS4_14SM90_TMA_STOREES19_S1Z_S1Z_EEEvvEEEEvNT_6ParamsE --------------------------
	.section	.nv.info._ZN7cutlass13device_kernelINS_4gemm6kernel13GemmUniversalIN4cute5tupleIJiiiiEEENS1_10collective13CollectiveMmaINS1_35MainloopSm100TmaUmmaWarpSpecializedILi11ELi2ELi2ENS5_IJNS4_1CILi2EEESB_NSA_ILi1EEEEEEEENS5_IJNSA_ILi256EEESF_NSA_ILi64EEEEEEaNS5_IJlSC_lEEEaSI_NS4_8TiledMMAINS4_8MMA_AtomIJNS4_21SM100_MMA_S8_2x1SM_SSIaaiLi256ELi256ELNS4_4UMMA5MajorE0ELSN_0ELNSM_8SaturateE0EEEEEENS4_6LayoutINS5_IJSC_SC_SC_EEENS5_IJNSA_ILi0EEEST_ST_EEEEENS5_IJNS4_10UnderscoreESW_SW_EEEEENS4_28SM100_TMA_2SM_LOAD_MULTICASTENS4_14ComposedLayoutINS4_7SwizzleILi2ELi4ELi3EEENS4_18smem_ptr_flag_bitsILi8EEENSR_INS5_IJNSA_ILi8EEESG_EEENS5_IJSG_SC_EEEEEEEvNS4_8identityENS4_18SM100_TMA_2SM_LOADES19_vS1A_EENS_8epilogue10collective18CollectiveEpilogueINS1D_23Sm100TmaWarpSpecializedILi4ELi2ELi64ELb0ELb0EEEJNS5_IJNSA_ILi128EEESF_SG_EEENS5_IJNSR_IS1I_SC_EENSR_ISG_SC_EEEEEaSI_aSI_NS1D_6fusion15FusionCallbacksIS1H_NS1N_17LinearCombinationIaiaiLNS_15FloatRoundStyleE2EEES1J_S1M_JEEENS4_5SM1004TMEM4LOAD26SM100_TMEM_LOAD_32dp32b64xENS4_13SM90_TMA_LOADES19_NS4_39AutoVectorizingCopyWithAssumedAlignmentILi128EEENS4_14SM90_TMA_STOREES19_S1Z_S1Z_EEEvvEEEEvNT_6ParamsE,"",@"SHT_CUDA_INFO"
	.sectionflags	@""
	.align	4


	//----- nvinfo : EIATTR_CUDA_API_VERSION
	.align		4
        /*0000*/ 	.byte	0x04, 0x37
        /*0002*/ 	.short	(.L_32 - .L_31)
.L_31:
        /*0004*/ 	.word	0x00000082


	//----- nvinfo : EIATTR_KPARAM_INFO
	.align		4
.L_32:
        /*0008*/ 	.byte	0x04, 0x17
        /*000a*/ 	.short	(.L_34 - .L_33)
.L_33:
        /*000c*/ 	.word	0x00000000
        /*0010*/ 	.short	0x0000
        /*0012*/ 	.short	0x0000
        /*0014*/ 	.byte	0x00, 0xf0, 0x01, 0x20


	//----- nvinfo : EIATTR_AT_ENTRY_FRAGMENTS
	.align		4
.L_34:
        /*0018*/ 	.byte	0x04, 0x4f
        /*001a*/ 	.short	(.L_36 - .L_35)


	//   ....[0]....
.L_35:
        /*001c*/ 	.word	0x00000007


	//----- nvinfo : EIATTR_RESERVED_SMEM_USED
	.align		4
.L_36:
        /*0020*/ 	.byte	0x01, 0x41
	.zero		2


	//----- nvinfo : EIATTR_SPARSE_MMA_MASK
	.align		4
        /*0024*/ 	.byte	0x03, 0x50
        /*0026*/ 	.short	0x0000


	//----- nvinfo : EIATTR_TCGEN05_2CTA_USED
	.align		4
        /*0028*/ 	.byte	0x01, 0x52
	.zero		2


	//----- nvinfo : EIATTR_MAXREG_COUNT
	.align		4
        /*002c*/ 	.byte	0x03, 0x1b
        /*002e*/ 	.short	0x00ff


	//----- nvinfo : EIATTR_NUM_BARRIERS
	.align		4
        /*0030*/ 	.byte	0x02, 0x4c
        /*0032*/ 	.byte	0x07
	.zero		1


	//----- nvinfo : EIATTR_EXTERNS
	.align		4
        /*0034*/ 	.byte	0x04, 0x0f
        /*0036*/ 	.short	(.L_38 - .L_37)


	//   ....[0]....
	.align		4
.L_37:
        /*0038*/ 	.word	index@(__assertfail)


	//----- nvinfo : EIATTR_MERCURY_ISA_VERSION
	.align		4
.L_38:
        /*003c*/ 	.byte	0x03, 0x5f
        /*003e*/ 	.short	0x0101


	//----- nvinfo : EIATTR_INT_WARP_WIDE_INSTR_OFFSETS
	.align		4
        /*0040*/ 	.byte	0x04, 0x31
        /*0042*/ 	.short	(.L_40 - .L_39)


	//   ....[0]....
.L_39:
        /*0044*/ 	.word	0x00000e40


	//   ....[1]....
        /*0048*/ 	.word	0x00000ee0


	//   ....[2]....
        /*004c*/ 	.word	0x000045a0


	//   ....[3]....
        /*0050*/ 	.word	0x000045c0


	//   ....[4]....
        /*0054*/ 	.word	0x000045f0


	//   ....[5]....
        /*0058*/ 	.word	0x00005130


	//   ....[6]....
        /*005c*/ 	.word	0x000051a0


	//   ....[7]....
        /*0060*/ 	.word	0x00005280


	//   ....[8]....
        /*0064*/ 	.word	0x00005300


	//   ....[9]....
        /*0068*/ 	.word	0x00005400


	//   ....[10]....
        /*006c*/ 	.word	0x00005480


	//   ....[11]....
        /*0070*/ 	.word	0x00005570


	//   ....[12]....
        /*0074*/ 	.word	0x00005620


	//----- nvinfo : EIATTR_COOP_GROUP_MASK_REGIDS
	.align		4
.L_40:
        /*0078*/ 	.byte	0x04, 0x29
        /*007a*/ 	.short	(.L_42 - .L_41)


	//   ....[0]....
.L_41:
        /*007c*/ 	.word	0xffffffff


	//   ....[1]....
        /*0080*/ 	.word	0xffffffff


	//   ....[2]....
        /*0084*/ 	.word	0xffffffff


	//   ....[3]....
        /*0088*/ 	.word	0xffffffff


	//   ....[4]....
        /*008c*/ 	.word	0xffffffff


	//   ....[5]....
        /*0090*/ 	.word	0xffffffff


	//   ....[6]....
        /*0094*/ 	.word	0xffffffff


	//   ....[7]....
        /*0098*/ 	.word	0xffffffff


	//   ....[8]....
        /*009c*/ 	.word	0xffffffff


	//   ....[9]....
        /*00a0*/ 	.word	0xffffffff


	//   ....[10]....
        /*00a4*/ 	.word	0xffffffff


	//   ....[11]....
        /*00a8*/ 	.word	0xffffffff


	//   ....[12]....
        /*00ac*/ 	.word	0xffffffff


	//   ....[13]....
        /*00b0*/ 	.word	0xffffffff


	//----- nvinfo : EIATTR_COOP_GROUP_INSTR_OFFSETS
	.align		4
.L_42:
        /*00b4*/ 	.byte	0x04, 0x28
        /*00b6*/ 	.short	(.L_44 - .L_43)


	//   ....[0]....
.L_43:
        /*00b8*/ 	.word	0x000000b0


	//   ....[1]....
        /*00bc*/ 	.word	0x00000520


	//   ....[2]....
        /*00c0*/ 	.word	0x000007f0


	//   ....[3]....
        /*00c4*/ 	.word	0x00000980


	//   ....[4]....
        /*00c8*/ 	.word	0x00000a70


	//   ....[5]....
        /*00cc*/ 	.word	0x00000bd0


	//   ....[6]....
        /*00d0*/ 	.word	0x00000d20


	//   ....[7]....
        /*00d4*/ 	.word	0x00000f60


	//   ....[8]....
        /*00d8*/ 	.word	0x000022d0


	//   ....[9]....
        /*00dc*/ 	.word	0x00003580


	//   ....[10]....
        /*00e0*/ 	.word	0x00003a50


	//   ....[11]....
        /*00e4*/ 	.word	0x00003a80


	//   ....[12]....
        /*00e8*/ 	.word	0x000044a0


	//   ....[13]....
        /*00ec*/ 	.word	0x000046b0


	//----- nvinfo : EIATTR_VRC_CTA_INIT_COUNT
	.align		4
.L_44:
        /*00f0*/ 	.byte	0x02, 0x4a
        /*00f2*/ 	.byte	0x80
	.zero		1


	//----- nvinfo : EIATTR_SYSCALL_OFFSETS
	.align		4
        /*00f4*/ 	.byte	0x04, 0x46
        /*00f6*/ 	.short	(.L_46 - .L_45)


	//   ....[0]....
.L_45:
        /*00f8*/ 	.word	0x00006290


	//   ....[1]....
        /*00fc*/ 	.word	0x000063d0


	//   ....[2]....
        /*0100*/ 	.word	0x00006c60


	//   ....[3]....
        /*0104*/ 	.word	0x00008260


	//   ....[4]....
        /*0108*/ 	.word	0x00009800


	//   ....[5]....
        /*010c*/ 	.word	0x0000add0


	//----- nvinfo : EIATTR_MBARRIER_INSTR_OFFSETS
	.align		4
.L_46:
        /*0110*/ 	.byte	0x04, 0x39
        /*0112*/ 	.short	(.L_48 - .L_47)


	//   ....[0]....
.L_47:
        /*0114*/ 	.word	0x00000670
        /*0118*/ 	.word	0x000000ff
        /*011c*/ 	.word	0x00000000
        /*0120*/ 	.short	0x0100
        /*0122*/ 	.byte	0x04
	.zero		1


	//   ....[1]....
        /*0124*/ 	.word	0x00000680
        /*0128*/ 	.word	0x000000ff
        /*012c*/ 	.word	0x00000058
        /*0130*/ 	.short	0x0100
        /*0132*/ 	.byte	0x04
	.zero		1


	//   ....[2]....
        /*0134*/ 	.word	0x00000690
        /*0138*/ 	.word	0x000000ff
        /*013c*/ 	.word	0x00000008
        /*0140*/ 	.short	0x0100
        /*0142*/ 	.byte	0x04
	.zero		1


	//   ....[3]....
        /*0144*/ 	.word	0x000006a0
        /*0148*/ 	.word	0x000000ff
        /*014c*/ 	.word	0x00000060
        /*0150*/ 	.short	0x0100
        /*0152*/ 	.byte	0x04
	.zero		1


	//   ....[4]....
        /*0154*/ 	.word	0x000006b0
        /*0158*/ 	.word	0x000000ff
        /*015c*/ 	.word	0x00000010
        /*0160*/ 	.short	0x0100
        /*0162*/ 	.byte	0x04
	.zero		1


	//   ....[5]....
        /*0164*/ 	.word	0x000006c0
        /*0168*/ 	.word	0x000000ff
        /*016c*/ 	.word	0x00000068
        /*0170*/ 	.short	0x0100
        /*0172*/ 	.byte	0x04
	.zero		1


	//   ....[6]....
        /*0174*/ 	.word	0x000006d0
        /*0178*/ 	.word	0x000000ff
        /*017c*/ 	.word	0x00000018
        /*0180*/ 	.short	0x0100
        /*0182*/ 	.byte	0x04
	.zero		1


	//   ....[7]....
        /*0184*/ 	.word	0x000006e0
        /*0188*/ 	.word	0x000000ff
        /*018c*/ 	.word	0x00000070
        /*0190*/ 	.short	0x0100
        /*0192*/ 	.byte	0x04
	.zero		1


	//   ....[8]....
        /*0194*/ 	.word	0x000006f0
        /*0198*/ 	.word	0x000000ff
        /*019c*/ 	.word	0x00000020
        /*01a0*/ 	.short	0x0100
        /*01a2*/ 	.byte	0x04
	.zero		1


	//   ....[9]....
        /*01a4*/ 	.word	0x00000700
        /*01a8*/ 	.word	0x000000ff
        /*01ac*/ 	.word	0x00000078
        /*01b0*/ 	.short	0x0100
        /*01b2*/ 	.byte	0x04
	.zero		1


	//   ....[10]....
        /*01b4*/ 	.word	0x00000710
        /*01b8*/ 	.word	0x000000ff
        /*01bc*/ 	.word	0x00000028
        /*01c0*/ 	.short	0x0100
        /*01c2*/ 	.byte	0x04
	.zero		1


	//   ....[11]....
        /*01c4*/ 	.word	0x00000720
        /*01c8*/ 	.word	0x000000ff
        /*01cc*/ 	.word	0x00000080
        /*01d0*/ 	.short	0x0100
        /*01d2*/ 	.byte	0x04
	.zero		1


	//   ....[12]....
        /*01d4*/ 	.word	0x00000730
        /*01d8*/ 	.word	0x000000ff
        /*01dc*/ 	.word	0x00000030
        /*01e0*/ 	.short	0x0100
        /*01e2*/ 	.byte	0x04
	.zero		1


	//   ....[13]....
        /*01e4*/ 	.word	0x00000740
        /*01e8*/ 	.word	0x000000ff
        /*01ec*/ 	.word	0x00000088
        /*01f0*/ 	.short	0x0100
        /*01f2*/ 	.byte	0x04
	.zero		1


	//   ....[14]....
        /*01f4*/ 	.word	0x00000750
        /*01f8*/ 	.word	0x000000ff
        /*01fc*/ 	.word	0x00000038
        /*0200*/ 	.short	0x0100
        /*0202*/ 	.byte	0x04
	.zero		1


	//   ....[15]....
        /*0204*/ 	.word	0x00000760
        /*0208*/ 	.word	0x000000ff
        /*020c*/ 	.word	0x00000090
        /*0210*/ 	.short	0x0100
        /*0212*/ 	.byte	0x04
	.zero		1


	//   ....[16]....
        /*0214*/ 	.word	0x00000770
        /*0218*/ 	.word	0x000000ff
        /*021c*/ 	.word	0x00000040
        /*0220*/ 	.short	0x0100
        /*0222*/ 	.byte	0x04
	.zero		1


	//   ....[17]....
        /*0224*/ 	.word	0x00000780
        /*0228*/ 	.word	0x000000ff
        /*022c*/ 	.word	0x00000098
        /*0230*/ 	.short	0x0100
        /*0232*/ 	.byte	0x04
	.zero		1


	//   ....[18]....
        /*0234*/ 	.word	0x00000790
        /*0238*/ 	.word	0x000000ff
        /*023c*/ 	.word	0x00000048
        /*0240*/ 	.short	0x0100
        /*0242*/ 	.byte	0x04
	.zero		1


	//   ....[19]....
        /*0244*/ 	.word	0x000007a0
        /*0248*/ 	.word	0x000000ff
        /*024c*/ 	.word	0x000000a0
        /*0250*/ 	.short	0x0100
        /*0252*/ 	.byte	0x04
	.zero		1


	//   ....[20]....
        /*0254*/ 	.word	0x000007b0
        /*0258*/ 	.word	0x000000ff
        /*025c*/ 	.word	0x00000050
        /*0260*/ 	.short	0x0100
        /*0262*/ 	.byte	0x04
	.zero		1


	//   ....[21]....
        /*0264*/ 	.word	0x000007c0
        /*0268*/ 	.word	0x000000ff
        /*026c*/ 	.word	0x000000a8
        /*0270*/ 	.short	0x0100
        /*0272*/ 	.byte	0x04
	.zero		1


	//   ....[22]....
        /*0274*/ 	.word	0x000008f0
        /*0278*/ 	.word	0x000000ff
        /*027c*/ 	.word	0x000000b0
        /*0280*/ 	.short	0x0100
        /*0282*/ 	.byte	0x04
	.zero		1


	//   ....[23]....
        /*0284*/ 	.word	0x00000900
        /*0288*/ 	.word	0x000000ff
        /*028c*/ 	.word	0x000000d0
        /*0290*/ 	.short	0x0100
        /*0292*/ 	.byte	0x04
	.zero		1


	//   ....[24]....
        /*0294*/ 	.word	0x00000910
        /*0298*/ 	.word	0x000000ff
        /*029c*/ 	.word	0x000000b8
        /*02a0*/ 	.short	0x0100
        /*02a2*/ 	.byte	0x04
	.zero		1


	//   ....[25]....
        /*02a4*/ 	.word	0x00000920
        /*02a8*/ 	.word	0x000000ff
        /*02ac*/ 	.word	0x000000d8
        /*02b0*/ 	.short	0x0100
        /*02b2*/ 	.byte	0x04
	.zero		1


	//   ....[26]....
        /*02b4*/ 	.word	0x00000930
        /*02b8*/ 	.word	0x000000ff
        /*02bc*/ 	.word	0x000000c0
        /*02c0*/ 	.short	0x0100
        /*02c2*/ 	.byte	0x04
	.zero		1


	//   ....[27]....
        /*02c4*/ 	.word	0x00000940
        /*02c8*/ 	.word	0x000000ff
        /*02cc*/ 	.word	0x000000e0
        /*02d0*/ 	.short	0x0100
        /*02d2*/ 	.byte	0x04
	.zero		1


	//   ....[28]....
        /*02d4*/ 	.word	0x00000950
        /*02d8*/ 	.word	0x000000ff
        /*02dc*/ 	.word	0x000000c8
        /*02e0*/ 	.short	0x0100
        /*02e2*/ 	.byte	0x04
	.zero		1


	//   ....[29]....
        /*02e4*/ 	.word	0x00000960
        /*02e8*/ 	.word	0x000000ff
        /*02ec*/ 	.word	0x000000e8
        /*02f0*/ 	.short	0x0100
        /*02f2*/ 	.byte	0x04
	.zero		1


	//   ....[30]....
        /*02f4*/ 	.word	0x00000a40
        /*02f8*/ 	.word	0x000000ff
        /*02fc*/ 	.word	0x000000f0
        /*0300*/ 	.short	0x0100
        /*0302*/ 	.byte	0x06
	.zero		1


	//   ....[31]....
        /*0304*/ 	.word	0x00000a50
        /*0308*/ 	.word	0x000000ff
        /*030c*/ 	.word	0x000000f8
        /*0310*/ 	.short	0x0100
        /*0312*/ 	.byte	0x06
	.zero		1


	//   ....[32]....
        /*0314*/ 	.word	0x00000b80
        /*0318*/ 	.word	0x000000ff
        /*031c*/ 	.word	0x00000100
        /*0320*/ 	.short	0x0100
        /*0322*/ 	.byte	0x06
	.zero		1


	//   ....[33]....
        /*0324*/ 	.word	0x00000b90
        /*0328*/ 	.word	0x000000ff
        /*032c*/ 	.word	0x00000110
        /*0330*/ 	.short	0x0100
        /*0332*/ 	.byte	0x06
	.zero		1


	//   ....[34]....
        /*0334*/ 	.word	0x00000ba0
        /*0338*/ 	.word	0x000000ff
        /*033c*/ 	.word	0x00000108
        /*0340*/ 	.short	0x0100
        /*0342*/ 	.byte	0x06
	.zero		1


	//   ....[35]....
        /*0344*/ 	.word	0x00000bb0
        /*0348*/ 	.word	0x000000ff
        /*034c*/ 	.word	0x00000118
        /*0350*/ 	.short	0x0100
        /*0352*/ 	.byte	0x06
	.zero		1


	//   ....[36]....
        /*0354*/ 	.word	0x00000cd0
        /*0358*/ 	.word	0x000000ff
        /*035c*/ 	.word	0x00000120
        /*0360*/ 	.short	0x0100
        /*0362*/ 	.byte	0x04
	.zero		1


	//   ....[37]....
        /*0364*/ 	.word	0x00000ce0
        /*0368*/ 	.word	0x000000ff
        /*036c*/ 	.word	0x00000130
        /*0370*/ 	.short	0x0100
        /*0372*/ 	.byte	0x04
	.zero		1


	//   ....[38]....
        /*0374*/ 	.word	0x00000cf0
        /*0378*/ 	.word	0x000000ff
        /*037c*/ 	.word	0x00000128
        /*0380*/ 	.short	0x0100
        /*0382*/ 	.byte	0x04
	.zero		1


	//   ....[39]....
        /*0384*/ 	.word	0x00000d00
        /*0388*/ 	.word	0x000000ff
        /*038c*/ 	.word	0x00000138
        /*0390*/ 	.short	0x0100
        /*0392*/ 	.byte	0x04
	.zero		1


	//   ....[40]....
        /*0394*/ 	.word	0x00000df0
        /*0398*/ 	.word	0x000000ff
        /*039c*/ 	.word	0x00000140
        /*03a0*/ 	.short	0x0100
        /*03a2*/ 	.byte	0x04
	.zero		1


	//   ....[41]....
        /*03a4*/ 	.word	0x00000e00
        /*03a8*/ 	.word	0x000000ff
        /*03ac*/ 	.word	0x00000150
        /*03b0*/ 	.short	0x0100
        /*03b2*/ 	.byte	0x04
	.zero		1


	//   ....[42]....
        /*03b4*/ 	.word	0x00000e10
        /*03b8*/ 	.word	0x000000ff
        /*03bc*/ 	.word	0x00000148
        /*03c0*/ 	.short	0x0100
        /*03c2*/ 	.byte	0x04
	.zero		1


	//   ....[43]....
        /*03c4*/ 	.word	0x00000e20
        /*03c8*/ 	.word	0x000000ff
        /*03cc*/ 	.word	0x00000158
        /*03d0*/ 	.short	0x0100
        /*03d2*/ 	.byte	0x04
	.zero		1


	//   ....[44]....
        /*03d4*/ 	.word	0x00000f20
        /*03d8*/ 	.word	0x000000ff
        /*03dc*/ 	.word	0x00000160
        /*03e0*/ 	.short	0x0100
        /*03e2*/ 	.byte	0x06
	.zero		1


	//   ....[45]....
        /*03e4*/ 	.word	0x00001af0
        /*03e8*/ 	.word	0x00000003
        /*03ec*/ 	.word	0x00000150
        /*03f0*/ 	.short	0x010a
        /*03f2*/ 	.byte	0xff
	.zero		1


	//   ....[46]....
        /*03f4*/ 	.word	0x00001b20
        /*03f8*/ 	.word	0x00000003
        /*03fc*/ 	.word	0x00000140
        /*0400*/ 	.short	0x0101
        /*0402*/ 	.byte	0xff
	.zero		1


	//   ....[47]....
        /*0404*/ 	.word	0x00001be0
        /*0408*/ 	.word	0x000000ff
        /*040c*/ 	.word	0x00000058
        /*0410*/ 	.short	0x010a
        /*0412*/ 	.byte	0x04
	.zero		1


	//   ....[48]....
        /*0414*/ 	.word	0x00001cb0
        /*0418*/ 	.word	0x000000ff
        /*041c*/ 	.word	0x00000058
        /*0420*/ 	.short	0x010a
        /*0422*/ 	.byte	0x21
	.zero		1


	//   ....[49]....
        /*0424*/ 	.word	0x00001e60
        /*0428*/ 	.word	0x000000ff
        /*042c*/ 	.word	0x00000058
        /*0430*/ 	.short	0x010a
        /*0432*/ 	.byte	0x05
	.zero		1


	//   ....[50]....
        /*0434*/ 	.word	0x00001f70
        /*0438*/ 	.word	0x000000ff
        /*043c*/ 	.word	0x000000f8
        /*0440*/ 	.short	0x0101
        /*0442*/ 	.byte	0x06
	.zero		1


	//   ....[51]....
        /*0444*/ 	.word	0x00001f90
        /*0448*/ 	.word	0x000000ff
        /*044c*/ 	.word	0x00000058
        /*0450*/ 	.short	0x010a
        /*0452*/ 	.byte	0x04
	.zero		1


	//   ....[52]....
        /*0454*/ 	.word	0x00002010
        /*0458*/ 	.word	0x000000ff
        /*045c*/ 	.word	0x00000058
        /*0460*/ 	.short	0x010a
        /*0462*/ 	.byte	0x11
	.zero		1


	//   ....[53]....
        /*0464*/ 	.word	0x000021a0
        /*0468*/ 	.word	0x000000ff
        /*046c*/ 	.word	0x00000058
        /*0470*/ 	.short	0x010a
        /*0472*/ 	.byte	0x05
	.zero		1


	//   ....[54]....
        /*0474*/ 	.word	0x00002300
        /*0478*/ 	.word	0x00000003
        /*047c*/ 	.word	0x00000100
        /*0480*/ 	.short	0x010a
        /*0482*/ 	.byte	0xff
	.zero		1


	//   ....[55]....
        /*0484*/ 	.word	0x00002450
        /*0488*/ 	.word	0x00000000
        /*048c*/ 	.word	0x00000000
        /*0490*/ 	.short	0x0101
        /*0492*/ 	.byte	0xff
	.zero		1


	//   ....[56]....
        /*0494*/ 	.word	0x00002a10
        /*0498*/ 	.word	0x000000ff
        /*049c*/ 	.word	0x00000000
        /*04a0*/ 	.short	0x010a
        /*04a2*/ 	.byte	0x04
	.zero		1


	//   ....[57]....
        /*04a4*/ 	.word	0x00002aa0
        /*04a8*/ 	.word	0x000000ff
        /*04ac*/ 	.word	0x00000000
        /*04b0*/ 	.short	0x010a
        /*04b2*/ 	.byte	0x05
	.zero		1


	//   ....[58]....
        /*04b4*/ 	.word	0x00002b30
        /*04b8*/ 	.word	0x000000ff
        /*04bc*/ 	.word	0x00000000
        /*04c0*/ 	.short	0x010a
        /*04c2*/ 	.byte	0x05
	.zero		1


	//   ....[59]....
        /*04c4*/ 	.word	0x00002bc0
        /*04c8*/ 	.word	0x000000ff
        /*04cc*/ 	.word	0x00000000
        /*04d0*/ 	.short	0x010a
        /*04d2*/ 	.byte	0x05
	.zero		1


	//   ....[60]....
        /*04d4*/ 	.word	0x00002c50
        /*04d8*/ 	.word	0x000000ff
        /*04dc*/ 	.word	0x00000000
        /*04e0*/ 	.short	0x010a
        /*04e2*/ 	.byte	0x05
	.zero		1


	//   ....[61]....
        /*04e4*/ 	.word	0x00002ce0
        /*04e8*/ 	.word	0x000000ff
        /*04ec*/ 	.word	0x00000000
        /*04f0*/ 	.short	0x010a
        /*04f2*/ 	.byte	0x05
	.zero		1


	//   ....[62]....
        /*04f4*/ 	.word	0x00002d70
        /*04f8*/ 	.word	0x000000ff
        /*04fc*/ 	.word	0x00000000
        /*0500*/ 	.short	0x010a
        /*0502*/ 	.byte	0x05
	.zero		1


	//   ....[63]....
        /*0504*/ 	.word	0x00002e00
        /*0508*/ 	.word	0x000000ff
        /*050c*/ 	.word	0x00000000
        /*0510*/ 	.short	0x010a
        /*0512*/ 	.byte	0x05
	.zero		1


	//   ....[64]....
        /*0514*/ 	.word	0x00002e90
        /*0518*/ 	.word	0x000000ff
        /*051c*/ 	.word	0x00000000
        /*0520*/ 	.short	0x010a
        /*0522*/ 	.byte	0x05
	.zero		1


	//   ....[65]....
        /*0524*/ 	.word	0x00002f20
        /*0528*/ 	.word	0x000000ff
        /*052c*/ 	.word	0x00000000
        /*0530*/ 	.short	0x010a
        /*0532*/ 	.byte	0x05
	.zero		1


	//   ....[66]....
        /*0534*/ 	.word	0x00002fc0
        /*0538*/ 	.word	0x00000000
        /*053c*/ 	.word	0x00000000
        /*0540*/ 	.short	0x010a
        /*0542*/ 	.byte	0xff
	.zero		1


	//   ....[67]....
        /*0544*/ 	.word	0x000030e0
        /*0548*/ 	.word	0x00000000
        /*054c*/ 	.word	0x00000140
        /*0550*/ 	.short	0x010a
        /*0552*/ 	.byte	0xff
	.zero		1


	//   ....[68]....
        /*0554*/ 	.word	0x00003150
        /*0558*/ 	.word	0x00000004
        /*055c*/ 	.word	0x00000000
        /*0560*/ 	.short	0x0101
        /*0562*/ 	.byte	0xff
	.zero		1


	//   ....[69]....
        /*0564*/ 	.word	0x00003170
        /*0568*/ 	.word	0x000000ff
        /*056c*/ 	.word	0x00000110
        /*0570*/ 	.short	0x010a
        /*0572*/ 	.byte	0x04
	.zero		1


	//   ....[70]....
        /*0574*/ 	.word	0x00003290
        /*0578*/ 	.word	0x00000000
        /*057c*/ 	.word	0x00000100
        /*0580*/ 	.short	0x010a
        /*0582*/ 	.byte	0xff
	.zero		1


	//   ....[71]....
        /*0584*/ 	.word	0x00003390
        /*0588*/ 	.word	0x00000000
        /*058c*/ 	.word	0x00000000
        /*0590*/ 	.short	0x0101
        /*0592*/ 	.byte	0xff
	.zero		1


	//   ....[72]....
        /*0594*/ 	.word	0x00003420
        /*0598*/ 	.word	0x000000ff
        /*059c*/ 	.word	0x00000110
        /*05a0*/ 	.short	0x0106
        /*05a2*/ 	.byte	0x04
	.zero		1


	//   ....[73]....
        /*05a4*/ 	.word	0x00003440
        /*05a8*/ 	.word	0x000000ff
        /*05ac*/ 	.word	0x00000110
        /*05b0*/ 	.short	0x010a
        /*05b2*/ 	.byte	0x04
	.zero		1


	//   ....[74]....
        /*05b4*/ 	.word	0x000034d0
        /*05b8*/ 	.word	0x000000ff
        /*05bc*/ 	.word	0x00000110
        /*05c0*/ 	.short	0x0106
        /*05c2*/ 	.byte	0x07
	.zero		1


	//   ....[75]....
        /*05c4*/ 	.word	0x00003510
        /*05c8*/ 	.word	0x00000000
        /*05cc*/ 	.word	0x00000110
        /*05d0*/ 	.short	0x010a
        /*05d2*/ 	.byte	0xff
	.zero		1


	//   ....[76]....
        /*05d4*/ 	.word	0x00003750
        /*05d8*/ 	.word	0x000000ff
        /*05dc*/ 	.word	0x00000008
        /*05e0*/ 	.short	0x010a
        /*05e2*/ 	.byte	0x05
	.zero		1


	//   ....[77]....
        /*05e4*/ 	.word	0x00003770
        /*05e8*/ 	.word	0x000000ff
        /*05ec*/ 	.word	0x00000008
        /*05f0*/ 	.short	0x010a
        /*05f2*/ 	.byte	0x05
	.zero		1


	//   ....[78]....
        /*05f4*/ 	.word	0x00003900
        /*05f8*/ 	.word	0x000000ff
        /*05fc*/ 	.word	0x00000008
        /*0600*/ 	.short	0x010a
        /*0602*/ 	.byte	0x05
	.zero		1


	//   ....[79]....
        /*0604*/ 	.word	0x00003920
        /*0608*/ 	.word	0x000000ff
        /*060c*/ 	.word	0x00000008
        /*0610*/ 	.short	0x010a
        /*0612*/ 	.byte	0x05
	.zero		1


	//   ....[80]....
        /*0614*/ 	.word	0x000039e0
        /*0618*/ 	.word	0x000000ff
        /*061c*/ 	.word	0x00000000
        /*0620*/ 	.short	0x0101
        /*0622*/ 	.byte	0x04
	.zero		1


	//   ....[81]....
        /*0624*/ 	.word	0x00003ce0
        /*0628*/ 	.word	0x00000000
        /*062c*/ 	.word	0x00000100
        /*0630*/ 	.short	0x010a
        /*0632*/ 	.byte	0xff
	.zero		1


	//   ....[82]....
        /*0634*/ 	.word	0x00003da0
        /*0638*/ 	.word	0x00000000
        /*063c*/ 	.word	0x00000000
        /*0640*/ 	.short	0x0101
        /*0642*/ 	.byte	0xff
	.zero		1


	//   ....[83]....
        /*0644*/ 	.word	0x00003e60
        /*0648*/ 	.word	0x000000ff
        /*064c*/ 	.word	0x00000000
        /*0650*/ 	.short	0x010a
        /*0652*/ 	.byte	0x04
	.zero		1


	//   ....[84]....
        /*0654*/ 	.word	0x00003e70
        /*0658*/ 	.word	0x000000ff
        /*065c*/ 	.word	0x00000130
        /*0660*/ 	.short	0x010a
        /*0662*/ 	.byte	0x17
	.zero		1


	//   ....[85]....
        /*0664*/ 	.word	0x00003f20
        /*0668*/ 	.word	0x000000ff
        /*066c*/ 	.word	0x00000000
        /*0670*/ 	.short	0x010a
        /*0672*/ 	.byte	0x05
	.zero		1


	//   ....[86]....
        /*0674*/ 	.word	0x00004060
        /*0678*/ 	.word	0x000000ff
        /*067c*/ 	.word	0x00000000
        /*0680*/ 	.short	0x010a
        /*0682*/ 	.byte	0x04
	.zero		1


	//   ....[87]....
        /*0684*/ 	.word	0x000042b0
        /*0688*/ 	.word	0x000000ff
        /*068c*/ 	.word	0x00000000
        /*0690*/ 	.short	0x010a
        /*0692*/ 	.byte	0x04
	.zero		1


	//   ....[88]....
        /*0694*/ 	.word	0x00004350
        /*0698*/ 	.word	0x00000000
        /*069c*/ 	.word	0x00000000
        /*06a0*/ 	.short	0x010a
        /*06a2*/ 	.byte	0xff
	.zero		1


	//   ....[89]....
        /*06a4*/ 	.word	0x00004390
        /*06a8*/ 	.word	0x00000000
        /*06ac*/ 	.word	0x00000000
        /*06b0*/ 	.short	0x010a
        /*06b2*/ 	.byte	0xff
	.zero		1


	//   ....[90]....
        /*06b4*/ 	.word	0x00004400
        /*06b8*/ 	.word	0x000000ff
        /*06bc*/ 	.word	0x00000000
        /*06c0*/ 	.short	0x0101
        /*06c2*/ 	.byte	0x04
	.zero		1


	//   ....[91]....
        /*06c4*/ 	.word	0x00004440
        /*06c8*/ 	.word	0x000000ff
        /*06cc*/ 	.word	0x00000160
        /*06d0*/ 	.short	0x010a
        /*06d2*/ 	.byte	0x11
	.zero		1


	//   ....[92]....
        /*06d4*/ 	.word	0x00004490
        /*06d8*/ 	.word	0x000000ff
        /*06dc*/ 	.word	0x00000000
        /*06e0*/ 	.short	0x0101
        /*06e2*/ 	.byte	0x04
	.zero		1


	//   ....[93]....
        /*06e4*/ 	.word	0x00004930
        /*06e8*/ 	.word	0x0000000c
        /*06ec*/ 	.word	0x00000100
        /*06f0*/ 	.short	0x010a
        /*06f2*/ 	.byte	0xff
	.zero		1


	//   ....[94]....
        /*06f4*/ 	.word	0x00004aa0
        /*06f8*/ 	.word	0x00000000
        /*06fc*/ 	.word	0x00000000
        /*0700*/ 	.short	0x0101
        /*0702*/ 	.byte	0xff
	.zero		1


	//   ....[95]....
        /*0704*/ 	.word	0x00004f30
        /*0708*/ 	.word	0x000000ff
        /*070c*/ 	.word	0x000000f8
        /*0710*/ 	.short	0x010a
        /*0712*/ 	.byte	0x15
	.zero		1


	//   ....[96]....
        /*0714*/ 	.word	0x000050b0
        /*0718*/ 	.word	0x000000ff
        /*071c*/ 	.word	0x000000d0
        /*0720*/ 	.short	0x010a
        /*0722*/ 	.byte	0x15
	.zero		1


	//   ....[97]....
        /*0724*/ 	.word	0x00005230
        /*0728*/ 	.word	0x000000ff
        /*072c*/ 	.word	0x000000b0
        /*0730*/ 	.short	0x010b
        /*0732*/ 	.byte	0x15
	.zero		1


	//   ....[98]....
        /*0734*/ 	.word	0x00005240
        /*0738*/ 	.word	0x000000ff
        /*073c*/ 	.word	0x00000000
        /*0740*/ 	.short	0x0101
        /*0742*/ 	.byte	0x06
	.zero		1


	//   ....[99]....
        /*0744*/ 	.word	0x00005250
        /*0748*/ 	.word	0x000000ff
        /*074c*/ 	.word	0x000000d8
        /*0750*/ 	.short	0x010a
        /*0752*/ 	.byte	0x15
	.zero		1


	//   ....[100]....
        /*0754*/ 	.word	0x000053b0
        /*0758*/ 	.word	0x000000ff
        /*075c*/ 	.word	0x000000b8
        /*0760*/ 	.short	0x010b
        /*0762*/ 	.byte	0x15
	.zero		1


	//   ....[101]....
        /*0764*/ 	.word	0x000053c0
        /*0768*/ 	.word	0x000000ff
        /*076c*/ 	.word	0x00000000
        /*0770*/ 	.short	0x0101
        /*0772*/ 	.byte	0x06
	.zero		1


	//   ....[102]....
        /*0774*/ 	.word	0x000053d0
        /*0778*/ 	.word	0x000000ff
        /*077c*/ 	.word	0x000000e0
        /*0780*/ 	.short	0x010a
        /*0782*/ 	.byte	0x15
	.zero		1


	//   ....[103]....
        /*0784*/ 	.word	0x00005520
        /*0788*/ 	.word	0x000000ff
        /*078c*/ 	.word	0x000000c0
        /*0790*/ 	.short	0x010b
        /*0792*/ 	.byte	0x15
	.zero		1


	//   ....[104]....
        /*0794*/ 	.word	0x00005530
        /*0798*/ 	.word	0x000000ff
        /*079c*/ 	.word	0x00000000
        /*07a0*/ 	.short	0x0101
        /*07a2*/ 	.byte	0x06
	.zero		1


	//   ....[105]....
        /*07a4*/ 	.word	0x00005540
        /*07a8*/ 	.word	0x000000ff
        /*07ac*/ 	.word	0x000000e8
        /*07b0*/ 	.short	0x010a
        /*07b2*/ 	.byte	0x15
	.zero		1


	//   ....[106]....
        /*07b4*/ 	.word	0x00005740
        /*07b8*/ 	.word	0x000000ff
        /*07bc*/ 	.word	0x000000c8
        /*07c0*/ 	.short	0x010b
        /*07c2*/ 	.byte	0x15
	.zero		1


	//   ....[107]....
        /*07c4*/ 	.word	0x00005750
        /*07c8*/ 	.word	0x000000ff
        /*07cc*/ 	.word	0x00000000
        /*07d0*/ 	.short	0x0101
        /*07d2*/ 	.byte	0x25
	.zero		1


	//   ....[108]....
        /*07d4*/ 	.word	0x00005780
        /*07d8*/ 	.word	0x000000ff
        /*07dc*/ 	.word	0x000000d0
        /*07e0*/ 	.short	0x010a
        /*07e2*/ 	.byte	0x15
	.zero		1


	//   ....[109]....
        /*07e4*/ 	.word	0x000057a0
        /*07e8*/ 	.word	0x000000ff
        /*07ec*/ 	.word	0x000000d8
        /*07f0*/ 	.short	0x010a
        /*07f2*/ 	.byte	0x15
	.zero		1


	//   ....[110]....
        /*07f4*/ 	.word	0x000057c0
        /*07f8*/ 	.word	0x000000ff
        /*07fc*/ 	.word	0x000000e0
        /*0800*/ 	.short	0x010a
        /*0802*/ 	.byte	0x15
	.zero		1


	//   ....[111]....
        /*0804*/ 	.word	0x00005800
        /*0808*/ 	.word	0x00000000
        /*080c*/ 	.word	0x000000e8
        /*0810*/ 	.short	0x010a
        /*0812*/ 	.byte	0xff
	.zero		1


	//   ....[112]....
        /*0814*/ 	.word	0x00005b20
        /*0818*/ 	.word	0x00000003
        /*081c*/ 	.word	0x00000100
        /*0820*/ 	.short	0x010a
        /*0822*/ 	.byte	0xff
	.zero		1


	//   ....[113]....
        /*0824*/ 	.word	0x00005ca0
        /*0828*/ 	.word	0x00000000
        /*082c*/ 	.word	0x00000000
        /*0830*/ 	.short	0x0101
        /*0832*/ 	.byte	0xff
	.zero		1


	//   ....[114]....
        /*0834*/ 	.word	0x00006800
        /*0838*/ 	.word	0x00000003
        /*083c*/ 	.word	0x000000b0
        /*0840*/ 	.short	0x010a
        /*0842*/ 	.byte	0xff
	.zero		1


	//   ....[115]....
        /*0844*/ 	.word	0x00006840
        /*0848*/ 	.word	0x00000091
        /*084c*/ 	.word	0x00000120
        /*0850*/ 	.short	0x010a
        /*0852*/ 	.byte	0xff
	.zero		1


	//   ....[116]....
        /*0854*/ 	.word	0x00006980
        /*0858*/ 	.word	0x00000003
        /*085c*/ 	.word	0x000000b0
        /*0860*/ 	.short	0x010a
        /*0862*/ 	.byte	0xff
	.zero		1


	//   ....[117]....
        /*0864*/ 	.word	0x00006ac0
        /*0868*/ 	.word	0x00000000
        /*086c*/ 	.word	0x00000000
        /*0870*/ 	.short	0x0101
        /*0872*/ 	.byte	0xff
	.zero		1


	//   ....[118]....
        /*0874*/ 	.word	0x00006b40
        /*0878*/ 	.word	0x00000091
        /*087c*/ 	.word	0x00000120
        /*0880*/ 	.short	0x010a
        /*0882*/ 	.byte	0xff
	.zero		1


	//   ....[119]....
        /*0884*/ 	.word	0x00007ed0
        /*0888*/ 	.word	0x0000006b
        /*088c*/ 	.word	0x000000b0
        /*0890*/ 	.short	0x010a
        /*0892*/ 	.byte	0xff
	.zero		1


	//   ....[120]....
        /*0894*/ 	.word	0x00007fa0
        /*0898*/ 	.word	0x0000006b
        /*089c*/ 	.word	0x000000b0
        /*08a0*/ 	.short	0x010a
        /*08a2*/ 	.byte	0xff
	.zero		1


	//   ....[121]....
        /*08a4*/ 	.word	0x000080e0
        /*08a8*/ 	.word	0x00000000
        /*08ac*/ 	.word	0x00000000
        /*08b0*/ 	.short	0x0101
        /*08b2*/ 	.byte	0xff
	.zero		1


	//   ....[122]....
        /*08b4*/ 	.word	0x00009470
        /*08b8*/ 	.word	0x00000000
        /*08bc*/ 	.word	0x000000b0
        /*08c0*/ 	.short	0x010a
        /*08c2*/ 	.byte	0xff
	.zero		1


	//   ....[123]....
        /*08c4*/ 	.word	0x00009540
        /*08c8*/ 	.word	0x00000000
        /*08cc*/ 	.word	0x000000b0
        /*08d0*/ 	.short	0x010a
        /*08d2*/ 	.byte	0xff
	.zero		1


	//   ....[124]....
        /*08d4*/ 	.word	0x00009680
        /*08d8*/ 	.word	0x00000000
        /*08dc*/ 	.word	0x00000000
        /*08e0*/ 	.short	0x0101
        /*08e2*/ 	.byte	0xff
	.zero		1


	//   ....[125]....
        /*08e4*/ 	.word	0x0000aa40
        /*08e8*/ 	.word	0x00000000
        /*08ec*/ 	.word	0x000000b0
        /*08f0*/ 	.short	0x010a
        /*08f2*/ 	.byte	0xff
	.zero		1


	//   ....[126]....
        /*08f4*/ 	.word	0x0000ab10
        /*08f8*/ 	.word	0x00000000
        /*08fc*/ 	.word	0x000000b0
        /*0900*/ 	.short	0x010a
        /*0902*/ 	.byte	0xff
	.zero		1


	//   ....[127]....
        /*0904*/ 	.word	0x0000ac50
        /*0908*/ 	.word	0x00000000
        /*090c*/ 	.word	0x00000000
        /*0910*/ 	.short	0x0101
        /*0912*/ 	.byte	0xff
	.zero		1


	//   ....[128]....
        /*0914*/ 	.word	0x0000af30
        /*0918*/ 	.word	0x00000091
        /*091c*/ 	.word	0x00000000
        /*0920*/ 	.short	0x0101
        /*0922*/ 	.byte	0xff
	.zero		1


	//   ....[129]....
        /*0924*/ 	.word	0x0000c1e0
        /*0928*/ 	.word	0x00000003
        /*092c*/ 	.word	0x00000150
        /*0930*/ 	.short	0x010a
        /*0932*/ 	.byte	0xff
	.zero		1


	//   ....[130]....
        /*0934*/ 	.word	0x0000c240
        /*0938*/ 	.word	0x00000000
        /*093c*/ 	.word	0x00000058
        /*0940*/ 	.short	0x010a
        /*0942*/ 	.byte	0xff
	.zero		1


	//   ....[131]....
        /*0944*/ 	.word	0x0000c2a0
        /*0948*/ 	.word	0x00000000
        /*094c*/ 	.word	0x00000058
        /*0950*/ 	.short	0x010a
        /*0952*/ 	.byte	0xff
	.zero		1


	//   ....[132]....
        /*0954*/ 	.word	0x0000c2f0
        /*0958*/ 	.word	0x00000003
        /*095c*/ 	.word	0x00000100
        /*0960*/ 	.short	0x010a
        /*0962*/ 	.byte	0xff
	.zero		1


	//   ....[133]....
        /*0964*/ 	.word	0x0000c350
        /*0968*/ 	.word	0x00000000
        /*096c*/ 	.word	0x00000000
        /*0970*/ 	.short	0x010a
        /*0972*/ 	.byte	0xff
	.zero		1


	//   ....[134]....
        /*0974*/ 	.word	0x0000c3b0
        /*0978*/ 	.word	0x00000000
        /*097c*/ 	.word	0x00000000
        /*0980*/ 	.short	0x010a
        /*0982*/ 	.byte	0xff
	.zero		1


	//   ....[135]....
        /*0984*/ 	.word	0x0000c410
        /*0988*/ 	.word	0x00000000
        /*098c*/ 	.word	0x00000000
        /*0990*/ 	.short	0x010a
        /*0992*/ 	.byte	0xff
	.zero		1


	//   ....[136]....
        /*0994*/ 	.word	0x0000c470
        /*0998*/ 	.word	0x00000000
        /*099c*/ 	.word	0x00000000
        /*09a0*/ 	.short	0x010a
        /*09a2*/ 	.byte	0xff
	.zero		1


	//   ....[137]....
        /*09a4*/ 	.word	0x0000c4d0
        /*09a8*/ 	.word	0x00000000
        /*09ac*/ 	.word	0x00000000
        /*09b0*/ 	.short	0x010a
        /*09b2*/ 	.byte	0xff
	.zero		1


	//   ....[138]....
        /*09b4*/ 	.word	0x0000c530
        /*09b8*/ 	.word	0x00000000
        /*09bc*/ 	.word	0x00000000
        /*09c0*/ 	.short	0x010a
        /*09c2*/ 	.byte	0xff
	.zero		1


	//   ....[139]....
        /*09c4*/ 	.word	0x0000c590
        /*09c8*/ 	.word	0x00000000
        /*09cc*/ 	.word	0x00000000
        /*09d0*/ 	.short	0x010a
        /*09d2*/ 	.byte	0xff
	.zero		1


	//   ....[140]....
        /*09d4*/ 	.word	0x0000c5f0
        /*09d8*/ 	.word	0x00000000
        /*09dc*/ 	.word	0x00000000
        /*09e0*/ 	.short	0x010a
        /*09e2*/ 	.byte	0xff
	.zero		1


	//   ....[141]....
        /*09e4*/ 	.word	0x0000c650
        /*09e8*/ 	.word	0x00000000
        /*09ec*/ 	.word	0x00000000
        /*09f0*/ 	.short	0x010a
        /*09f2*/ 	.byte	0xff
	.zero		1


	//   ....[142]....
        /*09f4*/ 	.word	0x0000c6b0
        /*09f8*/ 	.word	0x00000000
        /*09fc*/ 	.word	0x00000000
        /*0a00*/ 	.short	0x010a
        /*0a02*/ 	.byte	0xff
	.zero		1


	//   ....[143]....
        /*0a04*/ 	.word	0x0000c700
        /*0a08*/ 	.word	0x00000000
        /*0a0c*/ 	.word	0x00000140
        /*0a10*/ 	.short	0x010a
        /*0a12*/ 	.byte	0xff
	.zero		1


	//   ....[144]....
        /*0a14*/ 	.word	0x0000c760
        /*0a18*/ 	.word	0x00000000
        /*0a1c*/ 	.word	0x00000110
        /*0a20*/ 	.short	0x010a
        /*0a22*/ 	.byte	0xff
	.zero		1


	//   ....[145]....
        /*0a24*/ 	.word	0x0000c7b0
        /*0a28*/ 	.word	0x00000000
        /*0a2c*/ 	.word	0x00000100
        /*0a30*/ 	.short	0x010a
        /*0a32*/ 	.byte	0xff
	.zero		1


	//   ....[146]....
        /*0a34*/ 	.word	0x0000c810
        /*0a38*/ 	.word	0x00000000
        /*0a3c*/ 	.word	0x00000110
        /*0a40*/ 	.short	0x010a
        /*0a42*/ 	.byte	0xff
	.zero		1


	//   ....[147]....
        /*0a44*/ 	.word	0x0000c870
        /*0a48*/ 	.word	0x00000005
        /*0a4c*/ 	.word	0x00000008
        /*0a50*/ 	.short	0x010a
        /*0a52*/ 	.byte	0xff
	.zero		1


	//   ....[148]....
        /*0a54*/ 	.word	0x0000c960
        /*0a58*/ 	.word	0x00000003
        /*0a5c*/ 	.word	0x00000008
        /*0a60*/ 	.short	0x010a
        /*0a62*/ 	.byte	0xff
	.zero		1


	//   ....[149]....
        /*0a64*/ 	.word	0x0000c9b0
        /*0a68*/ 	.word	0x00000000
        /*0a6c*/ 	.word	0x00000100
        /*0a70*/ 	.short	0x010a
        /*0a72*/ 	.byte	0xff
	.zero		1


	//   ....[150]....
        /*0a74*/ 	.word	0x0000ca10
        /*0a78*/ 	.word	0x00000000
        /*0a7c*/ 	.word	0x00000130
        /*0a80*/ 	.short	0x010a
        /*0a82*/ 	.byte	0xff
	.zero		1


	//   ....[151]....
        /*0a84*/ 	.word	0x0000ca70
        /*0a88*/ 	.word	0x00000000
        /*0a8c*/ 	.word	0x00000000
        /*0a90*/ 	.short	0x010a
        /*0a92*/ 	.byte	0xff
	.zero		1


	//   ....[152]....
        /*0a94*/ 	.word	0x0000cad0
        /*0a98*/ 	.word	0x00000000
        /*0a9c*/ 	.word	0x00000000
        /*0aa0*/ 	.short	0x010a
        /*0aa2*/ 	.byte	0xff
	.zero		1


	//   ....[153]....
        /*0aa4*/ 	.word	0x0000cb30
        /*0aa8*/ 	.word	0x00000000
        /*0aac*/ 	.word	0x00000160
        /*0ab0*/ 	.short	0x010a
        /*0ab2*/ 	.byte	0xff
	.zero		1


	//   ....[154]....
        /*0ab4*/ 	.word	0x0000cb80
        /*0ab8*/ 	.word	0x0000000c
        /*0abc*/ 	.word	0x00000100
        /*0ac0*/ 	.short	0x010a
        /*0ac2*/ 	.byte	0xff
	.zero		1


	//   ....[155]....
        /*0ac4*/ 	.word	0x0000cbe0
        /*0ac8*/ 	.word	0x00000000
        /*0acc*/ 	.word	0x000000f8
        /*0ad0*/ 	.short	0x010a
        /*0ad2*/ 	.byte	0xff
	.zero		1


	//   ....[156]....
        /*0ad4*/ 	.word	0x0000cc40
        /*0ad8*/ 	.word	0x00000000
        /*0adc*/ 	.word	0x000000d0
        /*0ae0*/ 	.short	0x010a
        /*0ae2*/ 	.byte	0xff
	.zero		1


	//   ....[157]....
        /*0ae4*/ 	.word	0x0000cca0
        /*0ae8*/ 	.word	0x00000000
        /*0aec*/ 	.word	0x000000d8
        /*0af0*/ 	.short	0x010a
        /*0af2*/ 	.byte	0xff
	.zero		1


	//   ....[158]....
        /*0af4*/ 	.word	0x0000cd00
        /*0af8*/ 	.word	0x00000000
        /*0afc*/ 	.word	0x000000e0
        /*0b00*/ 	.short	0x010a
        /*0b02*/ 	.byte	0xff
	.zero		1


	//   ....[159]....
        /*0b04*/ 	.word	0x0000cd60
        /*0b08*/ 	.word	0x00000000
        /*0b0c*/ 	.word	0x000000e8
        /*0b10*/ 	.short	0x010a
        /*0b12*/ 	.byte	0xff
	.zero		1


	//   ....[160]....
        /*0b14*/ 	.word	0x0000cdc0
        /*0b18*/ 	.word	0x00000000
        /*0b1c*/ 	.word	0x000000d0
        /*0b20*/ 	.short	0x010a
        /*0b22*/ 	.byte	0xff
	.zero		1


	//   ....[161]....
        /*0b24*/ 	.word	0x0000ce20
        /*0b28*/ 	.word	0x00000000
        /*0b2c*/ 	.word	0x000000d8
        /*0b30*/ 	.short	0x010a
        /*0b32*/ 	.byte	0xff
	.zero		1


	//   ....[162]....
        /*0b34*/ 	.word	0x0000ce80
        /*0b38*/ 	.word	0x00000000
        /*0b3c*/ 	.word	0x000000e0
        /*0b40*/ 	.short	0x010a
        /*0b42*/ 	.byte	0xff
	.zero		1


	//   ....[163]....
        /*0b44*/ 	.word	0x0000ced0
        /*0b48*/ 	.word	0x00000003
        /*0b4c*/ 	.word	0x00000100
        /*0b50*/ 	.short	0x010a
        /*0b52*/ 	.byte	0xff
	.zero		1


	//   ....[164]....
        /*0b54*/ 	.word	0x0000cf20
        /*0b58*/ 	.word	0x00000003
        /*0b5c*/ 	.word	0x000000b0
        /*0b60*/ 	.short	0x010a
        /*0b62*/ 	.byte	0xff
	.zero		1


	//   ....[165]....
        /*0b64*/ 	.word	0x0000cf70
        /*0b68*/ 	.word	0x00000091
        /*0b6c*/ 	.word	0x00000120
        /*0b70*/ 	.short	0x010a
        /*0b72*/ 	.byte	0xff
	.zero		1


	//   ....[166]....
        /*0b74*/ 	.word	0x0000cfc0
        /*0b78*/ 	.word	0x0000006b
        /*0b7c*/ 	.word	0x000000b0
        /*0b80*/ 	.short	0x010a
        /*0b82*/ 	.byte	0xff
	.zero		1


	//   ....[167]....
        /*0b84*/ 	.word	0x0000d010
        /*0b88*/ 	.word	0x00000000
        /*0b8c*/ 	.word	0x000000b0
        /*0b90*/ 	.short	0x010a
        /*0b92*/ 	.byte	0xff
	.zero		1


	//   ....[168]....
        /*0b94*/ 	.word	0x0000d060
        /*0b98*/ 	.word	0x00000000
        /*0b9c*/ 	.word	0x000000b0
        /*0ba0*/ 	.short	0x010a
        /*0ba2*/ 	.byte	0xff
	.zero		1


	//----- nvinfo : EIATTR_NUM_MBARRIERS
	.align		4
.L_48:
        /*0ba4*/ 	.byte	0x03, 0x38
        /*0ba6*/ 	.short	0x002d


	//----- nvinfo : EIATTR_EXIT_INSTR_OFFSETS
	.align		4
        /*0ba8*/ 	.byte	0x04, 0x1c
        /*0baa*/ 	.short	(.L_50 - .L_49)


	//   ....[0]....
.L_49:
        /*0bac*/ 	.word	0x00002ff0


	//   ....[1]....
        /*0bb0*/ 	.word	0x000034e0


	//   ....[2]....
        /*0bb4*/ 	.word	0x00003540


	//   ....[3]....
        /*0bb8*/ 	.word	0x000046c0


	//   ....[4]....
        /*0bbc*/ 	.word	0x00005830


	//   ....[5]....
        /*0bc0*/ 	.word	0x00005870


	//   ....[6]....
        /*0bc4*/ 	.word	0x0000c1d0


	//----- nvinfo : EIATTR_MAX_THREADS
	.align		4
.L_50:
        /*0bc8*/ 	.byte	0x04, 0x05
        /*0bca*/ 	.short	(.L_52 - .L_51)
.L_51:
        /*0bcc*/ 	.word	0x00000100
        /*0bd0*/ 	.word	0x00000001
        /*0bd4*/ 	.word	0x00000001


	//----- nvinfo : EIATTR_CRS_STACK_SIZE
	.align		4
.L_52:
        /*0bd8*/ 	.byte	0x04, 0x1e
        /*0bda*/ 	.short	(.L_54 - .L_53)
.L_53:
        /*0bdc*/ 	.word	0x00000000


	//----- nvinfo : EIATTR_CBANK_PARAM_SIZE
	.align		4
.L_54:
        /*0be0*/ 	.byte	0x03, 0x19
        /*0be2*/ 	.short	0x0800


	//----- nvinfo : EIATTR_PARAM_CBANK
	.align		4
        /*0be4*/ 	.byte	0x04, 0x0a
        /*0be6*/ 	.short	(.L_56 - .L_55)
	.align		4
.L_55:
        /*0be8*/ 	.word	index@(.nv.constant0._ZN7cutlass13device_kernelINS_4gemm6kernel13GemmUniversalIN4cute5tupleIJiiiiEEENS1_10collective13CollectiveMmaINS1_35MainloopSm100TmaUmmaWarpSpecializedILi11ELi2ELi2ENS5_IJNS4_1CILi2EEESB_NSA_ILi1EEEEEEEENS5_IJNSA_ILi256EEESF_NSA_ILi64EEEEEEaNS5_IJlSC_lEEEaSI_NS4_8TiledMMAINS4_8MMA_AtomIJNS4_21SM100_MMA_S8_2x1SM_SSIaaiLi256ELi256ELNS4_4UMMA5MajorE0ELSN_0ELNSM_8SaturateE0EEEEEENS4_6LayoutINS5_IJSC_SC_SC_EEENS5_IJNSA_ILi0EEEST_ST_EEEEENS5_IJNS4_10UnderscoreESW_SW_EEEEENS4_28SM100_TMA_2SM_LOAD_MULTICASTENS4_14ComposedLayoutINS4_7SwizzleILi2ELi4ELi3EEENS4_18smem_ptr_flag_bitsILi8EEENSR_INS5_IJNSA_ILi8EEESG_EEENS5_IJSG_SC_EEEEEEEvNS4_8identityENS4_18SM100_TMA_2SM_LOADES19_vS1A_EENS_8epilogue10collective18CollectiveEpilogueINS1D_23Sm100TmaWarpSpecializedILi4ELi2ELi64ELb0ELb0EEEJNS5_IJNSA_ILi128EEESF_SG_EEENS5_IJNSR_IS1I_SC_EENSR_ISG_SC_EEEEEaSI_aSI_NS1D_6fusion15FusionCallbacksIS1H_NS1N_17LinearCombinationIaiaiLNS_15FloatRoundStyleE2EEES1J_S1M_JEEENS4_5SM1004TMEM4LOAD26SM100_TMEM_LOAD_32dp32b64xENS4_13SM90_TMA_LOADES19_NS4_39AutoVectorizingCopyWithAssumedAlignmentILi128EEENS4_14SM90_TMA_STOREES19_S1Z_S1Z_EEEvvEEEEvNT_6ParamsE)
        /*0bec*/ 	.short	0x0380
        /*0bee*/ 	.short	0x0800


	//----- nvinfo : EIATTR_SW_WAR
	.align		4
.L_56:
        /*0bf0*/ 	.byte	0x04, 0x36
        /*0bf2*/ 	.short	(.L_58 - .L_57)
.L_57:
        /*0bf4*/ 	.word	0x00000008
.L_58:


//--------------------- .nv.callgraph             --------------------------
	.section	.nv.callgraph,"",@"SHT_CUDA_CALLGRAPH"
	.align	4
	.sectionentsize	8
	.align		4
        /*0000*/ 	.word	0x00000000
	.align		4
        /*0004*/ 	.word	0xffffffff
	.align		4
        /*0008*/ 	.word	index@(_ZN7cutlass13device_kernelINS_4gemm6kernel13GemmUniversalIN4cute5tupleIJiiiiEEENS1_10collective13CollectiveMmaINS1_35MainloopSm100TmaUmmaWarpSpecializedILi11ELi2ELi2ENS5_IJNS4_1CILi2EEESB_NSA_ILi1EEEEEEEENS5_IJNSA_ILi256EEESF_NSA_ILi64EEEEEEaNS5_IJlSC_lEEEaSI_NS4_8TiledMMAINS4_8MMA_AtomIJNS4_21SM100_MMA_S8_2x1SM_SSIaaiLi256ELi256ELNS4_4UMMA5MajorE0ELSN_0ELNSM_8SaturateE0EEEEEENS4_6LayoutINS5_IJSC_SC_SC_EEENS5_IJNSA_ILi0EEEST_ST_EEEEENS5_IJNS4_10UnderscoreESW_SW_EEEEENS4_28SM100_TMA_2SM_LOAD_MULTICASTENS4_14ComposedLayoutINS4_7SwizzleILi2ELi4ELi3EEENS4_18smem_ptr_flag_bitsILi8EEENSR_INS5_IJNSA_ILi8EEESG_EEENS5_IJSG_SC_EEEEEEEvNS4_8identityENS4_18SM100_TMA_2SM_LOADES19_vS1A_EENS_8epilogue10collective18CollectiveEpilogueINS1D_23Sm100TmaWarpSpecializedILi4ELi2ELi64ELb0ELb0EEEJNS5_IJNSA_ILi128EEESF_SG_EEENS5_IJNSR_IS1I_SC_EENSR_ISG_SC_EEEEEaSI_aSI_NS1D_6fusion15FusionCallbacksIS1H_NS1N_17LinearCombinationIaiaiLNS_15FloatRoundStyleE2EEES1J_S1M_JEEENS4_5SM1004TMEM4LOAD26SM100_TMEM_LOAD_32dp32b64xENS4_13SM90_TMA_LOADES19_NS4_39AutoVectorizingCopyWithAssumedAlignmentILi128EEENS4_14SM90_TMA_STOREES19_S1Z_S1Z_EEEvvEEEEvNT_6ParamsE)
	.align		4
        /*000c*/ 	.word	index@(__assertfail)
	.align		4
        /*0010*/ 	.word	0x00000000
	.align		4
        /*0014*/ 	.word	0xfffffffe
	.align		4
        /*0018*/ 	.word	0x00000000
	.align		4
        /*001c*/ 	.word	0xfffffffd
	.align		4
        /*0020*/ 	.word	0x00000000
	.align		4
        /*0024*/ 	.word	0xfffffffc


//--------------------- .nv.constant4             --------------------------
	.section	.nv.constant4,"a",@progbits
	.align	8
	.align		8
.nv.constant4:
        /*0000*/ 	.dword	__assertfail
	.align		8
        /*0008*/ 	.dword	__unnamed_1
	.align		8
        /*0010*/ 	.dword	__unnamed_2
	.align		8
        /*0018*/ 	.dword	__unnamed_3
	.align		8
        /*0020*/ 	.dword	_ZN39_INTERNAL_9123588f_4_k_cu_1af52790_92614cuda3std3__45__cpo5beginE
	.align		8
        /*0028*/ 	.dword	_ZN39_INTERNAL_9123588f_4_k_cu_1af52790_92614cuda3std3__45__cpo3endE
	.align		8
        /*0030*/ 	.dword	_ZN39_INTERNAL_9123588f_4_k_cu_1af52790_92614cuda3std3__45__cpo6cbeginE
	.align		8
        /*0038*/ 	.dword	_ZN39_INTERNAL_9123588f_4_k_cu_1af52790_92614cuda3std3__45__cpo4cendE
	.align		8
        /*0040*/ 	.dword	_ZN39_INTERNAL_9123588f_4_k_cu_1af52790_92614cuda3std3__441_GLOBAL__N__9123588f_4_k_cu_1af52790_92616ignoreE
	.align		8
        /*0048*/ 	.dword	_ZN39_INTERNAL_9123588f_4_k_cu_1af52790_92614cuda3std3__419piecewise_constructE
	.align		8
        /*0050*/ 	.dword	_ZN39_INTERNAL_9123588f_4_k_cu_1af52790_92614cuda3std3__48in_placeE
	.align		8
        /*0058*/ 	.dword	_ZN39_INTERNAL_9123588f_4_k_cu_1af52790_92614cuda3std6ranges3__45__cpo4swapE
	.align		8
        /*0060*/ 	.dword	_ZN39_INTERNAL_9123588f_4_k_cu_1af52790_92614cuda3std6ranges3__45__cpo9iter_moveE
	.align		8
        /*0068*/ 	.dword	_ZN39_INTERNAL_9123588f_4_k_cu_1af52790_92614cute7productE
	.align		8
        /*0070*/ 	.dword	_ZN39_INTERNAL_9123588f_4_k_cu_1af52790_92614cute1_E
	.align		8
        /*0078*/ 	.dword	$str$25
	.align		8
        /*0080*/ 	.dword	$str$26
	.align		8
        /*0088*/ 	.dword	$str$27
	.align		8
        /*0090*/ 	.dword	$str$28


//--------------------- .text._ZN7cutlass13device_kernelINS_4gemm6kernel13GemmUniversalIN4cute5tupleIJiiiiEEENS1_10collective13CollectiveMmaINS1_35MainloopSm100TmaUmmaWarpSpecializedILi11ELi2ELi2ENS5_IJNS4_1CILi2EEESB_NSA_ILi1EEEEEEEENS5_IJNSA_ILi256EEESF_NSA_ILi64EEEEEEaNS5_IJlSC_lEEEaSI_NS4_8TiledMMAINS4_8MMA_AtomIJNS4_21SM100_MMA_S8_2x1SM_SSIaaiLi256ELi256ELNS4_4UMMA5MajorE0ELSN_0ELNSM_8SaturateE0EEEEEENS4_6LayoutINS5_IJSC_SC_SC_EEENS5_IJNSA_ILi0EEEST_ST_EEEEENS5_IJNS4_10UnderscoreESW_SW_EEEEENS4_28SM100_TMA_2SM_LOAD_MULTICASTENS4_14ComposedLayoutINS4_7SwizzleILi2ELi4ELi3EEENS4_18smem_ptr_flag_bitsILi8EEENSR_INS5_IJNSA_ILi8EEESG_EEENS5_IJSG_SC_EEEEEEEvNS4_8identityENS4_18SM100_TMA_2SM_LOADES19_vS1A_EENS_8epilogue10collective18CollectiveEpilogueINS1D_23Sm100TmaWarpSpecializedILi4ELi2ELi64ELb0ELb0EEEJNS5_IJNSA_ILi128EEESF_SG_EEENS5_IJNSR_IS1I_SC_EENSR_ISG_SC_EEEEEaSI_aSI_NS1D_6fusion15FusionCallbacksIS1H_NS1N_17LinearCombinationIaiaiLNS_15FloatRoundStyleE2EEES1J_S1M_JEEENS4_5SM1004TMEM4LOAD26SM100_TMEM_LOAD_32dp32b64xENS4_13SM90_TMA_LOADES19_NS4_39AutoVectorizingCopyWithAssumedAlignmentILi128EEENS4_14SM90_TMA_STOREES19_S1Z_S1Z_EEEvvEEEEvNT_6ParamsE --------------------------
	.section	.text._ZN7cutlass13device_kernelINS_4gemm6kernel13GemmUniversalIN4cute5tupleIJiiiiEEENS1_10collective13CollectiveMmaINS1_35MainloopSm100TmaUmmaWarpSpecializedILi11ELi2ELi2ENS5_IJNS4_1CILi2EEESB_NSA_ILi1EEEEEEEENS5_IJNSA_ILi256EEESF_NSA_ILi64EEEEEEaNS5_IJlSC_lEEEaSI_NS4_8TiledMMAINS4_8MMA_AtomIJNS4_21SM100_MMA_S8_2x1SM_SSIaaiLi256ELi256ELNS4_4UMMA5MajorE0ELSN_0ELNSM_8SaturateE0EEEEEENS4_6LayoutINS5_IJSC_SC_SC_EEENS5_IJNSA_ILi0EEEST_ST_EEEEENS5_IJNS4_10UnderscoreESW_SW_EEEEENS4_28SM100_TMA_2SM_LOAD_MULTICASTENS4_14ComposedLayoutINS4_7SwizzleILi2ELi4ELi3EEENS4_18smem_ptr_flag_bitsILi8EEENSR_INS5_IJNSA_ILi8EEESG_EEENS5_IJSG_SC_EEEEEEEvNS4_8identityENS4_18SM100_TMA_2SM_LOADES19_vS1A_EENS_8epilogue10collective18CollectiveEpilogueINS1D_23Sm100TmaWarpSpecializedILi4ELi2ELi64ELb0ELb0EEEJNS5_IJNSA_ILi128EEESF_SG_EEENS5_IJNSR_IS1I_SC_EENSR_ISG_SC_EEEEEaSI_aSI_NS1D_6fusion15FusionCallbacksIS1H_NS1N_17LinearCombinationIaiaiLNS_15FloatRoundStyleE2EEES1J_S1M_JEEENS4_5SM1004TMEM4LOAD26SM100_TMEM_LOAD_32dp32b64xENS4_13SM90_TMA_LOADES19_NS4_39AutoVectorizingCopyWithAssumedAlignmentILi128EEENS4_14SM90_TMA_STOREES19_S1Z_S1Z_EEEvvEEEEvNT_6ParamsE,"ax",@progbits
	.align	128
.text._ZN7cutlass13device_kernelINS_4gemm6kernel13GemmUniversalIN4cute5tupleIJiiiiEEENS1_10collective13CollectiveMmaINS1_35MainloopSm100TmaUmmaWarpSpecializedILi11ELi2ELi2ENS5_IJNS4_1CILi2EEESB_NSA_ILi1EEEEEEEENS5_IJNSA_ILi256EEESF_NSA_ILi64EEEEEEaNS5_IJlSC_lEEEaSI_NS4_8TiledMMAINS4_8MMA_AtomIJNS4_21SM100_MMA_S8_2x1SM_SSIaaiLi256ELi256ELNS4_4UMMA5MajorE0ELSN_0ELNSM_8SaturateE0EEEEEENS4_6LayoutINS5_IJSC_SC_SC_EEENS5_IJNSA_ILi0EEEST_ST_EEEEENS5_IJNS4_10UnderscoreESW_SW_EEEEENS4_28SM100_TMA_2SM_LOAD_MULTICASTENS4_14ComposedLayoutINS4_7SwizzleILi2ELi4ELi3EEENS4_18smem_ptr_flag_bitsILi8EEENSR_INS5_IJNSA_ILi8EEESG_EEENS5_IJSG_SC_EEEEEEEvNS4_8identityENS4_18SM100_TMA_2SM_LOADES19_vS1A_EENS_8epilogue10collective18CollectiveEpilogueINS1D_23Sm100TmaWarpSpecializedILi4ELi2ELi64ELb0ELb0EEEJNS5_IJNSA_ILi128EEESF_SG_EEENS5_IJNSR_IS1I_SC_EENSR_ISG_SC_EEEEEaSI_aSI_NS1D_6fusion15FusionCallbacksIS1H_NS1N_17LinearCombinationIaiaiLNS_15FloatRoundStyleE2EEES1J_S1M_JEEENS4_5SM1004TMEM4LOAD26SM100_TMEM_LOAD_32dp32b64xENS4_13SM90_TMA_LOADES19_NS4_39AutoVectorizingCopyWithAssumedAlignmentILi128EEENS4_14SM90_TMA_STOREES19_S1Z_S1Z_EEEvvEEEEvNT_6ParamsE:
        .type           _ZN7cutlass13device_kernelINS_4gemm6kernel13GemmUniversalIN4cute5tupleIJiiiiEEENS1_10collective13CollectiveMmaINS1_35MainloopSm100TmaUmmaWarpSpecializedILi11ELi2ELi2ENS5_IJNS4_1CILi2EEESB_NSA_ILi1EEEEEEEENS5_IJNSA_ILi256EEESF_NSA_ILi64EEEEEEaNS5_IJlSC_lEEEaSI_NS4_8TiledMMAINS4_8MMA_AtomIJNS4_21SM100_MMA_S8_2x1SM_SSIaaiLi256ELi256ELNS4_4UMMA5MajorE0ELSN_0ELNSM_8SaturateE0EEEEEENS4_6LayoutINS5_IJSC_SC_SC_EEENS5_IJNSA_ILi0EEEST_ST_EEEEENS5_IJNS4_10UnderscoreESW_SW_EEEEENS4_28SM100_TMA_2SM_LOAD_MULTICASTENS4_14ComposedLayoutINS4_7SwizzleILi2ELi4ELi3EEENS4_18smem_ptr_flag_bitsILi8EEENSR_INS5_IJNSA_ILi8EEESG_EEENS5_IJSG_SC_EEEEEEEvNS4_8identityENS4_18SM100_TMA_2SM_LOADES19_vS1A_EENS_8epilogue10collective18CollectiveEpilogueINS1D_23Sm100TmaWarpSpecializedILi4ELi2ELi64ELb0ELb0EEEJNS5_IJNSA_ILi128EEESF_SG_EEENS5_IJNSR_IS1I_SC_EENSR_ISG_SC_EEEEEaSI_aSI_NS1D_6fusion15FusionCallbacksIS1H_NS1N_17LinearCombinationIaiaiLNS_15FloatRoundStyleE2EEES1J_S1M_JEEENS4_5SM1004TMEM4LOAD26SM100_TMEM_LOAD_32dp32b64xENS4_13SM90_TMA_LOADES19_NS4_39AutoVectorizingCopyWithAssumedAlignmentILi128EEENS4_14SM90_TMA_STOREES19_S1Z_S1Z_EEEvvEEEEvNT_6ParamsE,@function
        .size           _ZN7cutlass13device_kernelINS_4gemm6kernel13GemmUniversalIN4cute5tupleIJiiiiEEENS1_10collective13CollectiveMmaINS1_35MainloopSm100TmaUmmaWarpSpecializedILi11ELi2ELi2ENS5_IJNS4_1CILi2EEESB_NSA_ILi1EEEEEEEENS5_IJNSA_ILi256EEESF_NSA_ILi64EEEEEEaNS5_IJlSC_lEEEaSI_NS4_8TiledMMAINS4_8MMA_AtomIJNS4_21SM100_MMA_S8_2x1SM_SSIaaiLi256ELi256ELNS4_4UMMA5MajorE0ELSN_0ELNSM_8SaturateE0EEEEEENS4_6LayoutINS5_IJSC_SC_SC_EEENS5_IJNSA_ILi0EEEST_ST_EEEEENS5_IJNS4_10UnderscoreESW_SW_EEEEENS4_28SM100_TMA_2SM_LOAD_MULTICASTENS4_14ComposedLayoutINS4_7SwizzleILi2ELi4ELi3EEENS4_18smem_ptr_flag_bitsILi8EEENSR_INS5_IJNSA_ILi8EEESG_EEENS5_IJSG_SC_EEEEEEEvNS4_8identityENS4_18SM100_TMA_2SM_LOADES19_vS1A_EENS_8epilogue10collective18CollectiveEpilogueINS1D_23Sm100TmaWarpSpecializedILi4ELi2ELi64ELb0ELb0EEEJNS5_IJNSA_ILi128EEESF_SG_EEENS5_IJNSR_IS1I_SC_EENSR_ISG_SC_EEEEEaSI_aSI_NS1D_6fusion15FusionCallbacksIS1H_NS1N_17LinearCombinationIaiaiLNS_15FloatRoundStyleE2EEES1J_S1M_JEEENS4_5SM1004TMEM4LOAD26SM100_TMEM_LOAD_32dp32b64xENS4_13SM90_TMA_LOADES19_NS4_39AutoVectorizingCopyWithAssumedAlignmentILi128EEENS4_14SM90_TMA_STOREES19_S1Z_S1Z_EEEvvEEEEvNT_6ParamsE,(.L_x_207 - _ZN7cutlass13device_kernelINS_4gemm6kernel13GemmUniversalIN4cute5tupleIJiiiiEEENS1_10collective13CollectiveMmaINS1_35MainloopSm100TmaUmmaWarpSpecializedILi11ELi2ELi2ENS5_IJNS4_1CILi2EEESB_NSA_ILi1EEEEEEEENS5_IJNSA_ILi256EEESF_NSA_ILi64EEEEEEaNS5_IJlSC_lEEEaSI_NS4_8TiledMMAINS4_8MMA_AtomIJNS4_21SM100_MMA_S8_2x1SM_SSIaaiLi256ELi256ELNS4_4UMMA5MajorE0ELSN_0ELNSM_8SaturateE0EEEEEENS4_6LayoutINS5_IJSC_SC_SC_EEENS5_IJNSA_ILi0EEEST_ST_EEEEENS5_IJNS4_10UnderscoreESW_SW_EEEEENS4_28SM100_TMA_2SM_LOAD_MULTICASTENS4_14ComposedLayoutINS4_7SwizzleILi2ELi4ELi3EEENS4_18smem_ptr_flag_bitsILi8EEENSR_INS5_IJNSA_ILi8EEESG_EEENS5_IJSG_SC_EEEEEEEvNS4_8identityENS4_18SM100_TMA_2SM_LOADES19_vS1A_EENS_8epilogue10collective18CollectiveEpilogueINS1D_23Sm100TmaWarpSpecializedILi4ELi2ELi64ELb0ELb0EEEJNS5_IJNSA_ILi128EEESF_SG_EEENS5_IJNSR_IS1I_SC_EENSR_ISG_SC_EEEEEaSI_aSI_NS1D_6fusion15FusionCallbacksIS1H_NS1N_17LinearCombinationIaiaiLNS_15FloatRoundStyleE2EEES1J_S1M_JEEENS4_5SM1004TMEM4LOAD26SM100_TMEM_LOAD_32dp32b64xENS4_13SM90_TMA_LOADES19_NS4_39AutoVectorizingCopyWithAssumedAlignmentILi128EEENS4_14SM90_TMA_STOREES19_S1Z_S1Z_EEEvvEEEEvNT_6ParamsE)
        .other          _ZN7cutlass13device_kernelINS_4gemm6kernel13GemmUniversalIN4cute5tupleIJiiiiEEENS1_10collective13CollectiveMmaINS1_35MainloopSm100TmaUmmaWarpSpecializedILi11ELi2ELi2ENS5_IJNS4_1CILi2EEESB_NSA_ILi1EEEEEEEENS5_IJNSA_ILi256EEESF_NSA_ILi64EEEEEEaNS5_IJlSC_lEEEaSI_NS4_8TiledMMAINS4_8MMA_AtomIJNS4_21SM100_MMA_S8_2x1SM_SSIaaiLi256ELi256ELNS4_4UMMA5MajorE0ELSN_0ELNSM_8SaturateE0EEEEEENS4_6LayoutINS5_IJSC_SC_SC_EEENS5_IJNSA_ILi0EEEST_ST_EEEEENS5_IJNS4_10UnderscoreESW_SW_EEEEENS4_28SM100_TMA_2SM_LOAD_MULTICASTENS4_14ComposedLayoutINS4_7SwizzleILi2ELi4ELi3EEENS4_18smem_ptr_flag_bitsILi8EEENSR_INS5_IJNSA_ILi8EEESG_EEENS5_IJSG_SC_EEEEEEEvNS4_8identityENS4_18SM100_TMA_2SM_LOADES19_vS1A_EENS_8epilogue10collective18CollectiveEpilogueINS1D_23Sm100TmaWarpSpecializedILi4ELi2ELi64ELb0ELb0EEEJNS5_IJNSA_ILi128EEESF_SG_EEENS5_IJNSR_IS1I_SC_EENSR_ISG_SC_EEEEEaSI_aSI_NS1D_6fusion15FusionCallbacksIS1H_NS1N_17LinearCombinationIaiaiLNS_15FloatRoundStyleE2EEES1J_S1M_JEEENS4_5SM1004TMEM4LOAD26SM100_TMEM_LOAD_32dp32b64xENS4_13SM90_TMA_LOADES19_NS4_39AutoVectorizingCopyWithAssumedAlignmentILi128EEENS4_14SM90_TMA_STOREES19_S1Z_S1Z_EEEvvEEEEvNT_6ParamsE,@"STO_CUDA_ENTRY STV_DEFAULT"
_ZN7cutlass13device_kernelINS_4gemm6kernel13GemmUniversalIN4cute5tupleIJiiiiEEENS1_10collective13CollectiveMmaINS1_35MainloopSm100TmaUmmaWarpSpecializedILi11ELi2ELi2ENS5_IJNS4_1CILi2EEESB_NSA_ILi1EEEEEEEENS5_IJNSA_ILi256EEESF_NSA_ILi64EEEEEEaNS5_IJlSC_lEEEaSI_NS4_8TiledMMAINS4_8MMA_AtomIJNS4_21SM100_MMA_S8_2x1SM_SSIaaiLi256ELi256ELNS4_4UMMA5MajorE0ELSN_0ELNSM_8SaturateE0EEEEEENS4_6LayoutINS5_IJSC_SC_SC_EEENS5_IJNSA_ILi0EEEST_ST_EEEEENS5_IJNS4_10UnderscoreESW_SW_EEEEENS4_28SM100_TMA_2SM_LOAD_MULTICASTENS4_14ComposedLayoutINS4_7SwizzleILi2ELi4ELi3EEENS4_18smem_ptr_flag_bitsILi8EEENSR_INS5_IJNSA_ILi8EEESG_EEENS5_IJSG_SC_EEEEEEEvNS4_8identityENS4_18SM100_TMA_2SM_LOADES19_vS1A_EENS_8epilogue10collective18CollectiveEpilogueINS1D_23Sm100TmaWarpSpecializedILi4ELi2ELi64ELb0ELb0EEEJNS5_IJNSA_ILi128EEESF_SG_EEENS5_IJNSR_IS1I_SC_EENSR_ISG_SC_EEEEEaSI_aSI_NS1D_6fusion15FusionCallbacksIS1H_NS1N_17LinearCombinationIaiaiLNS_15FloatRoundStyleE2EEES1J_S1M_JEEENS4_5SM1004TMEM4LOAD26SM100_TMEM_LOAD_32dp32b64xENS4_13SM90_TMA_LOADES19_NS4_39AutoVectorizingCopyWithAssumedAlignmentILi128EEENS4_14SM90_TMA_STOREES19_S1Z_S1Z_EEEvvEEEEvNT_6ParamsE:
[----:B------:R-:W1:Y:S01]  /*0000*/  LDC R1, c[0x0][0x37c] ;  /* 0x0000df00ff017b82 */ /* 0x000e620000000800 */
[----:B------:R-:W2:Y:S01]  /*0010*/  S2R R155, SR_TID.X ;  /* 0x00000000009b7919 */ /* 0x000ea20000002100 */
[----:B------:R-:W3:Y:S06]  /*0020*/  LDCU.64 UR8, c[0x0][0x890] ;  /* 0x00011200ff0877ac */ /* 0x000eec0008000a00 */
[----:B------:R-:W4:Y:S01]  /*0030*/  S2UR UR45, SR_CgaCtaId ;  /* 0x00000000002d79c3 */ /* 0x000f220000008800 */
[----:B------:R-:W-:Y:S02]  /*0040*/  PRMT R140, RZ, 0x7610, R140 ;  /* 0x00007610ff8c7816 */ /* 0x000fe4000000008c */
[----:B------:R-:W-:Y:S01]  /*0050*/  ELECT P1, URZ, PT ;  /* 0x0000000000ff782f */ /* 0x000fe20003820000 */
[----:B---3--:R-:W-:-:S04]  /*0060*/  UISETP.NE.U32.AND UP0, UPT, UR8, URZ, UPT ;  /* 0x000000ff0800728c */ /* 0x008fc8000bf05070 */
[----:B------:R-:W-:Y:S02]  /*0070*/  UISETP.NE.AND.EX UP0, UPT, UR9, URZ, UPT, UP0 ;  /* 0x000000ff0900728c */ /* 0x000fe4000bf05300 */
[----:B----4-:R-:W-:Y:S02]  /*0080*/  ULOP3.LUT UR33, UR45, 0x1, URZ, 0xc0, !UPT ;  /* 0x000000012d217892 */ /* 0x010fe4000f8ec0ff */
[----:B------:R-:W-:Y:S01]  /*0090*/  ULOP3.LUT UR34, UR45, 0x1, URZ, 0x3c, !UPT ;  /* 0x000000012d227892 */ /* 0x000fe2000f8e3cff */
[----:B--2---:R-:W-:-:S05]  /*00a0*/  SHF.R.U32.HI R141, RZ, 0x5, R155 ;  /* 0x00000005ff8d7819 */ /* 0x004fca000001169b */
[----:B------:R-:W2:Y:S02]  /*00b0*/  SHFL.IDX PT, R0, R141, RZ, 0x1f ;  /* 0x00001fff8d007589 */ /* 0x000ea400000e0000 */
[----:B--2---:R-:W-:Y:S01]  /*00c0*/  R2UR UR17, R0 ;  /* 0x00000000001172ca */ /* 0x004fe200000e0000 */
[----:B-1----:R-:W-:-:S14]  /*00d0*/  BRA.U UP0, `(.L_x_0) ;  /* 0x0000000100307547 */ /* 0x002fdc000b800000 */
[----:B------:R-:W1:Y:S02]  /*00e0*/  LDCU.64 UR4, c[0x0][0x888] ;  /* 0x00011100ff0477ac */ /* 0x000e640008000a00 */
[----:B-1----:R-:W-:-:S04]  /*00f0*/  UISETP.NE.U32.AND UP0, UPT, UR4, URZ, UPT ;  /* 0x000000ff0400728c */ /* 0x002fc8000bf05070 */
[----:B------:R-:W-:-:S09]  /*0100*/  UISETP.NE.AND.EX UP0, UPT, UR5, URZ, UPT, UP0 ;  /* 0x000000ff0500728c */ /* 0x000fd2000bf05300 */
[----:B------:R-:W-:Y:S05]  /*0110*/  BRA.U !UP0, `(.L_x_1) ;  /* 0x0000000108147547 */ /* 0x000fea000b800000 */
[----:B------:R-:W1:Y:S01]  /*0120*/  LDC.64 R72, c[0x0][0x888] ;  /* 0x00022200ff487b82 */ /* 0x000e620000000a00 */
[----:B------:R-:W1:Y:S02]  /*0130*/  LDCU.64 UR4, c[0x0][0x358] ;  /* 0x00006b00ff0477ac */ /* 0x000e640008000a00 */
[----:B-1----:R1:W5:Y:S01]  /*0140*/  LDG.E R72, desc[UR4][R72.64] ;  /* 0x0000000448487981 */ /* 0x002362000c1e1900 */
[----:B------:R-:W-:Y:S01]  /*0150*/  HFMA2 R140, -RZ, RZ, 0, 5.9604644775390625e-08 ;  /* 0x00000001ff8c7431 */ /* 0x000fe200000001ff */
[----:B------:R-:W-:Y:S05]  /*0160*/  BRA `(.L_x_0) ;  /* 0x00000000000c7947 */ /* 0x000fea0003800000 */
.L_x_1:
[----:B------:R-:W1:Y:S01]  /*0170*/  LDCU UR4, c[0x0][0x880] ;  /* 0x00011000ff0477ac */ /* 0x000e620008000800 */
[----:B------:R-:W-:Y:S01]  /*0180*/  HFMA2 R140, -RZ, RZ, 0, 5.9604644775390625e-08 ;  /* 0x00000001ff8c7431 */ /* 0x000fe200000001ff */
[----:B-1----:R-:W-:-:S07]  /*0190*/  MOV R72, UR4 ;  /* 0x0000000400487c02 */ /* 0x002fce0008000f00 */
.L_x_0:
[----:B------:R-:W2:Y:S02]  /*01a0*/  LDCU.64 UR4, c[0x0][0x8b0] ;  /* 0x00011600ff0477ac */ /* 0x000ea40008000a00 */
[----:B--2---:R-:W-:-:S04]  /*01b0*/  UISETP.NE.U32.AND UP0, UPT, UR4, URZ, UPT ;  /* 0x000000ff0400728c */ /* 0x004fc8000bf05070 */
[----:B------:R-:W-:-:S09]  /*01c0*/  UISETP.NE.AND.EX UP0, UPT, UR5, URZ, UPT, UP0 ;  /* 0x000000ff0500728c */ /* 0x000fd2000bf05300 */
[----:B------:R-:W-:Y:S05]  /*01d0*/  BRA.U UP0, `(.L_x_2) ;  /* 0x0000000100287547 */ /* 0x000fea000b800000 */
[----:B------:R-:W2:Y:S02]  /*01e0*/  LDCU.64 UR4, c[0x0][0x8a8] ;  /* 0x00011500ff0477ac */ /* 0x000ea40008000a00 */
[----:B--2---:R-:W-:-:S04]  /*01f0*/  UISETP.NE.U32.AND UP0, UPT, UR4, URZ, UPT ;  /* 0x000000ff0400728c */ /* 0x004fc8000bf05070 */
[----:B------:R-:W-:-:S09]  /*0200*/  UISETP.NE.AND.EX UP0, UPT, UR5, URZ, UPT, UP0 ;  /* 0x000000ff0500728c */ /* 0x000fd2000bf05300 */
[----:B------:R-:W-:Y:S05]  /*0210*/  BRA.U !UP0, `(.L_x_3) ;  /* 0x0000000108107547 */ /* 0x000fea000b800000 */
[----:B------:R-:W2:Y:S01]  /*0220*/  LDC.64 R70, c[0x0][0x8a8] ;  /* 0x00022a00ff467b82 */ /* 0x000ea20000000a00 */
[----:B------:R-:W2:Y:S02]  /*0230*/  LDCU.64 UR4, c[0x0][0x358] ;  /* 0x00006b00ff0477ac */ /* 0x000ea40008000a00 */
[----:B--2---:R2:W5:Y:S01]  /*0240*/  LDG.E R70, desc[UR4][R70.64] ;  /* 0x0000000446467981 */ /* 0x004562000c1e1900 */
[----:B------:R-:W-:Y:S05]  /*0250*/  BRA `(.L_x_2) ;  /* 0x0000000000087947 */ /* 0x000fea0003800000 */
.L_x_3:
[----:B------:R-:W2:Y:S02]  /*0260*/  LDCU UR4, c[0x0][0x8a0] ;  /* 0x00011400ff0477ac */ /* 0x000ea40008000800 */
[----:B--2---:R-:W-:Y:S02]  /*0270*/  MOV R70, UR4 ;  /* 0x0000000400467c02 */ /* 0x004fe40008000f00 */
.L_x_2:
[----:B------:R-:W-:Y:S01]  /*0280*/  IMAD.U32 R0, RZ, RZ, UR17 ;  /* 0x00000011ff007e24 */ /* 0x000fe2000f8e00ff */
[----:B------:R-:W-:Y:S04]  /*0290*/  BSSY.RECONVERGENT B0, `(.L_x_4) ;  /* 0x000000c000007945 */ /* 0x000fe80003800200 */
[C---:B------:R-:W-:Y:S02]  /*02a0*/  ISETP.NE.OR P2, PT, R0.reuse, 0x1, !P1 ;  /* 0x000000010000780c */ /* 0x040fe40004f45670 */
[----:B------:R-:W-:-:S11]  /*02b0*/  ISETP.NE.OR P0, PT, R0, 0x3, !P1 ;  /* 0x000000030000780c */ /* 0x000fd60004f05670 */
[----:B------:R-:W-:Y:S05]  /*02c0*/  @P2 BRA `(.L_x_5) ;  /* 0x0000000000202947 */ /* 0x000fea0003800000 */
[----:B------:R-:W3:Y:S02]  /*02d0*/  LDCU.64 UR4, c[0x0][0x348] ;  /* 0x00006900ff0477ac */ /* 0x000ee40008000a00 */
[----:B---3--:R-:W-:Y:S02]  /*02e0*/  UIADD3 UR6, UP1, UPT, UR4, 0x80, URZ ;  /* 0x0000008004067890 */ /* 0x008fe4000ff3e0ff */
[----:B------:R-:W-:Y:S02]  /*02f0*/  UIADD3 UR4, UP0, UPT, UR4, 0x180, URZ ;  /* 0x0000018004047890 */ /* 0x000fe4000ff1e0ff */
[----:B------:R-:W-:Y:S02]  /*0300*/  UIADD3.X UR7, UPT, UPT, URZ, UR5, URZ, UP1, !UPT ;  /* 0x00000005ff077290 */ /* 0x000fe40008ffe4ff */
[----:B------:R-:W-:-:S07]  /*0310*/  UIADD3.X UR5, UPT, UPT, URZ, UR5, URZ, UP0, !UPT ;  /* 0x00000005ff057290 */ /* 0x000fce00087fe4ff */
[----:B------:R3:W-:Y:S02]  /*0320*/  UTMACCTL.PF [UR6] ;  /* 0x00000000060079b9 */ /* 0x0007e40008040000 */
[----:B------:R3:W-:Y:S02]  /*0330*/  UTMACCTL.PF [UR4] ;  /* 0x00000000040079b9 */ /* 0x0007e40008040000 */
[----:B---3--:R-:W-:Y:S01]  /*0340*/  NOP ;  /* 0x0000000000007918 */ /* 0x008fe20000000000 */
.L_x_5:
[----:B------:R-:W-:Y:S05]  /*0350*/  BSYNC.RECONVERGENT B0 ;  /* 0x0000000000007941 */ /* 0x000fea0003800200 */
.L_x_4:
[----:B------:R-:W-:Y:S04]  /*0360*/  BSSY.RECONVERGENT B0, `(.L_x_6) ;  /* 0x000000a000007945 */ /* 0x000fe80003800200 */
        /* <DEDUP_REMOVED lines=9> */
.L_x_7:
[----:B------:R-:W-:Y:S05]  /*0400*/  BSYNC.RECONVERGENT B0 ;  /* 0x0000000000007941 */ /* 0x000fea0003800200 */
.L_x_6:
[----:B------:R-:W3:Y:S01]  /*0410*/  LDCU.64 UR4, c[0x0][0x888] ;  /* 0x00011100ff0477ac */ /* 0x000ee20008000a00 */
[----:B------:R-:W-:Y:S02]  /*0420*/  UISETP.EQ.U32.AND UP1, UPT, UR8, URZ, UPT ;  /* 0x000000ff0800728c */ /* 0x000fe4000bf22070 */
[----:B------:R-:W-:Y:S02]  /*0430*/  UPLOP3.LUT UP3, UPT, UPT, UPT, UPT, 0x80, 0x8 ;  /* 0x000000000008789c */ /* 0x000fe40003f6f070 */
[----:B---3--:R-:W-:-:S04]  /*0440*/  UISETP.NE.U32.AND UP0, UPT, UR4, URZ, UPT ;  /* 0x000000ff0400728c */ /* 0x008fc8000bf05070 */
[----:B------:R-:W-:-:S04]  /*0450*/  UISETP.NE.AND.EX UP0, UPT, UR5, URZ, UPT, UP0 ;  /* 0x000000ff0500728c */ /* 0x000fc8000bf05300 */
[----:B------:R-:W-:-:S04]  /*0460*/  UISETP.EQ.OR.EX UP2, UPT, UR9, URZ, !UP0, UP1 ;  /* 0x000000ff0900728c */ /* 0x000fc8000c742710 */
[----:B------:R-:W-:-:S06]  /*0470*/  UP2UR UR4, UPR, URZ, 0x4 ;  /* 0x00000004ff047883 */ /* 0x000fcc0008000000 */
[----:B------:R-:W-:Y:S01]  /*0480*/  MOV R144, UR4 ;  /* 0x0000000400907c02 */ /* 0x000fe20008000f00 */
[----:B------:R-:W-:Y:S06]  /*0490*/  BRA.U !UP2, `(.L_x_8) ;  /* 0x000000010a207547 */ /* 0x000fec000b800000 */
[----:B-----5:R-:W-:Y:S01]  /*04a0*/  R2UR UR5, R72 ;  /* 0x00000000480572ca */ /* 0x020fe200000e0000 */
[----:B------:R-:W-:Y:S02]  /*04b0*/  UISETP.NE.U32.AND UP1, UPT, UR8, URZ, UPT ;  /* 0x000000ff0800728c */ /* 0x000fe4000bf25070 */
[----:B------:R-:W-:Y:S02]  /*04c0*/  USEL UR4, URZ, 0xffffffff, UP0 ;  /* 0xffffffffff047887 */ /* 0x000fe40008000000 */
[----:B------:R-:W-:-:S08]  /*04d0*/  UISETP.NE.AND.EX UP1, UPT, UR9, URZ, UPT, UP1 ;  /* 0x000000ff0900728c */ /* 0x000fd0000bf25310 */
[----:B------:R-:W-:-:S04]  /*04e0*/  UISETP.NE.AND UP0, UPT, UR5, URZ, UPT ;  /* 0x000000ff0500728c */ /* 0x000fc8000bf05270 */
[----:B------:R-:W-:-:S04]  /*04f0*/  @!UP1 USEL UR4, URZ, 0xffffffff, UP0 ;  /* 0xffffffffff049887 */ /* 0x000fc80008000000 */
[----:B------:R-:W-:-:S04]  /*0500*/  ULOP3.LUT UR4, UR4, 0x1, URZ, 0xc0, !UPT ;  /* 0x0000000104047892 */ /* 0x000fc8000f8ec0ff */
[----:B------:R-:W-:-:S11]  /*0510*/  UISETP.NE.U32.AND UP3, UPT, UR4, 0x1, UPT ;  /* 0x000000010400788c */ /* 0x000fd6000bf65070 */
.L_x_8:
[----:B------:R-:W3:Y:S01]  /*0520*/  SHFL.IDX PT, R0, R141, RZ, 0x1f ;  /* 0x00001fff8d007589 */ /* 0x000ee200000e0000 */
[----:B------:R-:W-:-:S04]  /*0530*/  UISETP.NE.AND UP0, UPT, UR17, 0x2, UPT ;  /* 0x000000021100788c */ /* 0x000fc8000bf05270 */
[----:B------:R-:W-:Y:S02]  /*0540*/  UISETP.EQ.AND UP1, UPT, UR33, URZ, !UP0 ;  /* 0x000000ff2100728c */ /* 0x000fe4000c722270 */
[----:B------:R-:W-:-:S04]  /*0550*/  USEL UR41, URZ, 0x1, UP0 ;  /* 0x00000001ff297887 */ /* 0x000fc80008000000 */
[----:B------:R-:W-:Y:S02]  /*0560*/  PLOP3.LUT P3, PT, P1, PT, UP1, 0x80, 0x8 ;  /* 0x000000000008781c */ /* 0x000fe40000f6f018 */
[----:B---3--:R-:W-:-:S13]  /*0570*/  ISETP.NE.AND P0, PT, R0, RZ, PT ;  /* 0x000000ff0000720c */ /* 0x008fda0003f05270 */
[----:B------:R-:W-:Y:S05]  /*0580*/  @P0 BRA `(.L_x_9) ;  /* 0x0000000000980947 */ /* 0x000fea0003800000 */
[----:B------:R-:W-:Y:S01]  /*0590*/  ELECT P0, URZ, PT ;  /* 0x0000000000ff782f */ /* 0x000fe20003800000 */
[----:B------:R-:W-:-:S12]  /*05a0*/  BSSY.RECONVERGENT B0, `(.L_x_9) ;  /* 0x0000024000007945 */ /* 0x000fd80003800200 */
[----:B------:R-:W-:Y:S05]  /*05b0*/  @!P0 BRA `(.L_x_10) ;  /* 0x0000000000888947 */ /* 0x000fea0003800000 */
[----:B------:R-:W-:Y:S01]  /*05c0*/  UMOV UR4, 0x400 ;  /* 0x0000040000047882 */ /* 0x000fe20000000000 */
[----:B------:R-:W-:Y:S01]  /*05d0*/  UMOV UR8, 0x1 ;  /* 0x0000000100087882 */ /* 0x000fe20000000000 */
[----:B------:R-:W-:Y:S01]  /*05e0*/  UMOV UR6, 0x2 ;  /* 0x0000000200067882 */ /* 0x000fe20000000000 */
[----:B------:R-:W-:Y:S02]  /*05f0*/  ULEA UR4, UR45, UR4, 0x18 ;  /* 0x000000042d047291 */ /* 0x000fe4000f8ec0ff */
[----:B------:R-:W-:-:S04]  /*0600*/  UIADD3 UR8, UPT, UPT, -UR8, 0x100000, URZ ;  /* 0x0010000008087890 */ /* 0x000fc8000fffe1ff */
[----:B------:R-:W-:Y:S02]  /*0610*/  USHF.L.U32 UR9, UR8, 0xb, URZ ;  /* 0x0000000b08097899 */ /* 0x000fe400080006ff */
[----:B------:R-:W-:Y:S02]  /*0620*/  USHF.L.U32 UR8, UR8, 0x1, URZ ;  /* 0x0000000108087899 */ /* 0x000fe400080006ff */
[----:B------:R-:W-:-:S04]  /*0630*/  UIADD3 UR6, UPT, UPT, -UR6, 0x100000, URZ ;  /* 0x0010000006067890 */ /* 0x000fc8000fffe1ff */
[----:B------:R-:W-:Y:S02]  /*0640*/  USHF.L.U32 UR7, UR6, 0xb, URZ ;  /* 0x0000000b06077899 */ /* 0x000fe400080006ff */
[----:B------:R-:W-:Y:S01]  /*0650*/  USHF.L.U32 UR6, UR6, 0x1, URZ ;  /* 0x0000000106067899 */ /* 0x000fe200080006ff */
[----:B------:R-:W3:Y:S03]  /*0660*/  FENCE.VIEW.ASYNC.S ;  /* 0x00000000000073c6 */ /* 0x000ee60000000000 */
[----:B---3--:R3:W4:Y:S08]  /*0670*/  SYNCS.EXCH.64 URZ, [UR4], UR8 ;  /* 0x0000000804ff75b2 */ /* 0x0087300008000100 */
[----:B------:R3:W1:Y:S01]  /*0680*/  SYNCS.EXCH.64 URZ, [UR4+0x58], UR6 ;  /* 0x0000580604ff75b2 */ /* 0x0006620008000100 */
        /* <DEDUP_REMOVED lines=19> */
[----:B------:R3:W1:Y:S02]  /*07c0*/  SYNCS.EXCH.64 URZ, [UR4+0xa8], UR6 ;  /* 0x0000a80604ff75b2 */ /* 0x0006640008000100 */
[----:B---34-:R-:W-:Y:S01]  /*07d0*/  NOP ;  /* 0x0000000000007918 */ /* 0x018fe20000000000 */
.L_x_10:
[----:B------:R-:W-:Y:S05]  /*07e0*/  BSYNC.RECONVERGENT B0 ;  /* 0x0000000000007941 */ /* 0x000fea0003800200 */
.L_x_9:
[----:B------:R-:W3:Y:S01]  /*07f0*/  SHFL.IDX PT, R0, R141, RZ, 0x1f ;  /* 0x00001fff8d007589 */ /* 0x000ee200000e0000 */
[----:B------:R-:W-:Y:S01]  /*0800*/  NOP ;  /* 0x0000000000007918 */ /* 0x000fe20000000000 */
[----:B---3--:R-:W-:-:S13]  /*0810*/  ISETP.NE.AND P0, PT, R0, 0x1, PT ;  /* 0x000000010000780c */ /* 0x008fda0003f05270 */
[----:B------:R-:W-:Y:S05]  /*0820*/  @P0 BRA `(.L_x_11) ;  /* 0x0000000000540947 */ /* 0x000fea0003800000 */
        /* <DEDUP_REMOVED lines=10> */
[----:B------:R-:W-:Y:S01]  /*08d0*/  ELECT P0, URZ, PT ;  /* 0x0000000000ff782f */ /* 0x000fe20003800000 */
[----:B------:R-:W3:Y:S02]  /*08e0*/  FENCE.VIEW.ASYNC.S ;  /* 0x00000000000073c6 */ /* 0x000ee40000000000 */
[----:B---3--:R3:W4:Y:S08]  /*08f0*/  SYNCS.EXCH.64 URZ, [UR4+0xb0], UR8 ;  /* 0x0000b00804ff75b2 */ /* 0x0087300008000100 */
[----:B------:R3:W1:Y:S01]  /*0900*/  SYNCS.EXCH.64 URZ, [UR4+0xd0], UR6 ;  /* 0x0000d00604ff75b2 */ /* 0x0006620008000100 */
[----:B------:R3:W1:Y:S01]  /*0910*/  SYNCS.EXCH.64 URZ, [UR4+0xb8], UR8 ;  /* 0x0000b80804ff75b2 */ /* 0x0006620008000100 */
[----:B------:R3:W1:Y:S01]  /*0920*/  SYNCS.EXCH.64 URZ, [UR4+0xd8], UR6 ;  /* 0x0000d80604ff75b2 */ /* 0x0006620008000100 */
[----:B------:R3:W1:Y:S01]  /*0930*/  SYNCS.EXCH.64 URZ, [UR4+0xc0], UR8 ;  /* 0x0000c00804ff75b2 */ /* 0x0006620008000100 */
[----:B------:R3:W1:Y:S01]  /*0940*/  SYNCS.EXCH.64 URZ, [UR4+0xe0], UR6 ;  /* 0x0000e00604ff75b2 */ /* 0x0006620008000100 */
[----:B------:R3:W1:Y:S01]  /*0950*/  SYNCS.EXCH.64 URZ, [UR4+0xc8], UR8 ;  /* 0x0000c80804ff75b2 */ /* 0x0006620008000100 */
[----:B------:R3:W1:Y:S01]  /*0960*/  SYNCS.EXCH.64 URZ, [UR4+0xe8], UR6 ;  /* 0x0000e80604ff75b2 */ /* 0x0006620008000100 */
[----:B------:R-:W-:Y:S01]  /*0970*/  NOP ;  /* 0x0000000000007918 */ /* 0x000fe20000000000 */
.L_x_11:
[----:B------:R-:W2:Y:S01]  /*0980*/  SHFL.IDX PT, R0, R141, RZ, 0x1f ;  /* 0x00001fff8d007589 */ /* 0x000ea200000e0000 */
[----:B------:R-:W-:Y:S01]  /*0990*/  NOP ;  /* 0x0000000000007918 */ /* 0x000fe20000000000 */
[----:B--2---:R-:W-:-:S13]  /*09a0*/  ISETP.NE.AND P0, PT, R0, 0x3, PT ;  /* 0x000000030000780c */ /* 0x004fda0003f05270 */
[----:B------:R-:W-:Y:S05]  /*09b0*/  @P0 BRA `(.L_x_12) ;  /* 0x00000000002c0947 */ /* 0x000fea0003800000 */
[----:B---3--:R-:W-:Y:S01]  /*09c0*/  UMOV UR6, 0x400 ;  /* 0x0000040000067882 */ /* 0x008fe20000000000 */
[----:B------:R-:W-:Y:S01]  /*09d0*/  UMOV UR4, 0x20 ;  /* 0x0000002000047882 */ /* 0x000fe20000000000 */
[----:B------:R-:W-:Y:S02]  /*09e0*/  ULEA UR6, UR45, UR6, 0x18 ;  /* 0x000000062d067291 */ /* 0x000fe4000f8ec0ff */
[----:B------:R-:W-:-:S04]  /*09f0*/  UIADD3 UR4, UPT, UPT, -UR4, 0x100000, URZ ;  /* 0x0010000004047890 */ /* 0x000fc8000fffe1ff */
[----:B------:R-:W-:Y:S02]  /*0a00*/  USHF.L.U32 UR5, UR4, 0xb, URZ ;  /* 0x0000000b04057899 */ /* 0x000fe400080006ff */
[----:B------:R-:W-:Y:S01]  /*0a10*/  USHF.L.U32 UR4, UR4, 0x1, URZ ;  /* 0x0000000104047899 */ /* 0x000fe200080006ff */
[----:B------:R-:W-:Y:S01]  /*0a20*/  ELECT P0, URZ, PT ;  /* 0x0000000000ff782f */ /* 0x000fe20003800000 */
[----:B------:R-:W2:Y:S10]  /*0a30*/  FENCE.VIEW.ASYNC.S ;  /* 0x00000000000073c6 */ /* 0x000eb40000000000 */
[----:B--2---:R2:W3:Y:S01]  /*0a40*/  SYNCS.EXCH.64 URZ, [UR6+0xf0], UR4 ;  /* 0x0000f00406ff75b2 */ /* 0x0044e20008000100 */
[----:B------:R2:W1:Y:S01]  /*0a50*/  SYNCS.EXCH.64 URZ, [UR6+0xf8], UR4 ;  /* 0x0000f80406ff75b2 */ /* 0x0004620008000100 */
[----:B------:R-:W-:Y:S01]  /*0a60*/  NOP ;  /* 0x0000000000007918 */ /* 0x000fe20000000000 */
.L_x_12:
[----:B------:R-:W4:Y:S01]  /*0a70*/  SHFL.IDX PT, R0, R141, RZ, 0x1f ;  /* 0x00001fff8d007589 */ /* 0x000f2200000e0000 */
[----:B------:R-:W-:Y:S01]  /*0a80*/  NOP ;  /* 0x0000000000007918 */ /* 0x000fe20000000000 */
[----:B----4-:R-:W-:-:S13]  /*0a90*/  ISETP.NE.AND P0, PT, R0, 0x4, PT ;  /* 0x000000040000780c */ /* 0x010fda0003f05270 */
[----:B------:R-:W-:Y:S05]  /*0aa0*/  @P0 BRA `(.L_x_13) ;  /* 0x0000000000480947 */ /* 0x000fea0003800000 */
[----:B--23--:R-:W-:Y:S01]  /*0ab0*/  UMOV UR4, 0x3a0 ;  /* 0x000003a000047882 */ /* 0x00cfe20000000000 */
[----:B------:R-:W-:Y:S01]  /*0ac0*/  UMOV UR6, 0x400 ;  /* 0x0000040000067882 */ /* 0x000fe20000000000 */
[----:B------:R-:W-:Y:S01]  /*0ad0*/  USEL UR4, UR4, 0x320, UP3 ;  /* 0x0000032004047887 */ /* 0x000fe20009800000 */
        /* <DEDUP_REMOVED lines=9> */
[----:B------:R-:W2:Y:S02]  /*0b70*/  FENCE.VIEW.ASYNC.S ;  /* 0x00000000000073c6 */ /* 0x000ea40000000000 */
[----:B--2---:R4:W2:Y:S08]  /*0b80*/  SYNCS.EXCH.64 URZ, [UR6+0x100], UR8 ;  /* 0x0001000806ff75b2 */ /* 0x0048b00008000100 */
[----:B------:R4:W3:Y:S01]  /*0b90*/  SYNCS.EXCH.64 URZ, [UR6+0x110], UR4 ;  /* 0x0001100406ff75b2 */ /* 0x0008e20008000100 */
[----:B------:R4:W1:Y:S01]  /*0ba0*/  SYNCS.EXCH.64 URZ, [UR6+0x108], UR8 ;  /* 0x0001080806ff75b2 */ /* 0x0008620008000100 */
[----:B------:R4:W1:Y:S02]  /*0bb0*/  SYNCS.EXCH.64 URZ, [UR6+0x118], UR4 ;  /* 0x0001180406ff75b2 */ /* 0x0008640008000100 */
[----:B----4-:R-:W-:Y:S01]  /*0bc0*/  NOP ;  /* 0x0000000000007918 */ /* 0x010fe20000000000 */
.L_x_13:
[----:B------:R-:W4:Y:S01]  /*0bd0*/  SHFL.IDX PT, R0, R141, RZ, 0x1f ;  /* 0x00001fff8d007589 */ /* 0x000f2200000e0000 */
[----:B------:R-:W-:Y:S01]  /*0be0*/  NOP ;  /* 0x0000000000007918 */ /* 0x000fe20000000000 */
[----:B----4-:R-:W-:-:S13]  /*0bf0*/  ISETP.NE.AND P0, PT, R0, 0x5, PT ;  /* 0x000000050000780c */ /* 0x010fda0003f05270 */
[----:B------:R-:W-:Y:S05]  /*0c00*/  @P0 BRA `(.L_x_14) ;  /* 0x0000000000440947 */ /* 0x000fea0003800000 */
[----:B--23--:R-:W-:Y:S01]  /*0c10*/  UMOV UR4, 0x400 ;  /* 0x0000040000047882 */ /* 0x00cfe20000000000 */
        /* <DEDUP_REMOVED lines=16> */
.L_x_14:
[----:B------:R-:W4:Y:S01]  /*0d20*/  SHFL.IDX PT, R0, R141, RZ, 0x1f ;  /* 0x00001fff8d007589 */ /* 0x000f2200000e0000 */
[----:B------:R-:W-:Y:S01]  /*0d30*/  ISETP.NE.OR P1, PT, RZ, UR17, !P1 ;  /* 0x00000011ff007c0c */ /* 0x000fe2000cf25670 */
[----:B------:R-:W-:Y:S01]  /*0d40*/  NOP ;  /* 0x0000000000007918 */ /* 0x000fe20000000000 */
[----:B----4-:R-:W-:-:S13]  /*0d50*/  ISETP.NE.AND P0, PT, R0, 0x3, PT ;  /* 0x000000030000780c */ /* 0x010fda0003f05270 */
[----:B------:R-:W-:Y:S05]  /*0d60*/  @P0 BRA `(.L_x_15) ;  /* 0x0000000000340947 */ /* 0x000fea0003800000 */
[----:B--23--:R-:W-:Y:S01]  /*0d70*/  UMOV UR4, 0x400 ;  /* 0x0000040000047882 */ /* 0x00cfe20000000000 */
[----:B------:R-:W-:Y:S01]  /*0d80*/  UMOV UR6, 0x20 ;  /* 0x0000002000067882 */ /* 0x000fe20000000000 */
[----:B------:R-:W-:Y:S02]  /*0d90*/  ULEA UR4, UR45, UR4, 0x18 ;  /* 0x000000042d047291 */ /* 0x000fe4000f8ec0ff */
[----:B------:R-:W-:-:S04]  /*0da0*/  UIADD3 UR6, UPT, UPT, -UR6, 0x100000, URZ ;  /* 0x0010000006067890 */ /* 0x000fc8000fffe1ff */
[----:B------:R-:W-:Y:S02]  /*0db0*/  USHF.L.U32 UR7, UR6, 0xb, URZ ;  /* 0x0000000b06077899 */ /* 0x000fe400080006ff */
[----:B------:R-:W-:Y:S01]  /*0dc0*/  USHF.L.U32 UR6, UR6, 0x1, URZ ;  /* 0x0000000106067899 */ /* 0x000fe200080006ff */
[----:B------:R-:W-:Y:S01]  /*0dd0*/  ELECT P0, URZ, PT ;  /* 0x0000000000ff782f */ /* 0x000fe20003800000 */
[----:B------:R-:W2:Y:S10]  /*0de0*/  FENCE.VIEW.ASYNC.S ;  /* 0x00000000000073c6 */ /* 0x000eb40000000000 */
[----:B--2---:R4:W2:Y:S01]  /*0df0*/  SYNCS.EXCH.64 URZ, [UR4+0x140], UR6 ;  /* 0x0001400604ff75b2 */ /* 0x0048a20008000100 */
[----:B------:R4:W3:Y:S01]  /*0e00*/  SYNCS.EXCH.64 URZ, [UR4+0x150], UR6 ;  /* 0x0001500604ff75b2 */ /* 0x0008e20008000100 */
[----:B------:R4:W1:Y:S01]  /*0e10*/  SYNCS.EXCH.64 URZ, [UR4+0x148], UR6 ;  /* 0x0001480604ff75b2 */ /* 0x0008620008000100 */
[----:B------:R4:W1:Y:S02]  /*0e20*/  SYNCS.EXCH.64 URZ, [UR4+0x158], UR6 ;  /* 0x0001580604ff75b2 */ /* 0x0008640008000100 */
[----:B----4-:R-:W-:Y:S01]  /*0e30*/  NOP ;  /* 0x0000000000007918 */ /* 0x010fe20000000000 */
.L_x_15:
[----:B------:R-:W-:Y:S01]  /*0e40*/  VOTEU.ALL UP0, P1 ;  /* 0x0000000000ff7886 */ /* 0x000fe20000800000 */
[----:B--23--:R-:W-:Y:S01]  /*0e50*/  UMOV UR4, 0x20 ;  /* 0x0000002000047882 */ /* 0x00cfe20000000000 */
[----:B------:R-:W2:Y:S01]  /*0e60*/  LDCU UR7, c[0x0][0x36c] ;  /* 0x00006d80ff0777ac */ /* 0x000ea20008000800 */
[----:B------:R-:W-:Y:S01]  /*0e70*/  NOP ;  /* 0x0000000000007918 */ /* 0x000fe20000000000 */
[----:B------:R-:W-:Y:S01]  /*0e80*/  LOP3.LUT R3, R155, 0x1f, RZ, 0xc0, !PT ;  /* 0x0000001f9b037812 */ /* 0x000fe200078ec0ff */
[----:B------:R-:W-:Y:S01]  /*0e90*/  @!UP0 UMOV UR6, 0x400 ;  /* 0x0000040000068882 */ /* 0x000fe20000000000 */
[----:B------:R-:W-:-:S04]  /*0ea0*/  @!UP0 UIADD3 UR4, UPT, UPT, -UR4, 0x100000, URZ ;  /* 0x0010000004048890 */ /* 0x000fc8000fffe1ff */
[----:B------:R-:W-:Y:S02]  /*0eb0*/  @!UP0 USHF.L.U32 UR5, UR4, 0xb, URZ ;  /* 0x0000000b04058899 */ /* 0x000fe400080006ff */
[----:B------:R-:W-:Y:S02]  /*0ec0*/  @!UP0 USHF.L.U32 UR4, UR4, 0x1, URZ ;  /* 0x0000000104048899 */ /* 0x000fe400080006ff */
[----:B------:R-:W-:Y:S01]  /*0ed0*/  @!UP0 ULEA UR6, UR45, UR6, 0x18 ;  /* 0x000000062d068291 */ /* 0x000fe2000f8ec0ff */
[----:B------:R-:W-:Y:S01]  /*0ee0*/  VOTEU.ALL UP0, P1 ;  /* 0x0000000000ff7886 */ /* 0x000fe20000800000 */
[----:B------:R-:W-:Y:S02]  /*0ef0*/  UISETP.NE.AND UP4, UPT, UR17, URZ, UPT ;  /* 0x000000ff1100728c */ /* 0x000fe4000bf85270 */
[----:B--2---:R-:W-:Y:S01]  /*0f00*/  UISETP.EQ.U32.AND UP5, UPT, UR7, 0x1, UPT ;  /* 0x000000010700788c */ /* 0x004fe2000bfa2070 */
[----:B------:R-:W2:Y:S07]  /*0f10*/  FENCE.VIEW.ASYNC.S ;  /* 0x00000000000073c6 */ /* 0x000eae0000000000 */
[----:B--2---:R2:W3:Y:S01]  /*0f20*/  @!UP0 SYNCS.EXCH.64 URZ, [UR6+0x160], UR4 ;  /* 0x0001600406ff85b2 */ /* 0x0044e20008000100 */
[----:B------:R-:W-:Y:S05]  /*0f30*/  BRA.U !UP5, `(.L_x_16) ;  /* 0x000000010d087547 */ /* 0x000fea000b800000 */
[----:B-1-3--:R-:W-:Y:S01]  /*0f40*/  UCGABAR_ARV ;  /* 0x00000000000079c7 */ /* 0x00afe20008000000 */
[----:B------:R-:W-:Y:S05]  /*0f50*/  BRA `(.L_x_17) ;  /* 0x0000000000047947 */ /* 0x000fea0003800000 */
.L_x_16:
[----:B-1-3--:R-:W-:Y:S01]  /*0f60*/  NOP ;  /* 0x0000000000007918 */ /* 0x00afe20000000000 */
.L_x_17:
[----:B------:R-:W1:Y:S01]  /*0f70*/  S2UR UR16, SR_CTAID.X ;  /* 0x00000000001079c3 */ /* 0x000e620000002500 */
[----:B------:R-:W-:-:S05]  /*0f80*/  CS2R.32 R143, SR_CgaSize ;  /* 0x00000000008f7805 */ /* 0x000fca0000008a00 */
[----:B------:R-:W-:-:S05]  /*0f90*/  IMAD R143, R143, -0xa0, RZ ;  /* 0xffffff608f8f7824 */ /* 0x000fca00078e02ff */
[----:B--2---:R-:W-:-:S14]  /*0fa0*/  R2UR UR5, R143 ;  /* 0x000000008f0572ca */ /* 0x004fdc00000e0000 */
[----:B------:R-:W2:Y:S01]  /*0fb0*/  LDCU UR5, c[0x0][UR5+0x2b0] ;  /* 0x00005600050577ac */ /* 0x000ea20008000800 */
[----:B------:R-:W-:-:S05]  /*0fc0*/  CS2R.32 R143, SR_CgaSize ;  /* 0x00000000008f7805 */ /* 0x000fca0000008a00 */
[----:B------:R-:W-:-:S05]  /*0fd0*/  IMAD R143, R143, -0xa0, RZ ;  /* 0xffffff608f8f7824 */ /* 0x000fca00078e02ff */
[----:B------:R-:W-:-:S14]  /*0fe0*/  R2UR UR4, R143 ;  /* 0x000000008f0472ca */ /* 0x000fdc00000e0000 */
[----:B------:R-:W3:Y:S01]  /*0ff0*/  LDCU UR4, c[0x0][UR4+0x2b4] ;  /* 0x00005680040477ac */ /* 0x000ee20008000800 */
[----:B------:R-:W4:Y:S01]  /*1000*/  S2UR UR7, SR_CTAID.Y ;  /* 0x00000000000779c3 */ /* 0x000f220000002600 */
[----:B------:R-:W-:-:S05]  /*1010*/  CS2R.32 R143, SR_CgaSize ;  /* 0x00000000008f7805 */ /* 0x000fca0000008a00 */
[----:B------:R-:W-:-:S05]  /*1020*/  IMAD R143, R143, -0xa0, RZ ;  /* 0xffffff608f8f7824 */ /* 0x000fca00078e02ff */
[----:B------:R-:W-:-:S14]  /*1030*/  R2UR UR8, R143 ;  /* 0x000000008f0872ca */ /* 0x000fdc00000e0000 */
[----:B------:R-:W3:Y:S01]  /*1040*/  LDCU UR8, c[0x0][UR8+0x2a0] ;  /* 0x00005400080877ac */ /* 0x000ee20008000800 */
[----:B------:R-:W-:-:S05]  /*1050*/  CS2R.32 R143, SR_CgaSize ;  /* 0x00000000008f7805 */ /* 0x000fca0000008a00 */
[----:B------:R-:W-:-:S05]  /*1060*/  IMAD R143, R143, -0xa0, RZ ;  /* 0xffffff608f8f7824 */ /* 0x000fca00078e02ff */
[----:B------:R-:W-:-:S14]  /*1070*/  R2UR UR9, R143 ;  /* 0x000000008f0972ca */ /* 0x000fdc00000e0000 */
[----:B------:R-:W3:Y:S01]  /*1080*/  LDCU UR9, c[0x0][UR9+0x2a4] ;  /* 0x00005480090977ac */ /* 0x000ee20008000800 */
[----:B------:R-:W3:Y:S01]  /*1090*/  S2UR UR36, SR_CTAID.Z ;  /* 0x00000000002479c3 */ /* 0x000ee20000002700 */
[----:B------:R-:W3:Y:S01]  /*10a0*/  LDCU UR21, c[0x0][0xb24] ;  /* 0x00016480ff1577ac */ /* 0x000ee20008000800 */
[----:B------:R-:W-:Y:S02]  /*10b0*/  UISETP.GT.U32.AND UP0, UPT, UR33, 0xffff, UPT ;  /* 0x0000ffff2100788c */ /* 0x000fe4000bf04070 */
[----:B------:R-:W-:Y:S01]  /*10c0*/  USHF.L.U32 UR27, UR45, 0xb, URZ ;  /* 0x0000000b2d1b7899 */ /* 0x000fe200080006ff */
[----:B-1----:R-:W-:Y:S01]  /*10d0*/  I2FP.F32.U32 R2, UR16 ;  /* 0x0000001000027c45 */ /* 0x002fe20008201000 */
[----:B------:R-:W-:Y:S01]  /*10e0*/  UMOV UR30, 0x5 ;  /* 0x00000005001e7882 */ /* 0x000fe20000000000 */
[----:B------:R-:W1:Y:S03]  /*10f0*/  LDCU UR42, c[0x0][0xb24] ;  /* 0x00016480ff2a77ac */ /* 0x000e660008000800 */
[----:B--2---:R-:W-:Y:S01]  /*1100*/  FMUL R2, R2, UR5 ;  /* 0x0000000502027c20 */ /* 0x004fe20008400000 */
[----:B------:R-:W2:Y:S01]  /*1110*/  LDCU UR29, c[0x0][0xb30] ;  /* 0x00016600ff1d77ac */ /* 0x000ea20008000800 */
[----:B----4-:R-:W-:Y:S01]  /*1120*/  I2FP.F32.U32 R0, UR7 ;  /* 0x0000000700007c45 */ /* 0x010fe20008201000 */
[----:B------:R-:W-:-:S03]  /*1130*/  USHF.L.U32 UR46, UR16, 0x7, URZ ;  /* 0x00000007102e7899 */ /* 0x000fc600080006ff */
[----:B------:R-:W4:Y:S01]  /*1140*/  F2I.U32.TRUNC.NTZ R2, R2 ;  /* 0x0000000200027305 */ /* 0x000f22000020f000 */
[----:B------:R-:W-:Y:S01]  /*1150*/  USEL UR26, UR33, 0xffff, !UP0 ;  /* 0x0000ffff211a7887 */ /* 0x000fe2000c000000 */
[----:B---3--:R-:W-:Y:S01]  /*1160*/  FMUL R0, R0, UR4 ;  /* 0x0000000400007c20 */ /* 0x008fe20008400000 */
[----:B------:R-:W-:Y:S01]  /*1170*/  UISETP.GE.AND UP2, UPT, UR21, 0x1, UPT ;  /* 0x000000011500788c */ /* 0x000fe2000bf46270 */
[----:B------:R-:W-:-:S04]  /*1180*/  UMOV UR20, UR7 ;  /* 0x0000000700147c82 */ /* 0x000fc80008000000 */
[----:B------:R-:W3:Y:S01]  /*1190*/  F2I.U32.TRUNC.NTZ R0, R0 ;  /* 0x0000000000007305 */ /* 0x000ee2000020f000 */
[----:B----4-:R-:W-:Y:S02]  /*11a0*/  R2UR UR4, R2 ;  /* 0x00000000020472ca */ /* 0x010fe400000e0000 */
[----:B------:R-:W-:Y:S02]  /*11b0*/  PRMT R2, RZ, 0x7610, R2 ;  /* 0x00007610ff027816 */ /* 0x000fe40000000002 */
[----:B---3--:R-:W-:Y:S02]  /*11c0*/  R2UR UR6, R0 ;  /* 0x00000000000672ca */ /* 0x008fe400000e0000 */
[----:B------:R-:W-:-:S07]  /*11d0*/  PRMT R0, RZ, 0x7610, R0 ;  /* 0x00007610ff007816 */ /* 0x000fce0000000000 */
[----:B------:R-:W-:-:S04]  /*11e0*/  UIADD3 UR5, UPT, UPT, -UR4, URZ, URZ ;  /* 0x000000ff04057290 */ /* 0x000fc8000fffe1ff */
[----:B------:R-:W-:Y:S02]  /*11f0*/  UIMAD UR5, UR8, UR5, UR16 ;  /* 0x00000005080572a4 */ /* 0x000fe4000f8e0210 */
[----:B------:R-:W-:-:S04]  /*1200*/  UIADD3 UR4, UPT, UPT, -UR6, URZ, URZ ;  /* 0x000000ff06047290 */ /* 0x000fc8000fffe1ff */
[----:B------:R-:W-:Y:S01]  /*1210*/  IMAD.U32 R143, RZ, RZ, UR5 ;  /* 0x00000005ff8f7e24 */ /* 0x000fe2000f8e00ff */
[----:B------:R-:W-:-:S06]  /*1220*/  UIMAD UR4, UR9, UR4, UR7 ;  /* 0x00000004090472a4 */ /* 0x000fcc000f8e0207 */
[----:B------:R-:W-:Y:S01]  /*1230*/  IMAD.U32 R142, RZ, RZ, UR4 ;  /* 0x00000004ff8e7e24 */ /* 0x000fe2000f8e00ff */
[----:B-12---:R-:W-:Y:S06]  /*1240*/  BRA.U UP4, `(.L_x_18) ;  /* 0x0000000104447547 */ /* 0x006fec000b800000 */
[----:B------:R-:W-:Y:S02]  /*1250*/  R2UR UR4, R143 ;  /* 0x000000008f0472ca */ /* 0x000fe400000e0000 */
[----:B------:R-:W-:-:S11]  /*1260*/  R2UR UR8, R142 ;  /* 0x000000008e0872ca */ /* 0x000fd600000e0000 */
[----:B------:R-:W-:Y:S02]  /*1270*/  UISETP.GT.U32.AND UP0, UPT, UR4, 0x1, UPT ;  /* 0x000000010400788c */ /* 0x000fe4000bf04070 */
[----:B------:R-:W-:Y:S02]  /*1280*/  ULOP3.LUT UR4, UR4, 0xfffffffe, URZ, 0xc0, !UPT ;  /* 0xfffffffe04047892 */ /* 0x000fe4000f8ec0ff */
[----:B------:R-:W-:Y:S02]  /*1290*/  UISETP.NE.AND UP1, UPT, UR8, URZ, UP0 ;  /* 0x000000ff0800728c */ /* 0x000fe40008725270 */
[----:B------:R-:W-:Y:S02]  /*12a0*/  UISETP.NE.AND UP0, UPT, UR8, 0x1, UP0 ;  /* 0x000000010800788c */ /* 0x000fe40008705270 */
[----:B------:R-:W-:Y:S02]  /*12b0*/  USEL UR7, URZ, 0x1, UP1 ;  /* 0x00000001ff077887 */ /* 0x000fe40008800000 */
[----:B------:R-:W-:-:S02]  /*12c0*/  USEL UR6, URZ, 0x4, UP0 ;  /* 0x00000004ff067887 */ /* 0x000fc40008000000 */
[----:B------:R-:W-:Y:S02]  /*12d0*/  USEL UR5, URZ, 0x2, UP1 ;  /* 0x00000002ff057887 */ /* 0x000fe40008800000 */
[----:B------:R-:W-:Y:S02]  /*12e0*/  ULEA UR4, UR8, UR4, 0x1 ;  /* 0x0000000408047291 */ /* 0x000fe4000f8e08ff */
[----:B------:R-:W-:Y:S02]  /*12f0*/  USEL UR8, URZ, 0x8, UP0 ;  /* 0x00000008ff087887 */ /* 0x000fe40008000000 */
[----:B------:R-:W-:-:S03]  /*1300*/  UIADD3 UR5, UPT, UPT, UR5, UR6, UR7 ;  /* 0x0000000605057290 */ /* 0x000fc6000fffe007 */
[----:B------:R-:W-:Y:S01]  /*1310*/  UMOV UR6, 0x3 ;  /* 0x0000000300067882 */ /* 0x000fe20000000000 */
[----:B------:R-:W-:Y:S02]  /*1320*/  UIADD3 UR5, UPT, UPT, UR5, UR8, URZ ;  /* 0x0000000805057290 */ /* 0x000fe4000fffe0ff */
[----:B------:R-:W-:-:S04]  /*1330*/  USHF.L.U32 UR4, UR6, UR4, URZ ;  /* 0x0000000406047299 */ /* 0x000fc800080006ff */
[----:B------:R-:W-:Y:S02]  /*1340*/  IMAD.U32 R2, RZ, RZ, UR5 ;  /* 0x00000005ff027e24 */ /* 0x000fe4000f8e00ff */
[----:B------:R-:W-:Y:S02]  /*1350*/  IMAD.U32 R0, RZ, RZ, UR4 ;  /* 0x00000004ff007e24 */ /* 0x000fe4000f8e00ff */
.L_x_18:
[----:B------:R-:W-:Y:S05]  /*1360*/  BRA.U !UP2, `(.L_x_19) ;  /* 0x000000010ad47547 */ /* 0x000fea000b800000 */
[----:B------:R-:W1:Y:S01]  /*1370*/  LDCU.128 UR12, c[0x0][0xb10] ;  /* 0x00016200ff0c77ac */ /* 0x000e620008000c00 */
[----:B------:R-:W2:Y:S01]  /*1380*/  LDCU UR6, c[0x0][0x370] ;  /* 0x00006e00ff0677ac */ /* 0x000ea20008000800 */
[----:B------:R-:W3:Y:S01]  /*1390*/  LDCU UR5, c[0x0][0x374] ;  /* 0x00006e80ff0577ac */ /* 0x000ee20008000800 */
[----:B------:R-:W4:Y:S01]  /*13a0*/  LDCU UR28, c[0x0][0xb0c] ;  /* 0x00016180ff1c77ac */ /* 0x000f220008000800 */
[----:B------:R-:W4:Y:S01]  /*13b0*/  LDCU UR4, c[0x0][0xb20] ;  /* 0x00016400ff0477ac */ /* 0x000f220008000800 */
[----:B------:R-:W4:Y:S01]  /*13c0*/  LDCU.64 UR8, c[0x0][0xb28] ;  /* 0x00016500ff0877ac */ /* 0x000f220008000a00 */
[----:B-1----:R-:W-:Y:S02]  /*13d0*/  UISETP.NE.AND UP0, UPT, UR14, 0x1, UPT ;  /* 0x000000010e00788c */ /* 0x002fe4000bf05270 */
[----:B---3--:R-:W-:Y:S02]  /*13e0*/  UIMAD.WIDE.U32 UR10, UR5, UR15, URZ ;  /* 0x0000000f050a72a5 */ /* 0x008fe4000f8e00ff */
[----:B--2---:R-:W-:-:S02]  /*13f0*/  UIMAD.WIDE.U32 UR22, UR6, UR12, URZ ;  /* 0x0000000c061672a5 */ /* 0x004fc4000f8e00ff */
[----:B----4-:R-:W-:Y:S02]  /*1400*/  UISETP.NE.AND UP1, UPT, UR28, 0x1, UPT ;  /* 0x000000011c00788c */ /* 0x010fe4000bf25270 */
[----:B------:R-:W-:Y:S01]  /*1410*/  UISETP.NE.AND UP2, UPT, UR21, 0x1, UPT ;  /* 0x000000011500788c */ /* 0x000fe2000bf45270 */
[----:B------:R-:W-:Y:S02]  /*1420*/  UMOV UR10, UR11 ;  /* 0x0000000b000a7c82 */ /* 0x000fe40008000000 */
[----:B------:R-:W-:Y:S01]  /*1430*/  UMOV UR22, UR23 ;  /* 0x0000001700167c82 */ /* 0x000fe20008000000 */
[----:B------:R-:W-:Y:S02]  /*1440*/  @UP0 USHF.R.U32.HI UR5, URZ, UR4, UR10 ;  /* 0x00000004ff050299 */ /* 0x000fe4000801160a */
[----:B------:R-:W-:Y:S02]  /*1450*/  UIMAD.WIDE.U32 UR24, UR20, UR15, URZ ;  /* 0x0000000f141872a5 */ /* 0x000fe4000f8e00ff */
[----:B------:R-:W-:-:S02]  /*1460*/  UIMAD.WIDE.U32 UR10, UR5, UR8, URZ ;  /* 0x00000008050a72a5 */ /* 0x000fc4000f8e00ff */
[----:B------:R-:W-:Y:S02]  /*1470*/  @UP1 USHF.R.U32.HI UR6, URZ, UR13, UR22 ;  /* 0x0000000dff061299 */ /* 0x000fe40008011616 */
[----:B------:R-:W-:Y:S02]  /*1480*/  UIMAD.WIDE.U32 UR18, UR16, UR12, URZ ;  /* 0x0000000c101272a5 */ /* 0x000fe4000f8e00ff */
[----:B------:R-:W-:Y:S01]  /*1490*/  UIMAD.WIDE.U32 UR22, UR6, UR8, URZ ;  /* 0x00000008061672a5 */ /* 0x000fe2000f8e00ff */
[----:B------:R-:W-:Y:S01]  /*14a0*/  UMOV UR24, UR25 ;  /* 0x0000001900187c82 */ /* 0x000fe20008000000 */
[----:B------:R-:W-:Y:S01]  /*14b0*/  UMOV UR10, UR11 ;  /* 0x0000000b000a7c82 */ /* 0x000fe20008000000 */
[----:B------:R-:W-:Y:S02]  /*14c0*/  USHF.R.U32.HI UR24, URZ, UR4, UR24 ;  /* 0x00000004ff187299 */ /* 0x000fe40008011618 */
[----:B------:R-:W-:Y:S02]  /*14d0*/  @UP2 USHF.R.U32.HI UR5, URZ, UR9, UR10 ;  /* 0x00000009ff052299 */ /* 0x000fe4000801160a */
[----:B------:R-:W-:Y:S01]  /*14e0*/  UMOV UR7, UR23 ;  /* 0x0000001700077c82 */ /* 0x000fe20008000000 */
[----:B------:R-:W-:Y:S01]  /*14f0*/  UMOV UR18, UR19 ;  /* 0x0000001300127c82 */ /* 0x000fe20008000000 */
[----:B------:R-:W-:-:S02]  /*1500*/  @UP2 USHF.R.U32.HI UR6, URZ, UR9, UR7 ;  /* 0x00000009ff062299 */ /* 0x000fc40008011607 */
[----:B------:R-:W-:Y:S02]  /*1510*/  USHF.R.U32.HI UR13, URZ, UR13, UR18 ;  /* 0x0000000dff0d7299 */ /* 0x000fe40008011612 */
[----:B------:R-:W-:Y:S02]  /*1520*/  USEL UR4, UR20, UR24, !UP0 ;  /* 0x0000001814047287 */ /* 0x000fe4000c000000 */
[----:B------:R-:W-:Y:S02]  /*1530*/  UIMAD UR7, UR5, UR21, URZ ;  /* 0x00000015050772a4 */ /* 0x000fe4000f8e02ff */
[----:B------:R-:W-:Y:S02]  /*1540*/  USEL UR5, UR16, UR13, !UP1 ;  /* 0x0000000d10057287 */ /* 0x000fe4000c800000 */
[----:B------:R-:W-:Y:S02]  /*1550*/  UIMAD UR12, UR6, UR21, URZ ;  /* 0x00000015060c72a4 */ /* 0x000fe4000f8e02ff */
[----:B------:R-:W-:-:S02]  /*1560*/  UISETP.GE.AND UP0, UPT, UR4, UR7, UPT ;  /* 0x000000070400728c */ /* 0x000fc4000bf06270 */
[----:B------:R-:W-:Y:S02]  /*1570*/  UIMAD.WIDE.U32 UR10, UR4, UR8, URZ ;  /* 0x00000008040a72a5 */ /* 0x000fe4000f8e00ff */
[----:B------:R-:W-:Y:S02]  /*1580*/  UISETP.GE.OR UP0, UPT, UR5, UR12, UP0 ;  /* 0x0000000c0500728c */ /* 0x000fe40008706670 */
[----:B------:R-:W-:Y:S02]  /*1590*/  UIMAD.WIDE.U32 UR12, UR5, UR8, URZ ;  /* 0x00000008050c72a5 */ /* 0x000fe4000f8e00ff */
[----:B------:R-:W-:Y:S01]  /*15a0*/  UIADD3 UR10, UPT, UPT, -UR4, URZ, URZ ;  /* 0x000000ff040a7290 */ /* 0x000fe2000fffe1ff */
[----:B------:R-:W-:Y:S01]  /*15b0*/  UMOV UR8, UR11 ;  /* 0x0000000b00087c82 */ /* 0x000fe20008000000 */
[----:B------:R-:W-:Y:S02]  /*15c0*/  UIADD3 UR11, UPT, UPT, -UR5, URZ, URZ ;  /* 0x000000ff050b7290 */ /* 0x000fe4000fffe1ff */
[----:B------:R-:W-:-:S03]  /*15d0*/  USHF.R.U32.HI UR8, URZ, UR9, UR8 ;  /* 0x00000009ff087299 */ /* 0x000fc60008011608 */
[----:B------:R-:W-:Y:S01]  /*15e0*/  @!UP0 UMOV UR7, UR13 ;  /* 0x0000000d00078c82 */ /* 0x000fe20008000000 */
[----:B------:R-:W-:Y:S02]  /*15f0*/  UIMAD UR20, UR14, UR10, UR20 ;  /* 0x0000000a0e1472a4 */ /* 0x000fe4000f8e0214 */
[----:B------:R-:W-:Y:S02]  /*1600*/  USEL UR8, UR4, UR8, !UP2 ;  /* 0x0000000804087287 */ /* 0x000fe4000d000000 */
[----:B------:R-:W-:Y:S02]  /*1610*/  @!UP0 USHF.R.U32.HI UR7, URZ, UR9, UR7 ;  /* 0x00000009ff078299 */ /* 0x000fe40008011607 */
[----:B------:R-:W-:Y:S02]  /*1620*/  UIADD3 UR9, UPT, UPT, -UR8, URZ, URZ ;  /* 0x000000ff08097290 */ /* 0x000fe4000fffe1ff */
[----:B------:R-:W-:Y:S02]  /*1630*/  @!UP0 USEL UR7, UR5, UR7, !UP2 ;  /* 0x0000000705078287 */ /* 0x000fe4000d000000 */
[----:B------:R-:W-:-:S02]  /*1640*/  UIMAD UR9, UR21, UR9, UR4 ;  /* 0x00000009150972a4 */ /* 0x000fc4000f8e0204 */
[----:B------:R-:W-:Y:S02]  /*1650*/  @!UP0 UIADD3 UR8, UPT, UPT, UR8, -UR7, URZ ;  /* 0x8000000708088290 */ /* 0x000fe4000fffe0ff */
[----:B------:R-:W-:Y:S02]  /*1660*/  @!UP0 UIMAD UR6, UR9, UR6, UR7 ;  /* 0x00000006090682a4 */ /* 0x000fe4000f8e0207 */
[----:B------:R-:W-:Y:S02]  /*1670*/  @!UP0 UIMAD UR4, UR8, UR21, UR5 ;  /* 0x00000015080482a4 */ /* 0x000fe4000f8e0205 */
[----:B------:R-:W-:Y:S02]  /*1680*/  UIMAD UR16, UR28, UR11, UR16 ;  /* 0x0000000b1c1072a4 */ /* 0x000fe4000f8e0210 */
[----:B------:R-:W-:Y:S01]  /*1690*/  UIMAD UR20, UR4, UR14, UR20 ;  /* 0x0000000e041472a4 */ /* 0x000fe2000f8e0214 */
[----:B------:R-:W-:Y:S02]  /*16a0*/  @!UP0 UMOV UR5, UR6 ;  /* 0x0000000600058c82 */ /* 0x000fe40008000000 */
[----:B------:R-:W-:-:S12]  /*16b0*/  UIMAD UR16, UR5, UR28, UR16 ;  /* 0x0000001c051072a4 */ /* 0x000fd8000f8e0210 */
.L_x_19:
[----:B------:R-:W-:Y:S02]  /*16c0*/  UISETP.NE.AND UP1, UPT, UR29, 0x1, UPT ;  /* 0x000000011d00788c */ /* 0x000fe4000bf25270 */
[----:B------:R-:W-:Y:S02]  /*16d0*/  ULOP3.LUT UR21, UR26, 0xffff, URZ, 0xc0, !UPT ;  /* 0x0000ffff1a157892 */ /* 0x000fe4000f8ec0ff */
[----:B------:R-:W-:Y:S02]  /*16e0*/  UISETP.NE.AND UP0, UPT, UR17, 0x2, UPT ;  /* 0x000000021100788c */ /* 0x000fe4000bf05270 */
[----:B------:R-:W-:Y:S02]  /*16f0*/  ULOP3.LUT UR22, UR27, 0x1000, URZ, 0xc0, !UPT ;  /* 0x000010001b167892 */ /* 0x000fe4000f8ec0ff */
[----:B------:R-:W-:Y:S02]  /*1700*/  ULOP3.LUT UR46, UR46, 0x80, URZ, 0xc0, !UPT ;  /* 0x000000802e2e7892 */ /* 0x000fe4000f8ec0ff */
[----:B------:R-:W-:Y:S01]  /*1710*/  USHF.L.U32 UR21, UR30, UR21, URZ ;  /* 0x000000151e157299 */ /* 0x000fe200080006ff */
[----:B------:R-:W-:Y:S11]  /*1720*/  BRA.U UP1, `(.L_x_20) ;  /* 0x0000000101447547 */ /* 0x000ff6000b800000 */
[----:B------:R-:W1:Y:S01]  /*1730*/  LDCU.128 UR8, c[0x0][0xb10] ;  /* 0x00016200ff0877ac */ /* 0x000e620008000c00 */
[----:B------:R-:W2:Y:S01]  /*1740*/  LDCU UR12, c[0x0][0xb0c] ;  /* 0x00016180ff0c77ac */ /* 0x000ea20008000800 */
[----:B------:R-:W3:Y:S01]  /*1750*/  LDCU UR13, c[0x0][0xb20] ;  /* 0x00016400ff0d77ac */ /* 0x000ee20008000800 */
[----:B-1----:R-:W-:Y:S02]  /*1760*/  UIMAD.WIDE.U32 UR6, UR16, UR8, URZ ;  /* 0x00000008100672a5 */ /* 0x002fe4000f8e00ff */
[----:B------:R-:W-:Y:S02]  /*1770*/  UIMAD.WIDE.U32 UR4, UR20, UR11, URZ ;  /* 0x0000000b140472a5 */ /* 0x000fe4000f8e00ff */
[----:B--2---:R-:W-:Y:S02]  /*1780*/  UISETP.NE.AND UP2, UPT, UR12, 0x1, UPT ;  /* 0x000000010c00788c */ /* 0x004fe4000bf45270 */
[----:B------:R-:W-:Y:S01]  /*1790*/  UISETP.NE.AND UP1, UPT, UR10, 0x1, UPT ;  /* 0x000000010a00788c */ /* 0x000fe2000bf25270 */
[----:B------:R-:W-:-:S02]  /*17a0*/  UMOV UR6, UR7 ;  /* 0x0000000700067c82 */ /* 0x000fc40008000000 */
[----:B------:R-:W-:Y:S01]  /*17b0*/  UMOV UR4, UR5 ;  /* 0x0000000500047c82 */ /* 0x000fe20008000000 */
[----:B------:R-:W-:Y:S02]  /*17c0*/  USHF.R.U32.HI UR6, URZ, UR9, UR6 ;  /* 0x00000009ff067299 */ /* 0x000fe40008011606 */
[----:B---3--:R-:W-:Y:S02]  /*17d0*/  USHF.R.U32.HI UR4, URZ, UR13, UR4 ;  /* 0x0000000dff047299 */ /* 0x008fe40008011604 */
[----:B------:R-:W-:Y:S02]  /*17e0*/  USEL UR5, UR16, UR6, !UP2 ;  /* 0x0000000610057287 */ /* 0x000fe4000d000000 */
[----:B------:R-:W-:-:S04]  /*17f0*/  USEL UR4, UR20, UR4, !UP1 ;  /* 0x0000000414047287 */ /* 0x000fc8000c800000 */
[----:B------:R-:W-:Y:S02]  /*1800*/  UIADD3 UR6, UPT, UPT, UR5, -UR4, URZ ;  /* 0x8000000405067290 */ /* 0x000fe4000fffe0ff */
[----:B------:R-:W-:Y:S02]  /*1810*/  UIADD3 UR4, UPT, UPT, -UR5, UR4, URZ ;  /* 0x0000000405047290 */ /* 0x000fe4000fffe1ff */
[----:B------:R-:W-:Y:S02]  /*1820*/  UIMAD UR20, UR6, UR10, UR20 ;  /* 0x0000000a061472a4 */ /* 0x000fe4000f8e0214 */
[----:B------:R-:W-:-:S12]  /*1830*/  UIMAD UR16, UR4, UR12, UR16 ;  /* 0x0000000c041072a4 */ /* 0x000fd8000f8e0210 */
.L_x_20:
[----:B------:R-:W-:Y:S05]  /*1840*/  BRA.U !UP5, `(.L_x_21) ;  /* 0x000000010d0c7547 */ /* 0x000fea000b800000 */
[----:B------:R-:W-:Y:S01]  /*1850*/  UCGABAR_WAIT ;  /* 0x0000000000007dc7 */ /* 0x000fe20008000000 */
[----:B------:R-:W-:Y:S01]  /*1860*/  CCTL.IVALL ;  /* 0x00000000ff00798f */ /* 0x000fe20002000000 */
[----:B------:R-:W-:Y:S05]  /*1870*/  BRA `(.L_x_22) ;  /* 0x0000000000047947 */ /* 0x000fea0003800000 */
.L_x_21:
[----:B------:R-:W-:Y:S06]  /*1880*/  BAR.SYNC.DEFER_BLOCKING 0x0 ;  /* 0x0000000000007b1d */ /* 0x000fec0000010000 */
.L_x_22:
[----:B------:R-:W-:Y:S05]  /*1890*/  BRA.U UP0, `(.L_x_23) ;  /* 0x0000001500dc7547 */ /* 0x000fea000b800000 */
[----:B------:R-:W1:Y:S01]  /*18a0*/  LDCU UR6, c[0x0][0x38c] ;  /* 0x00007180ff0677ac */ /* 0x000e620008000800 */
[----:B------:R-:W-:Y:S01]  /*18b0*/  PLOP3.LUT P1, PT, PT, PT, UP3, 0x80, 0x8 ;  /* 0x000000000008781c */ /* 0x000fe20003f2f038 */
[----:B------:R-:W-:Y:S01]  /*18c0*/  IMAD.MOV.U32 R12, RZ, RZ, 0x1 ;  /* 0x00000001ff0c7424 */ /* 0x000fe200078e00ff */
[----:B------:R-:W-:Y:S02]  /*18d0*/  ISETP.NE.AND P2, PT, R3, RZ, P3 ;  /* 0x000000ff0300720c */ /* 0x000fe40001f45270 */
[----:B------:R-:W-:Y:S02]  /*18e0*/  CS2R R10, SRZ ;  /* 0x00000000000a7805 */ /* 0x000fe4000001ff00 */
[----:B------:R-:W-:Y:S01]  /*18f0*/  PLOP3.LUT P1, PT, P1, PT, PT, 0x8, 0x80 ;  /* 0x000000000080781c */ /* 0x000fe20000f2e170 */
[----:B------:R-:W-:Y:S01]  /*1900*/  IMAD.MOV.U32 R9, RZ, RZ, RZ ;  /* 0x000000ffff097224 */ /* 0x000fe200078e00ff */
[----:B------:R-:W2:Y:S01]  /*1910*/  LDCU UR38, c[0x0][0x370] ;  /* 0x00006e00ff2677ac */ /* 0x000ea20008000800 */
[----:B------:R-:W-:Y:S01]  /*1920*/  IMAD.MOV.U32 R8, RZ, RZ, 0x1 ;  /* 0x00000001ff087424 */ /* 0x000fe200078e00ff */
[----:B------:R-:W3:Y:S01]  /*1930*/  LDCU.64 UR26, c[0x0][0x348] ;  /* 0x00006900ff1a77ac */ /* 0x000ee20008000a00 */
[----:B------:R-:W-:Y:S01]  /*1940*/  ULEA.HI UR43, UR22, UR46, URZ, 0x1a ;  /* 0x0000002e162b7291 */ /* 0x000fe2000f8fd0ff */
[----:B------:R-:W4:Y:S01]  /*1950*/  LDCU UR37, c[0x0][0x374] ;  /* 0x00006e80ff2577ac */ /* 0x000f220008000800 */
[----:B-1----:R-:W-:-:S02]  /*1960*/  UIADD3 UR5, UPT, UPT, UR6, 0x3f, URZ ;  /* 0x0000003f06057890 */ /* 0x002fc4000fffe0ff */
[----:B------:R-:W-:Y:S02]  /*1970*/  UIADD3 UR47, UPT, UPT, UR6, 0x7e, URZ ;  /* 0x0000007e062f7890 */ /* 0x000fe4000fffe0ff */
[----:B------:R-:W-:Y:S01]  /*1980*/  USHF.R.S32.HI UR4, URZ, 0x1f, UR5 ;  /* 0x0000001fff047899 */ /* 0x000fe20008011405 */
[----:B------:R-:W-:-:S03]  /*1990*/  UMOV UR7, URZ ;  /* 0x000000ff00077c82 */ /* 0x000fc60008000000 */
[----:B------:R-:W-:Y:S02]  /*19a0*/  ULEA.HI UR4, UR4, UR5, URZ, 0x6 ;  /* 0x0000000504047291 */ /* 0x000fe4000f8f30ff */
[----:B------:R-:W-:Y:S02]  /*19b0*/  UIADD3 UR5, UPT, UPT, UR6, -0x1, URZ ;  /* 0xffffffff06057890 */ /* 0x000fe4000fffe0ff */
[----:B------:R-:W-:Y:S02]  /*19c0*/  USHF.R.S32.HI UR40, URZ, 0x6, UR4 ;  /* 0x00000006ff287899 */ /* 0x000fe40008011404 */
[----:B------:R-:W-:Y:S02]  /*19d0*/  UISETP.GE.U32.AND UP1, UPT, UR5, -0x7f, UPT ;  /* 0xffffff810500788c */ /* 0x000fe4000bf26070 */
[----:B------:R-:W-:-:S04]  /*19e0*/  UISETP.LT.U32.AND UP0, UPT, UR40, 0xb, UPT ;  /* 0x0000000b2800788c */ /* 0x000fc8000bf01070 */
[----:B------:R-:W-:Y:S02]  /*19f0*/  USEL UR39, UR40, 0xb, UP0 ;  /* 0x0000000b28277887 */ /* 0x000fe40008000000 */
[----:B------:R-:W-:Y:S02]  /*1a00*/  UISETP.NE.AND UP0, UPT, UR17, URZ, UPT ;  /* 0x000000ff1100728c */ /* 0x000fe4000bf05270 */
[----:B------:R-:W-:Y:S02]  /*1a10*/  UIADD3 UR4, UPT, UPT, UR39, -0x1, URZ ;  /* 0xffffffff27047890 */ /* 0x000fe4000fffe0ff */
[----:B------:R-:W-:Y:S02]  /*1a20*/  @UP1 UIADD3 UR4, UPT, UPT, UR39, URZ, URZ ;  /* 0x000000ff27041290 */ /* 0x000fe4000fffe0ff */
[----:B------:R-:W-:Y:S02]  /*1a30*/  USEL UR23, UR41, 0x2, UP0 ;  /* 0x0000000229177887 */ /* 0x000fe40008000000 */
[----:B------:R-:W-:-:S02]  /*1a40*/  UIADD3 UR44, UPT, UPT, UR40, -UR39, URZ ;  /* 0x80000027282c7290 */ /* 0x000fc4000fffe0ff */
[----:B------:R-:W-:Y:S02]  /*1a50*/  UIADD3 UR25, UPT, UPT, UR4, 0x1, URZ ;  /* 0x0000000104197890 */ /* 0x000fe4000fffe0ff */
[----:B--234-:R-:W-:-:S12]  /*1a60*/  UIADD3 UR41, UPT, UPT, -UR4, URZ, URZ ;  /* 0x000000ff04297290 */ /* 0x01cfd8000fffe1ff */
.L_x_43:
[----:B------:R-:W-:Y:S01]  /*1a70*/  UISETP.NE.AND UP0, UPT, UR45, URZ, UPT ;  /* 0x000000ff2d00728c */ /* 0x000fe2000bf05270 */
[----:B-1----:R-:W1:Y:S08]  /*1a80*/  S2UR UR45, SR_CgaCtaId ;  /* 0x00000000002d79c3 */ /* 0x002e700000008800 */
[----:B------:R-:W-:Y:S05]  /*1a90*/  BRA.U UP0, `(.L_x_24) ;  /* 0x0000000100347547 */ /* 0x000fea000b800000 */
[----:B------:R-:W2:Y:S01]  /*1aa0*/  S2R R0, SR_CgaCtaId ;  /* 0x0000000000007919 */ /* 0x000ea20000008800 */
[----:B------:R-:W-:Y:S02]  /*1ab0*/  MOV R3, 0x400 ;  /* 0x0000040000037802 */ /* 0x000fe40000000f00 */
[----:B------:R-:W-:Y:S02]  /*1ac0*/  SHF.L.U32 R2, R8, 0x1f, RZ ;  /* 0x0000001f08027819 */ /* 0x000fe400000006ff */
[----:B--2---:R-:W-:-:S05]  /*1ad0*/  LEA R0, R0, R3, 0x18 ;  /* 0x0000000300007211 */ /* 0x004fca00078ec0ff */
[----:B------:R-:W-:-:S04]  /*1ae0*/  IMAD R3, R9, 0x8, R0 ;  /* 0x0000000809037824 */ /* 0x000fc800078e0200 */
[----:B------:R-:W2:Y:S02]  /*1af0*/  SYNCS.PHASECHK.TRANS64.TRYWAIT P0, [R3+URZ+0x150], R2 ;  /* 0x00015002030075a7 */ /* 0x000ea400080011ff */
[----:B--2---:R-:W-:Y:S05]  /*1b00*/  @!P0 BRA `(.L_x_25) ;  /* 0x000000a400b48947 */ /* 0x004fea0003800000 */
.L_x_149:
[----:B------:R-:W-:Y:S01]  /*1b10*/  VIADD R9, R9, 0x1 ;  /* 0x0000000109097836 */ /* 0x000fe20000000000 */
[----:B------:R2:W-:Y:S04]  /*1b20*/  SYNCS.ARRIVE.TRANS64.A1T0 RZ, [R3+URZ+0x140], RZ ;  /* 0x000140ff03ff79a7 */ /* 0x0005e800081000ff */
[----:B------:R-:W-:-:S04]  /*1b30*/  ISETP.NE.AND P0, PT, R9, 0x2, PT ;  /* 0x000000020900780c */ /* 0x000fc80003f05270 */
[----:B------:R-:W-:Y:S02]  /*1b40*/  SEL R9, R9, RZ, P0 ;  /* 0x000000ff09097207 */ /* 0x000fe40000000000 */
[----:B--2---:R-:W-:-:S04]  /*1b50*/  SEL R3, RZ, 0x1, P0 ;  /* 0x00000001ff037807 */ /* 0x004fc80000000000 */
[----:B------:R-:W-:-:S07]  /*1b60*/  LOP3.LUT R8, R8, R3, RZ, 0x3c, !PT ;  /* 0x0000000308087212 */ /* 0x000fce00078e3cff */
.L_x_24:
[----:B------:R-:W-:Y:S01]  /*1b70*/  UMOV UR6, 0x400 ;  /* 0x0000040000067882 */ /* 0x000fe20000000000 */
[----:B------:R-:W-:Y:S01]  /*1b80*/  SHF.L.U32 R0, R12, 0x1f, RZ ;  /* 0x0000001f0c007819 */ /* 0x000fe200000006ff */
[----:B-1----:R-:W-:Y:S02]  /*1b90*/  ULEA UR6, UR45, UR6, 0x18 ;  /* 0x000000062d067291 */ /* 0x002fe4000f8ec0ff */
[----:B------:R-:W-:Y:S02]  /*1ba0*/  UISETP.GE.U32.AND UP0, UPT, UR47, 0x7f, UPT ;  /* 0x0000007f2f00788c */ /* 0x000fe4000bf06070 */
[----:B------:R-:W-:Y:S02]  /*1bb0*/  ULEA UR4, UR7, UR6, 0x3 ;  /* 0x0000000607047291 */ /* 0x000fe4000f8e18ff */
[----:B------:R-:W-:Y:S01]  /*1bc0*/  ULEA UR11, UR20, UR46, 0x8 ;  /* 0x0000002e140b7291 */ /* 0x000fe2000f8e40ff */
[----:B------:R-:W-:-:S06]  /*1bd0*/  UMOV UR13, URZ ;  /* 0x000000ff000d7c82 */ /* 0x000fcc0008000000 */
[----:B------:R1:W2:Y:S01]  /*1be0*/  SYNCS.PHASECHK.TRANS64.TRYWAIT P0, [UR4+0x58], R0 ;  /* 0x00005800ff0075a7 */ /* 0x0002a20008001104 */
[----:B------:R-:W-:-:S04]  /*1bf0*/  ULEA.HI UR4, UR16, UR16, URZ, 0x1 ;  /* 0x0000001010047291 */ /* 0x000fc8000f8f08ff */
[----:B------:R-:W-:-:S04]  /*1c00*/  USHF.L.U32 UR4, UR4, 0x7, URZ ;  /* 0x0000000704047899 */ /* 0x000fc800080006ff */
[----:B------:R-:W-:-:S04]  /*1c10*/  ULOP3.LUT UR35, UR4, 0xffffff00, URZ, 0xc0, !UPT ;  /* 0xffffff0004237892 */ /* 0x000fc8000f8ec0ff */
[----:B------:R-:W-:Y:S01]  /*1c20*/  UIADD3 UR35, UPT, UPT, UR43, UR35, URZ ;  /* 0x000000232b237290 */ /* 0x000fe2000fffe0ff */
[----:B------:R-:W-:Y:S11]  /*1c30*/  BRA.U !UP0, `(.L_x_26) ;  /* 0x0000000108c47547 */ /* 0x000ff6000b800000 */
[----:B------:R-:W-:Y:S01]  /*1c40*/  UMOV UR16, UR41 ;  /* 0x0000002900107c82 */ /* 0x000fe20008000000 */
[----:B------:R-:W-:Y:S01]  /*1c50*/  UMOV UR4, UR7 ;  /* 0x0000000700047c82 */ /* 0x000fe20008000000 */
[----:B------:R-:W-:-:S05]  /*1c60*/  UMOV UR34, URZ ;  /* 0x000000ff00227c82 */ /* 0x000fca0008000000 */
.L_x_32:
[----:B------:R-:W-:Y:S01]  /*1c70*/  ULEA UR33, UR4, UR6, 0x3 ;  /* 0x0000000604217291 */ /* 0x000fe2000f8e18ff */
[----:B------:R-:W-:Y:S01]  /*1c80*/  @P3 MOV R2, 0x8000 ;  /* 0x0000800000023802 */ /* 0x000fe20000000f00 */
[----:B--234-:R-:W-:Y:S10]  /*1c90*/  @P0 BRA `(.L_x_27) ;  /* 0x00000000000c0947 */ /* 0x01cff40003800000 */
[----:B------:R-:W-:-:S04]  /*1ca0*/  SHF.L.U32 R3, R12, 0x1f, RZ ;  /* 0x0000001f0c037819 */ /* 0x000fc800000006ff */
[----:B------:R-:W2:Y:S02]  /*1cb0*/  SYNCS.PHASECHK.TRANS64.TRYWAIT P0, [UR33+0x58], R3 ;  /* 0x00005803ff0075a7 */ /* 0x000ea40008001121 */
[----:B--2---:R-:W-:Y:S05]  /*1cc0*/  @!P0 BRA `(.L_x_28) ;  /* 0x000000a400588947 */ /* 0x004fea0003800000 */
.L_x_27:
[----:B------:R2:W-:Y:S01]  /*1cd0*/  @P3 SYNCS.ARRIVE.TRANS64 RZ, [UR33], R2 ;  /* 0x00000002ffff39a7 */ /* 0x0005e20008000021 */
[----:B------:R-:W-:Y:S02]  /*1ce0*/  ULOP3.LUT UR5, UR23, 0x2, URZ, 0xfc, !UPT ;  /* 0x0000000217057892 */ /* 0x000fe4000f8efcff */
[----:B------:R-:W-:Y:S02]  /*1cf0*/  UIADD3 UR16, UPT, UPT, UR16, 0x1, URZ ;  /* 0x0000000110107890 */ /* 0x000fe4000fffe0ff */
[----:B------:R-:W-:Y:S02]  /*1d00*/  UISETP.NE.AND UP0, UPT, UR5, 0x2, UPT ;  /* 0x000000020500788c */ /* 0x000fe4000bf05270 */
[----:B------:R-:W-:-:S07]  /*1d10*/  UISETP.NE.AND UP2, UPT, UR16, 0x1, UPT ;  /* 0x000000011000788c */ /* 0x000fce000bf45270 */
[----:B------:R-:W-:Y:S05]  /*1d20*/  BRA.U UP0, `(.L_x_29) ;  /* 0x0000000100047547 */ /* 0x000fea000b800000 */
[----:B------:R-:W-:Y:S05]  /*1d30*/  BPT.TRAP 0x1 ;  /* 0x000000040000795c */ /* 0x000fea0000300000 */
.L_x_29:
[----:B------:R-:W-:Y:S04]  /*1d40*/  BSSY.RECONVERGENT B0, `(.L_x_30) ;  /* 0x0000003000007945 */ /* 0x000fe80003800200 */
[----:B------:R-:W-:Y:S05]  /*1d50*/  @!P2 BRA `(.L_x_31) ;  /* 0x000000000004a947 */ /* 0x000fea0003800000 */
[----:B------:R-:W-:Y:S05]  /*1d60*/  BPT.TRAP 0x1 ;  /* 0x000000040000795c */ /* 0x000fea0000300000 */
.L_x_31:
[----:B------:R-:W-:Y:S05]  /*1d70*/  BSYNC.RECONVERGENT B0 ;  /* 0x0000000000007941 */ /* 0x000fea0003800200 */
.L_x_30:
[----:B------:R-:W-:Y:S02]  /*1d80*/  UIADD3 UR5, UPT, UPT, UR4, 0x1, URZ ;  /* 0x0000000104057890 */ /* 0x000fe4000fffe0ff */
[----:B------:R-:W-:Y:S02]  /*1d90*/  UIADD3 UR14, UP1, UPT, UR26, 0x80, URZ ;  /* 0x000000801a0e7890 */ /* 0x000fe4000ff3e0ff */
[----:B------:R-:W-:Y:S02]  /*1da0*/  UISETP.NE.AND UP0, UPT, UR5, 0xb, UPT ;  /* 0x0000000b0500788c */ /* 0x000fe4000bf05270 */
[----:B------:R-:W-:Y:S02]  /*1db0*/  ULOP3.LUT UR33, UR33, 0xfefffff8, URZ, 0xc0, !UPT ;  /* 0xfefffff821217892 */ /* 0x000fe4000f8ec0ff */
[----:B------:R-:W-:Y:S02]  /*1dc0*/  USEL UR8, URZ, 0x1, UP0 ;  /* 0x00000001ff087887 */ /* 0x000fe40008000000 */
[----:B------:R-:W-:-:S02]  /*1dd0*/  USEL UR7, UR5, URZ, UP0 ;  /* 0x000000ff05077287 */ /* 0x000fc40008000000 */
[----:B------:R-:W-:Y:S02]  /*1de0*/  UIADD3.X UR15, UPT, UPT, URZ, UR27, URZ, UP1, !UPT ;  /* 0x0000001bff0f7290 */ /* 0x000fe40008ffe4ff */
[----:B------:R-:W-:Y:S01]  /*1df0*/  ULEA UR5, UR7, UR6, 0x3 ;  /* 0x0000000607057291 */ /* 0x000fe2000f8e18ff */
[----:B------:R-:W-:Y:S01]  /*1e00*/  LOP3.LUT R12, R12, UR8, RZ, 0x3c, !PT ;  /* 0x000000080c0c7c12 */ /* 0x000fe2000f8e3cff */
[----:B------:R-:W-:Y:S02]  /*1e10*/  USHF.L.U32 UR8, UR4, 0xd, URZ ;  /* 0x0000000d04087899 */ /* 0x000fe400080006ff */
[----:B------:R-:W-:Y:S01]  /*1e20*/  UIADD3 UR4, UP0, UPT, UR26, 0x180, URZ ;  /* 0x000001801a047890 */ /* 0x000fe2000ff1e0ff */
[----:B-1----:R-:W-:Y:S01]  /*1e30*/  SHF.L.U32 R0, R12, 0x1f, RZ ;  /* 0x0000001f0c007819 */ /* 0x002fe200000006ff */
[----:B------:R-:W-:Y:S02]  /*1e40*/  ULOP3.LUT UR32, UR8, UR22, URZ, 0xfc, !UPT ;  /* 0x0000001608207292 */ /* 0x000fe4000f8efcff */
[----:B------:R-:W-:Y:S01]  /*1e50*/  UPRMT UR13, URZ, 0x5410, UR21 ;  /* 0x00005410ff0d7896 */ /* 0x000fe20008000015 */
[----:B------:R3:W4:Y:S01]  /*1e60*/  SYNCS.PHASECHK.TRANS64.TRYWAIT P0, [UR5+0x58], R0 ;  /* 0x00005800ff0075a7 */ /* 0x0007220008001105 */
[----:B------:R-:W-:-:S02]  /*1e70*/  UIADD3 UR32, UPT, UPT, UR6, 0xc400, UR32 ;  /* 0x0000c40006207890 */ /* 0x000fc4000fffe020 */
[----:B------:R-:W-:Y:S02]  /*1e80*/  UIADD3 UR8, UPT, UPT, UR6, 0x22400, UR8 ;  /* 0x0002240006087890 */ /* 0x000fe4000fffe008 */
[----:B------:R-:W-:Y:S01]  /*1e90*/  UIADD3.X UR5, UPT, UPT, URZ, UR27, URZ, UP0, !UPT ;  /* 0x0000001bff057290 */ /* 0x000fe200087fe4ff */
[----:B------:R-:W-:Y:S01]  /*1ea0*/  UMOV UR18, 0x0 ;  /* 0x0000000000127882 */ /* 0x000fe20000000000 */
[----:B------:R-:W-:Y:S01]  /*1eb0*/  UMOV UR19, 0x10000000 ;  /* 0x1000000000137882 */ /* 0x000fe20000000000 */
[----:B------:R-:W-:Y:S01]  /*1ec0*/  UMOV UR10, UR34 ;  /* 0x00000022000a7c82 */ /* 0x000fe20008000000 */
[----:B------:R-:W-:Y:S01]  /*1ed0*/  UMOV UR12, UR36 ;  /* 0x00000024000c7c82 */ /* 0x000fe20008000000 */
[----:B------:R-:W-:Y:S01]  /*1ee0*/  UMOV UR9, UR33 ;  /* 0x0000002100097c82 */ /* 0x000fe20008000000 */
[----:B------:R1:W-:Y:S03]  /*1ef0*/  UTMALDG.3D.MULTICAST.2CTA [UR32], [UR14], UR13, desc[UR18] ;  /* 0x000012200e0073b4 */ /* 0x0003e6000821180d */
[----:B------:R2:W-:Y:S01]  /*1f00*/  UTMALDG.3D.2CTA [UR8], [UR4], desc[UR18] ;  /* 0x00001208040075b4 */ /* 0x0005e20008211000 */
[----:B-1----:R-:W-:Y:S01]  /*1f10*/  UIADD3 UR34, UPT, UPT, UR34, 0x40, URZ ;  /* 0x0000004022227890 */ /* 0x002fe2000fffe0ff */
[----:B------:R-:W-:Y:S01]  /*1f20*/  UMOV UR13, UR25 ;  /* 0x00000019000d7c82 */ /* 0x000fe20008000000 */
[----:B--2---:R-:W-:Y:S01]  /*1f30*/  UMOV UR4, UR7 ;  /* 0x0000000700047c82 */ /* 0x004fe20008000000 */
[----:B------:R-:W-:Y:S09]  /*1f40*/  BRA.U UP2, `(.L_x_32) ;  /* 0xfffffffd02487547 */ /* 0x000ff2000b83ffff */
.L_x_26:
[----:B------:R-:W-:Y:S01]  /*1f50*/  ULEA UR4, UR7, UR6, 0x3 ;  /* 0x0000000607047291 */ /* 0x000fe2000f8e18ff */
[----:B-1-3--:R-:W-:Y:S01]  /*1f60*/  SHF.L.U32 R0, R12, 0x1f, RZ ;  /* 0x0000001f0c007819 */ /* 0x00afe200000006ff */
[----:B------:R-:W-:Y:S01]  /*1f70*/  @!P1 SYNCS.ARRIVE.TRANS64.A1T0 RZ, [UR6+0xf8], RZ ;  /* 0x0000f8ffffff99a7 */ /* 0x000fe20008100006 */
[----:B------:R-:W-:-:S06]  /*1f80*/  UISETP.GT.AND UP0, UPT, UR40, UR39, UPT ;  /* 0x000000272800728c */ /* 0x000fcc000bf04270 */
[----:B--2-4-:R1:W2:Y:S03]  /*1f90*/  SYNCS.PHASECHK.TRANS64.TRYWAIT P0, [UR4+0x58], R0 ;  /* 0x00005800ff0075a7 */ /* 0x0142a60008001104 */
[----:B------:R-:W-:Y:S05]  /*1fa0*/  BRA.U !UP0, `(.L_x_33) ;  /* 0x0000000108c47547 */ /* 0x000fea000b800000 */
[----:B------:R-:W-:Y:S01]  /*1fb0*/  UIADD3 UR24, UPT, UPT, UR44, UR13, URZ ;  /* 0x0000000d2c187290 */ /* 0x000fe2000fffe0ff */
[----:B------:R-:W-:-:S11]  /*1fc0*/  UMOV UR4, UR7 ;  /* 0x0000000700047c82 */ /* 0x000fd60008000000 */
.L_x_39:
[----:B------:R-:W-:Y:S01]  /*1fd0*/  ULEA UR17, UR4, UR6, 0x3 ;  /* 0x0000000604117291 */ /* 0x000fe2000f8e18ff */
[----:B--2---:R-:W-:Y:S01]  /*1fe0*/  @P3 MOV R2, 0x8000 ;  /* 0x0000800000023802 */ /* 0x004fe20000000f00 */
[----:B--2-4-:R-:W-:Y:S10]  /*1ff0*/  @P0 BRA `(.L_x_34) ;  /* 0x00000000000c0947 */ /* 0x014ff40003800000 */
[----:B------:R-:W-:-:S04]  /*2000*/  SHF.L.U32 R3, R12, 0x1f, RZ ;  /* 0x0000001f0c037819 */ /* 0x000fc800000006ff */
[----:B------:R-:W2:Y:S02]  /*2010*/  SYNCS.PHASECHK.TRANS64.TRYWAIT P0, [UR17+0x58], R3 ;  /* 0x00005803ff0075a7 */ /* 0x000ea40008001111 */
[----:B--2---:R-:W-:Y:S05]  /*2020*/  @!P0 BRA `(.L_x_35) ;  /* 0x000000a000988947 */ /* 0x004fea0003800000 */
.L_x_34:
[----:B------:R2:W-:Y:S01]  /*2030*/  @P3 SYNCS.ARRIVE.TRANS64 RZ, [UR17], R2 ;  /* 0x00000002ffff39a7 */ /* 0x0005e20008000011 */
[----:B------:R-:W-:-:S04]  /*2040*/  ULOP3.LUT UR5, UR23, 0x2, URZ, 0xfc, !UPT ;  /* 0x0000000217057892 */ /* 0x000fc8000f8efcff */
[----:B------:R-:W-:-:S09]  /*2050*/  UISETP.NE.AND UP0, UPT, UR5, 0x2, UPT ;  /* 0x000000020500788c */ /* 0x000fd2000bf05270 */
[----:B------:R-:W-:Y:S05]  /*2060*/  BRA.U UP0, `(.L_x_36) ;  /* 0x0000000100047547 */ /* 0x000fea000b800000 */
[----:B------:R-:W-:Y:S05]  /*2070*/  BPT.TRAP 0x1 ;  /* 0x000000040000795c */ /* 0x000fea0000300000 */
.L_x_36:
[----:B------:R-:W-:Y:S04]  /*2080*/  BSSY.RECONVERGENT B0, `(.L_x_37) ;  /* 0x0000003000007945 */ /* 0x000fe80003800200 */
[----:B------:R-:W-:Y:S05]  /*2090*/  @!P2 BRA `(.L_x_38) ;  /* 0x000000000004a947 */ /* 0x000fea0003800000 */
[----:B------:R-:W-:Y:S05]  /*20a0*/  BPT.TRAP 0x1 ;  /* 0x000000040000795c */ /* 0x000fea0000300000 */
.L_x_38:
[----:B------:R-:W-:Y:S05]  /*20b0*/  BSYNC.RECONVERGENT B0 ;  /* 0x0000000000007941 */ /* 0x000fea0003800200 */
.L_x_37:
[----:B------:R-:W-:Y:S02]  /*20c0*/  UIADD3 UR5, UPT, UPT, UR4, 0x1, URZ ;  /* 0x0000000104057890 */ /* 0x000fe4000fffe0ff */
[----:B------:R-:W-:Y:S02]  /*20d0*/  USHF.L.U32 UR18, UR13, 0x6, URZ ;  /* 0x000000060d127899 */ /* 0x000fe400080006ff */
[----:B------:R-:W-:Y:S02]  /*20e0*/  UISETP.NE.AND UP0, UPT, UR5, 0xb, UPT ;  /* 0x0000000b0500788c */ /* 0x000fe4000bf05270 */
[----:B------:R-:W-:Y:S02]  /*20f0*/  ULOP3.LUT UR17, UR17, 0xfefffff8, URZ, 0xc0, !UPT ;  /* 0xfefffff811117892 */ /* 0x000fe4000f8ec0ff */
[----:B------:R-:W-:Y:S02]  /*2100*/  USEL UR8, URZ, 0x1, UP0 ;  /* 0x00000001ff087887 */ /* 0x000fe40008000000 */
[----:B------:R-:W-:-:S02]  /*2110*/  USEL UR7, UR5, URZ, UP0 ;  /* 0x000000ff05077287 */ /* 0x000fc40008000000 */
[----:B------:R-:W-:Y:S02]  /*2120*/  UIADD3 UR14, UP0, UPT, UR26, 0x180, URZ ;  /* 0x000001801a0e7890 */ /* 0x000fe4000ff1e0ff */
        /* <DEDUP_REMOVED lines=9> */
[----:B------:R-:W-:Y:S02]  /*21c0*/  UIADD3.X UR5, UPT, UPT, URZ, UR27, URZ, UP1, !UPT ;  /* 0x0000001bff057290 */ /* 0x000fe40008ffe4ff */
[----:B------:R-:W-:Y:S02]  /*21d0*/  UIADD3 UR8, UPT, UPT, UR6, 0x22400, UR8 ;  /* 0x0002240006087890 */ /* 0x000fe4000fffe008 */
[----:B------:R-:W-:Y:S01]  /*21e0*/  UIADD3.X UR15, UPT, UPT, URZ, UR27, URZ, UP0, !UPT ;  /* 0x0000001bff0f7290 */ /* 0x000fe200087fe4ff */
[----:B------:R-:W-:Y:S01]  /*21f0*/  UMOV UR28, 0x0 ;  /* 0x00000000001c7882 */ /* 0x000fe20000000000 */
[----:B------:R-:W-:Y:S01]  /*2200*/  UMOV UR29, 0x10000000 ;  /* 0x10000000001d7882 */ /* 0x000fe20000000000 */
[----:B------:R-:W-:Y:S01]  /*2210*/  UMOV UR19, UR35 ;  /* 0x0000002300137c82 */ /* 0x000fe20008000000 */
[----:B------:R-:W-:Y:S01]  /*2220*/  UMOV UR20, UR36 ;  /* 0x0000002400147c82 */ /* 0x000fe20008000000 */
[----:B------:R-:W-:Y:S01]  /*2230*/  UMOV UR12, UR36 ;  /* 0x00000024000c7c82 */ /* 0x000fe20008000000 */
[----:B------:R1:W-:Y:S01]  /*2240*/  UTMALDG.3D.MULTICAST.2CTA [UR16], [UR4], UR10, desc[UR28] ;  /* 0x00001c10040073b4 */ /* 0x0003e2000821180a */
[----:B------:R-:W-:Y:S01]  /*2250*/  UMOV UR9, UR17 ;  /* 0x0000001100097c82 */ /* 0x000fe20008000000 */
[----:B------:R-:W-:-:S04]  /*2260*/  UIADD3 UR13, UPT, UPT, UR13, 0x1, URZ ;  /* 0x000000010d0d7890 */ /* 0x000fc8000fffe0ff */
[----:B------:R-:W-:Y:S01]  /*2270*/  UISETP.NE.AND UP0, UPT, UR13, UR24, UPT ;  /* 0x000000180d00728c */ /* 0x000fe2000bf05270 */
[----:B-1----:R-:W-:Y:S01]  /*2280*/  UMOV UR10, UR18 ;  /* 0x00000012000a7c82 */ /* 0x002fe20008000000 */
[----:B------:R-:W-:Y:S01]  /*2290*/  UMOV UR4, UR7 ;  /* 0x0000000700047c82 */ /* 0x000fe20008000000 */
[----:B------:R3:W-:Y:S06]  /*22a0*/  UTMALDG.3D.2CTA [UR8], [UR14], desc[UR28] ;  /* 0x00001c080e0075b4 */ /* 0x0007ec0008211000 */
[----:B---3--:R-:W-:Y:S05]  /*22b0*/  BRA.U UP0, `(.L_x_39) ;  /* 0xfffffffd00447547 */ /* 0x008fea000b83ffff */
.L_x_33:
[C---:B------:R-:W-:Y:S01]  /*22c0*/  LEA R3, R11.reuse, UR6, 0x3 ;  /* 0x000000060b037c11 */ /* 0x040fe2000f8e18ff */
[----:B------:R-:W-:Y:S01]  /*22d0*/  NOP ;  /* 0x0000000000007918 */ /* 0x000fe20000000000 */
[----:B-1----:R-:W-:Y:S02]  /*22e0*/  SHF.L.U32 R0, R10, 0x1f, RZ ;  /* 0x0000001f0a007819 */ /* 0x002fe400000006ff */
[----:B------:R-:W-:Y:S02]  /*22f0*/  LEA R5, R11, UR6, 0x4 ;  /* 0x000000060b057c11 */ /* 0x000fe4000f8e20ff */
[----:B--2-4-:R-:W1:Y:S02]  /*2300*/  SYNCS.PHASECHK.TRANS64.TRYWAIT P0, [R3+URZ+0x100], R0 ;  /* 0x00010000030075a7 */ /* 0x014e6400080011ff */
[----:B-1----:R-:W-:Y:S05]  /*2310*/  @!P0 BRA `(.L_x_40) ;  /* 0x0000009c00f48947 */ /* 0x002fea0003800000 */
.L_x_152:
[----:B------:R-:W2:Y:S01]  /*2320*/  LDS.128 R4, [R5+0x170] ;  /* 0x0001700005047984 */ /* 0x000ea20000000c00 */
[----:B------:R-:W-:Y:S01]  /*2330*/  UISETP.GE.AND UP0, UPT, UR42, 0x1, UPT ;  /* 0x000000012a00788c */ /* 0x000fe2000bf06270 */
[----:B------:R-:W-:Y:S01]  /*2340*/  @!PT LDS RZ, [RZ] ;  /* 0x00000000fffff984 */ /* 0x000fe20000000800 */
[----:B------:R-:W-:Y:S01]  /*2350*/  @!PT LDS RZ, [RZ] ;  /* 0x00000000fffff984 */ /* 0x000fe20000000800 */
[----:B------:R-:W-:Y:S01]  /*2360*/  @!PT LDS RZ, [RZ] ;  /* 0x00000000fffff984 */ /* 0x000fe20000000800 */
[----:B------:R-:W-:Y:S01]  /*2370*/  @!PT LDS RZ, [RZ] ;  /* 0x00000000fffff984 */ /* 0x000fe20000000800 */
[----:B------:R3:W-:Y:S06]  /*2380*/  MEMBAR.ALL.CTA ;  /* 0x0000000000007992 */ /* 0x0007ec0000008000 */
[----:B---3--:R-:W3:Y:S01]  /*2390*/  FENCE.VIEW.ASYNC.S ;  /* 0x00000000000073c6 */ /* 0x008ee20000000000 */
[----:B--2---:R-:W-:-:S13]  /*23a0*/  LOP3.LUT P0, RZ, R6, 0x1, RZ, 0xc0, !PT ;  /* 0x0000000106ff7812 */ /* 0x004fda000780c0ff */
[----:B---3--:R-:W-:Y:S01]  /*23b0*/  VOTEU.ANY UP1, P0 ;  /* 0x0000000000ff7886 */ /* 0x008fe20000020100 */
[----:B------:R-:W-:-:S13]  /*23c0*/  PLOP3.LUT P0, PT, PT, PT, UP1, 0x80, 0x8 ;  /* 0x000000000008781c */ /* 0x000fda0003f0f018 */
[----:B-1----:R-:W-:Y:S02]  /*23d0*/  @P0 LOP3.LUT R0, R5, 0xffff, RZ, 0xc0, !PT ;  /* 0x0000ffff05000812 */ /* 0x002fe400078ec0ff */
[----:B------:R-:W-:Y:S02]  /*23e0*/  @P0 MOV R2, R4 ;  /* 0x0000000400020202 */ /* 0x000fe40000000f00 */
[----:B------:R-:W-:Y:S01]  /*23f0*/  @P0 R2UR UR5, R0 ;  /* 0x00000000000502ca */ /* 0x000fe200000e0000 */
[----:B------:R-:W-:Y:S01]  /*2400*/  VIADD R0, R3, 0x110 ;  /* 0x0000011003007836 */ /* 0x000fe20000000000 */
[----:B------:R-:W-:Y:S02]  /*2410*/  @P0 SHF.R.U32.HI R4, RZ, 0x10, R5 ;  /* 0x00000010ff040819 */ /* 0x000fe40000011605 */
[----:B------:R-:W-:Y:S02]  /*2420*/  @P0 R2UR UR8, R2 ;  /* 0x00000000020802ca */ /* 0x000fe400000e0000 */
[----:B------:R-:W-:-:S02]  /*2430*/  PRMT R0, RZ, 0x654, R0 ;  /* 0x00000654ff007816 */ /* 0x000fc40000000000 */
[----:B------:R-:W-:Y:S02]  /*2440*/  @P0 R2UR UR4, R4 ;  /* 0x00000000040402ca */ /* 0x000fe400000e0000 */
[----:B------:R1:W-:Y:S03]  /*2450*/  SYNCS.ARRIVE.TRANS64.RED.A1T0 RZ, [R0+URZ], RZ ;  /* 0x000000ff00ff79a7 */ /* 0x0003e600081004ff */
[----:B------:R-:W-:-:S04]  /*2460*/  @UP1 UMOV UR30, UR5 ;  /* 0x00000005001e1c82 */ /* 0x000fc80008000000 */
[----:B------:R-:W-:-:S04]  /*2470*/  @UP1 UMOV UR31, UR8 ;  /* 0x00000008001f1c82 */ /* 0x000fc80008000000 */
[----:B------:R-:W-:Y:S01]  /*2480*/  @UP1 UMOV UR36, UR4 ;  /* 0x0000000400241c82 */ /* 0x000fe20008000000 */
[----:B------:R-:W-:Y:S05]  /*2490*/  BRA.U !UP0, `(.L_x_41) ;  /* 0x0000000108d47547 */ /* 0x000fea000b800000 */
[----:B------:R-:W2:Y:S01]  /*24a0*/  LDCU.128 UR12, c[0x0][0xb10] ;  /* 0x00016200ff0c77ac */ /* 0x000ea20008000c00 */
[----:B------:R-:W3:Y:S01]  /*24b0*/  LDCU UR24, c[0x0][0xb20] ;  /* 0x00016400ff1877ac */ /* 0x000ee20008000800 */
[----:B------:R-:W4:Y:S01]  /*24c0*/  LDCU UR20, c[0x0][0xb0c] ;  /* 0x00016180ff1477ac */ /* 0x000f220008000800 */
[----:B------:R-:W1:Y:S01]  /*24d0*/  LDCU.64 UR10, c[0x0][0xb28] ;  /* 0x00016500ff0a77ac */ /* 0x000e620008000a00 */
[----:B------:R-:W-:Y:S02]  /*24e0*/  UISETP.NE.AND UP3, UPT, UR42, 0x1, UPT ;  /* 0x000000012a00788c */ /* 0x000fe4000bf65270 */
[----:B--2---:R-:W-:Y:S02]  /*24f0*/  UIMAD.WIDE.U32 UR8, UR37, UR15, URZ ;  /* 0x0000000f250872a5 */ /* 0x004fe4000f8e00ff */
[----:B------:R-:W-:Y:S02]  /*2500*/  UIMAD.WIDE.U32 UR4, UR38, UR12, URZ ;  /* 0x0000000c260472a5 */ /* 0x000fe4000f8e00ff */
[----:B------:R-:W-:-:S02]  /*2510*/  UISETP.NE.AND UP0, UPT, UR14, 0x1, UPT ;  /* 0x000000010e00788c */ /* 0x000fc4000bf05270 */
[----:B------:R-:W-:Y:S01]  /*2520*/  UIMAD.WIDE.U32 UR28, UR30, UR15, URZ ;  /* 0x0000000f1e1c72a5 */ /* 0x000fe2000f8e00ff */
[----:B------:R-:W-:Y:S02]  /*2530*/  UMOV UR8, UR9 ;  /* 0x0000000900087c82 */ /* 0x000fe40008000000 */
[----:B------:R-:W-:Y:S01]  /*2540*/  UMOV UR4, UR5 ;  /* 0x0000000500047c82 */ /* 0x000fe20008000000 */
[----:B---3--:R-:W-:Y:S02]  /*2550*/  USHF.R.U32.HI UR8, URZ, UR24, UR8 ;  /* 0x00000018ff087299 */ /* 0x008fe40008011608 */
[----:B----4-:R-:W-:Y:S02]  /*2560*/  UISETP.NE.AND UP2, UPT, UR20, 0x1, UPT ;  /* 0x000000011400788c */ /* 0x010fe4000bf45270 */
[----:B------:R-:W-:Y:S02]  /*2570*/  USHF.R.U32.HI UR4, URZ, UR13, UR4 ;  /* 0x0000000dff047299 */ /* 0x000fe40008011604 */
[----:B------:R-:W-:-:S02]  /*2580*/  USEL UR5, UR37, UR8, !UP0 ;  /* 0x0000000825057287 */ /* 0x000fc4000c000000 */
[----:B------:R-:W-:Y:S02]  /*2590*/  USEL UR8, UR38, UR4, !UP2 ;  /* 0x0000000426087287 */ /* 0x000fe4000d000000 */
[----:B-1----:R-:W-:Y:S01]  /*25a0*/  UIMAD.WIDE.U32 UR16, UR5, UR10, URZ ;  /* 0x0000000a051072a5 */ /* 0x002fe2000f8e00ff */
[----:B------:R-:W-:Y:S01]  /*25b0*/  UMOV UR4, UR29 ;  /* 0x0000001d00047c82 */ /* 0x000fe20008000000 */
[----:B------:R-:W-:Y:S02]  /*25c0*/  UIMAD.WIDE.U32 UR18, UR31, UR12, URZ ;  /* 0x0000000c1f1272a5 */ /* 0x000fe4000f8e00ff */
[----:B------:R-:W-:-:S03]  /*25d0*/  UIMAD.WIDE.U32 UR28, UR8, UR10, URZ ;  /* 0x0000000a081c72a5 */ /* 0x000fc6000f8e00ff */
[----:B------:R-:W-:Y:S01]  /*25e0*/  UMOV UR16, UR17 ;  /* 0x0000001100107c82 */ /* 0x000fe20008000000 */
[----:B------:R-:W-:Y:S02]  /*25f0*/  USHF.R.U32.HI UR4, URZ, UR24, UR4 ;  /* 0x00000018ff047299 */ /* 0x000fe40008011604 */
[----:B------:R-:W-:Y:S01]  /*2600*/  @UP3 USHF.R.U32.HI UR5, URZ, UR11, UR16 ;  /* 0x0000000bff053299 */ /* 0x000fe20008011610 */
[----:B------:R-:W-:Y:S01]  /*2610*/  UMOV UR18, UR19 ;  /* 0x0000001300127c82 */ /* 0x000fe20008000000 */
[----:B------:R-:W-:Y:S01]  /*2620*/  UMOV UR28, UR29 ;  /* 0x0000001d001c7c82 */ /* 0x000fe20008000000 */
[----:B------:R-:W-:Y:S02]  /*2630*/  USHF.R.U32.HI UR13, URZ, UR13, UR18 ;  /* 0x0000000dff0d7299 */ /* 0x000fe40008011612 */
[----:B------:R-:W-:Y:S02]  /*2640*/  USEL UR4, UR30, UR4, !UP0 ;  /* 0x000000041e047287 */ /* 0x000fe4000c000000 */
[----:B------:R-:W-:-:S02]  /*2650*/  @UP3 USHF.R.U32.HI UR8, URZ, UR11, UR28 ;  /* 0x0000000bff083299 */ /* 0x000fc4000801161c */
[----:B------:R-:W-:Y:S02]  /*2660*/  UIMAD UR9, UR42, UR5, URZ ;  /* 0x000000052a0972a4 */ /* 0x000fe4000f8e02ff */
[----:B------:R-:W-:Y:S02]  /*2670*/  USEL UR5, UR31, UR13, !UP2 ;  /* 0x0000000d1f057287 */ /* 0x000fe4000d000000 */
[----:B------:R-:W-:Y:S02]  /*2680*/  UIMAD UR12, UR42, UR8, URZ ;  /* 0x000000082a0c72a4 */ /* 0x000fe4000f8e02ff */
[----:B------:R-:W-:Y:S02]  /*2690*/  UISETP.GE.AND UP0, UPT, UR4, UR9, UPT ;  /* 0x000000090400728c */ /* 0x000fe4000bf06270 */
[----:B------:R-:W-:Y:S02]  /*26a0*/  UIMAD.WIDE.U32 UR16, UR4, UR10, URZ ;  /* 0x0000000a041072a5 */ /* 0x000fe4000f8e00ff */
[----:B------:R-:W-:-:S02]  /*26b0*/  UISETP.GE.OR UP0, UPT, UR5, UR12, UP0 ;  /* 0x0000000c0500728c */ /* 0x000fc40008706670 */
        /* <DEDUP_REMOVED lines=19> */
.L_x_41:
[----:B------:R-:W2:Y:S02]  /*27f0*/  LDCU UR4, c[0x0][0xb30] ;  /* 0x00016600ff0477ac */ /* 0x000ea40008000800 */
[----:B--2---:R-:W-:-:S09]  /*2800*/  UISETP.NE.AND UP0, UPT, UR4, 0x1, UPT ;  /* 0x000000010400788c */ /* 0x004fd2000bf05270 */
[----:B------:R-:W-:Y:S05]  /*2810*/  BRA.U UP0, `(.L_x_42) ;  /* 0x0000000100447547 */ /* 0x000fea000b800000 */
[----:B------:R-:W2:Y:S01]  /*2820*/  LDCU.128 UR12, c[0x0][0xb10] ;  /* 0x00016200ff0c77ac */ /* 0x000ea20008000c00 */
[----:B------:R-:W3:Y:S01]  /*2830*/  LDCU UR10, c[0x0][0xb0c] ;  /* 0x00016180ff0a77ac */ /* 0x000ee20008000800 */
[----:B------:R-:W4:Y:S01]  /*2840*/  LDCU UR11, c[0x0][0xb20] ;  /* 0x00016400ff0b77ac */ /* 0x000f220008000800 */
[----:B--2---:R-:W-:Y:S02]  /*2850*/  UIMAD.WIDE.U32 UR8, UR31, UR12, URZ ;  /* 0x0000000c1f0872a5 */ /* 0x004fe4000f8e00ff */
[----:B------:R-:W-:Y:S02]  /*2860*/  UIMAD.WIDE.U32 UR4, UR30, UR15, URZ ;  /* 0x0000000f1e0472a5 */ /* 0x000fe4000f8e00ff */
[----:B---3--:R-:W-:Y:S02]  /*2870*/  UISETP.NE.AND UP2, UPT, UR10, 0x1, UPT ;  /* 0x000000010a00788c */ /* 0x008fe4000bf45270 */
[----:B------:R-:W-:Y:S01]  /*2880*/  UISETP.NE.AND UP0, UPT, UR14, 0x1, UPT ;  /* 0x000000010e00788c */ /* 0x000fe2000bf05270 */
[----:B------:R-:W-:-:S02]  /*2890*/  UMOV UR8, UR9 ;  /* 0x0000000900087c82 */ /* 0x000fc40008000000 */
[----:B------:R-:W-:Y:S01]  /*28a0*/  UMOV UR4, UR5 ;  /* 0x0000000500047c82 */ /* 0x000fe20008000000 */
[----:B------:R-:W-:Y:S02]  /*28b0*/  USHF.R.U32.HI UR13, URZ, UR13, UR8 ;  /* 0x0000000dff0d7299 */ /* 0x000fe40008011608 */
[----:B----4-:R-:W-:Y:S02]  /*28c0*/  USHF.R.U32.HI UR4, URZ, UR11, UR4 ;  /* 0x0000000bff047299 */ /* 0x010fe40008011604 */
[----:B------:R-:W-:Y:S02]  /*28d0*/  USEL UR5, UR31, UR13, !UP2 ;  /* 0x0000000d1f057287 */ /* 0x000fe4000d000000 */
[----:B------:R-:W-:-:S04]  /*28e0*/  USEL UR4, UR30, UR4, !UP0 ;  /* 0x000000041e047287 */ /* 0x000fc8000c000000 */
[----:B------:R-:W-:Y:S02]  /*28f0*/  UIADD3 UR8, UPT, UPT, UR5, -UR4, URZ ;  /* 0x8000000405087290 */ /* 0x000fe4000fffe0ff */
[----:B------:R-:W-:Y:S02]  /*2900*/  UIADD3 UR4, UPT, UPT, -UR5, UR4, URZ ;  /* 0x0000000405047290 */ /* 0x000fe4000fffe1ff */
[----:B------:R-:W-:Y:S02]  /*2910*/  UIMAD UR30, UR8, UR14, UR30 ;  /* 0x0000000e081e72a4 */ /* 0x000fe4000f8e021e */
[----:B------:R-:W-:-:S12]  /*2920*/  UIMAD UR31, UR4, UR10, UR31 ;  /* 0x0000000a041f72a4 */ /* 0x000fd8000f8e021f */
.L_x_42:
[----:B------:R-:W-:Y:S01]  /*2930*/  VIADD R11, R11, 0x1 ;  /* 0x000000010b0b7836 */ /* 0x000fe20000000000 */
[----:B------:R-:W-:Y:S02]  /*2940*/  R2UR UR5, R143 ;  /* 0x000000008f0572ca */ /* 0x000fe400000e0000 */
[----:B------:R-:W-:Y:S02]  /*2950*/  R2UR UR4, R142 ;  /* 0x000000008e0472ca */ /* 0x000fe400000e0000 */
[C---:B------:R-:W-:Y:S02]  /*2960*/  ISETP.NE.AND P0, PT, R11.reuse, 0x2, PT ;  /* 0x000000020b00780c */ /* 0x040fe40003f05270 */
[----:B------:R-:W-:Y:S02]  /*2970*/  PLOP3.LUT P1, PT, PT, PT, PT, 0x80, 0x8 ;  /* 0x000000000008781c */ /* 0x000fe40003f2f070 */
[----:B------:R-:W-:Y:S02]  /*2980*/  SEL R3, RZ, 0x1, P0 ;  /* 0x00000001ff037807 */ /* 0x000fe40000000000 */
[----:B------:R-:W-:-:S02]  /*2990*/  SEL R11, R11, RZ, P0 ;  /* 0x000000ff0b0b7207 */ /* 0x000fc40000000000 */
[----:B------:R-:W-:Y:S01]  /*29a0*/  LOP3.LUT R10, R10, R3, RZ, 0x3c, !PT ;  /* 0x000000030a0a7212 */ /* 0x000fe200078e3cff */
[----:B------:R-:W-:Y:S02]  /*29b0*/  UIADD3 UR16, UPT, UPT, UR31, UR5, URZ ;  /* 0x000000051f107290 */ /* 0x000fe4000fffe0ff */
[----:B------:R-:W-:Y:S01]  /*29c0*/  UIADD3 UR20, UPT, UPT, UR30, UR4, URZ ;  /* 0x000000041e147290 */ /* 0x000fe2000fffe0ff */
[----:B------:R-:W-:Y:S11]  /*29d0*/  BRA.U UP1, `(.L_x_43) ;  /* 0xfffffff101247547 */ /* 0x000ff6000b83ffff */
[----:B------:R-:W-:Y:S01]  /*29e0*/  UIADD3 UR8, UPT, UPT, UR6, 0x58, URZ ;  /* 0x0000005806087890 */ /* 0x000fe2000fffe0ff */
[----:B------:R-:W-:-:S03]  /*29f0*/  SHF.L.U32 R3, R12, 0x1f, RZ ;  /* 0x0000001f0c037819 */ /* 0x000fc600000006ff */
[----:B------:R-:W-:-:S09]  /*2a00*/  ULEA UR4, UR7, UR8, 0x3 ;  /* 0x0000000807047291 */ /* 0x000fd2000f8e18ff */
[----:B------:R-:W2:Y:S02]  /*2a10*/  SYNCS.PHASECHK.TRANS64.TRYWAIT P0, [UR4], R3 ;  /* 0x00000003ff0075a7 */ /* 0x000ea40008001104 */
[----:B--2---:R-:W-:Y:S05]  /*2a20*/  @!P0 BRA `(.L_x_44) ;  /* 0x0000009800448947 */ /* 0x004fea0003800000 */
.L_x_154:
[----:B------:R-:W-:-:S04]  /*2a30*/  UIADD3 UR4, UPT, UPT, UR7, 0x1, URZ ;  /* 0x0000000107047890 */ /* 0x000fc8000fffe0ff */
[----:B------:R-:W-:-:S04]  /*2a40*/  UISETP.NE.AND UP0, UPT, UR4, 0xb, UPT ;  /* 0x0000000b0400788c */ /* 0x000fc8000bf05270 */
[----:B------:R-:W-:Y:S02]  /*2a50*/  USEL UR6, URZ, 0x1, UP0 ;  /* 0x00000001ff067887 */ /* 0x000fe40008000000 */
[----:B------:R-:W-:-:S04]  /*2a60*/  USEL UR4, UR4, URZ, UP0 ;  /* 0x000000ff04047287 */ /* 0x000fc80008000000 */
[----:B------:R-:W-:Y:S01]  /*2a70*/  ULEA UR5, UR4, UR8, 0x3 ;  /* 0x0000000804057291 */ /* 0x000fe2000f8e18ff */
[----:B------:R-:W-:-:S04]  /*2a80*/  LOP3.LUT R2, R12, UR6, RZ, 0x3c, !PT ;  /* 0x000000060c027c12 */ /* 0x000fc8000f8e3cff */
[----:B-1----:R-:W-:-:S04]  /*2a90*/  SHF.L.U32 R3, R2, 0x1f, RZ ;  /* 0x0000001f02037819 */ /* 0x002fc800000006ff */
[----:B------:R-:W1:Y:S02]  /*2aa0*/  SYNCS.PHASECHK.TRANS64.TRYWAIT P0, [UR5], R3 ;  /* 0x00000003ff0075a7 */ /* 0x000e640008001105 */
[----:B-1----:R-:W-:Y:S05]  /*2ab0*/  @!P0 BRA `(.L_x_45) ;  /* 0x0000009800388947 */ /* 0x002fea0003800000 */
.L_x_156:
        /* <DEDUP_REMOVED lines=9> */
.L_x_158:
        /* <DEDUP_REMOVED lines=9> */
.L_x_160:
        /* <DEDUP_REMOVED lines=9> */
.L_x_162:
        /* <DEDUP_REMOVED lines=9> */
.L_x_164:
        /* <DEDUP_REMOVED lines=9> */
.L_x_166:
        /* <DEDUP_REMOVED lines=9> */
.L_x_168:
        /* <DEDUP_REMOVED lines=9> */
.L_x_170:
        /* <DEDUP_REMOVED lines=9> */
.L_x_172:
[----:B------:R-:W-:-:S04]  /*2f40*/  UIADD3 UR4, UPT, UPT, UR4, 0x1, URZ ;  /* 0x0000000104047890 */ /* 0x000fc8000fffe0ff */
[----:B------:R-:W-:-:S04]  /*2f50*/  UISETP.NE.AND UP0, UPT, UR4, 0xb, UPT ;  /* 0x0000000b0400788c */ /* 0x000fc8000bf05270 */
[----:B------:R-:W-:Y:S02]  /*2f60*/  USEL UR5, URZ, 0x1, UP0 ;  /* 0x00000001ff057887 */ /* 0x000fe40008000000 */
[----:B------:R-:W-:-:S04]  /*2f70*/  USEL UR4, UR4, URZ, UP0 ;  /* 0x000000ff04047287 */ /* 0x000fc80008000000 */
[----:B------:R-:W-:Y:S01]  /*2f80*/  ULEA UR4, UR4, UR8, 0x3 ;  /* 0x0000000804047291 */ /* 0x000fe2000f8e18ff */
[----:B-1----:R-:W-:-:S04]  /*2f90*/  LOP3.LUT R3, R2, UR5, RZ, 0x3c, !PT ;  /* 0x0000000502037c12 */ /* 0x002fc8000f8e3cff */
[----:B------:R-:W-:Y:S01]  /*2fa0*/  SHF.L.U32 R3, R3, 0x1f, RZ ;  /* 0x0000001f03037819 */ /* 0x000fe200000006ff */
[----:B------:R-:W-:-:S07]  /*2fb0*/  IMAD.U32 R0, RZ, RZ, UR4 ;  /* 0x00000004ff007e24 */ /* 0x000fce000f8e00ff */
.L_x_54:
[----:B-1----:R1:W2:Y:S02]  /*2fc0*/  SYNCS.PHASECHK.TRANS64.TRYWAIT P0, [R0+URZ], R3 ;  /* 0x00000003000075a7 */ /* 0x0022a400080011ff */
[----:B--2---:R-:W-:Y:S05]  /*2fd0*/  @!P0 NANOSLEEP.SYNCS 0x989680 ;  /* 0x009896800000895d */ /* 0x004fea0003900000 */
[----:B------:R-:W2:Y:S02]  /*2fe0*/  @!P0 SYNCS.PHASECHK.TRANS64 P0, [R0+URZ], R3 ;  /* 0x00000003000085a7 */ /* 0x000ea400080010ff */
[----:B--2---:R-:W-:Y:S05]  /*2ff0*/  @P0 EXIT ;  /* 0x000000000000094d */ /* 0x004fea0003800000 */
[----:B------:R-:W-:Y:S05]  /*3000*/  BRA `(.L_x_54) ;  /* 0xfffffffc00ec7947 */ /* 0x000fea000383ffff */
.L_x_23:
[----:B------:R-:W-:-:S04]  /*3010*/  UISETP.NE.AND UP0, UPT, UR45, URZ, UPT ;  /* 0x000000ff2d00728c */ /* 0x000fc8000bf05270 */
[----:B------:R-:W-:-:S09]  /*3020*/  UISETP.NE.OR UP0, UPT, UR17, 0x1, UP0 ;  /* 0x000000011100788c */ /* 0x000fd20008705670 */
[----:B------:R-:W-:Y:S05]  /*3030*/  BRA.U UP0, `(.L_x_55) ;  /* 0x0000000500487547 */ /* 0x000fea000b800000 */
[----:B------:R-:W-:Y:S01]  /*3040*/  ISETP.GE.U32.AND P2, PT, R3, 0x4, PT ;  /* 0x000000040300780c */ /* 0x000fe20003f46070 */
[----:B------:R-:W-:Y:S01]  /*3050*/  IMAD.MOV.U32 R12, RZ, RZ, 0x1 ;  /* 0x00000001ff0c7424 */ /* 0x000fe200078e00ff */
[----:B------:R-:W-:Y:S02]  /*3060*/  CS2R R10, SRZ ;  /* 0x00000000000a7805 */ /* 0x000fe4000001ff00 */
[----:B------:R-:W-:Y:S01]  /*3070*/  CS2R R8, SRZ ;  /* 0x0000000000087805 */ /* 0x000fe2000001ff00 */
[----:B------:R-:W-:Y:S01]  /*3080*/  UMOV UR6, 0x400 ;  /* 0x0000040000067882 */ /* 0x000fe20000000000 */
[----:B------:R-:W-:Y:S01]  /*3090*/  UMOV UR5, URZ ;  /* 0x000000ff00057c82 */ /* 0x000fe20008000000 */
[----:B------:R-:W-:-:S12]  /*30a0*/  ULEA UR6, UR45, UR6, 0x18 ;  /* 0x000000062d067291 */ /* 0x000fd8000f8ec0ff */
.L_x_59:
[----:B------:R-:W-:Y:S02]  /*30b0*/  LEA R0, R8, UR6, 0x3 ;  /* 0x0000000608007c11 */ /* 0x000fe4000f8e18ff */
[----:B------:R-:W-:-:S03]  /*30c0*/  SHF.L.U32 R5, R9, 0x1f, RZ ;  /* 0x0000001f09057819 */ /* 0x000fc600000006ff */
[----:B------:R-:W-:Y:S01]  /*30d0*/  VIADD R4, R0, 0x150 ;  /* 0x0000015000047836 */ /* 0x000fe20000000000 */
[----:B------:R-:W1:Y:S02]  /*30e0*/  SYNCS.PHASECHK.TRANS64.TRYWAIT P0, [R0+URZ+0x140], R5 ;  /* 0x00014005000075a7 */ /* 0x000e6400080011ff */
[----:B-1----:R-:W-:Y:S05]  /*30f0*/  @!P0 BRA `(.L_x_56) ;  /* 0x0000009400808947 */ /* 0x002fea0003800000 */
.L_x_173:
[----:B------:R-:W-:Y:S01]  /*3100*/  ULEA UR4, UR5, UR6, 0x3 ;  /* 0x0000000605047291 */ /* 0x000fe2000f8e18ff */
[----:B------:R-:W-:Y:S01]  /*3110*/  PRMT R4, RZ, 0x654, R4 ;  /* 0x00000654ff047816 */ /* 0x000fe20000000004 */
[----:B-1----:R-:W-:Y:S01]  /*3120*/  @!P2 IMAD.MOV.U32 R5, RZ, RZ, 0x10 ;  /* 0x00000010ff05a424 */ /* 0x002fe200078e00ff */
[----:B------:R-:W-:Y:S01]  /*3130*/  SHF.L.U32 R7, R12, 0x1f, RZ ;  /* 0x0000001f0c077819 */ /* 0x000fe200000006ff */
[----:B------:R-:W-:Y:S01]  /*3140*/  UIADD3 UR7, UPT, UPT, UR4, 0x100, URZ ;  /* 0x0000010004077890 */ /* 0x000fe2000fffe0ff */
[----:B------:R1:W-:Y:S05]  /*3150*/  SYNCS.ARRIVE.TRANS64.RED.A1T0 RZ, [R4+URZ], RZ ;  /* 0x000000ff04ff79a7 */ /* 0x0003ea00081004ff */
[----:B------:R-:W-:Y:S01]  /*3160*/  IMAD.U32 R0, RZ, RZ, UR7 ;  /* 0x00000007ff007e24 */ /* 0x000fe2000f8e00ff */
[----:B------:R-:W2:Y:S04]  /*3170*/  SYNCS.PHASECHK.TRANS64.TRYWAIT P0, [UR4+0x110], R7 ;  /* 0x00011007ff0075a7 */ /* 0x000ea80008001104 */
[----:B------:R-:W-:Y:S01]  /*3180*/  PRMT R13, R3, 0x654, R0 ;  /* 0x00000654030d7816 */ /* 0x000fe20000000000 */
[----:B-12---:R-:W-:Y:S06]  /*3190*/  @!P0 BRA `(.L_x_57) ;  /* 0x00000094006c8947 */ /* 0x006fec0003800000 */
.L_x_175:
[----:B------:R-:W-:Y:S01]  /*31a0*/  ULEA UR8, UR5, UR6, 0x4 ;  /* 0x0000000605087291 */ /* 0x000fe2000f8e20ff */
[----:B------:R-:W-:Y:S01]  /*31b0*/  SEL R2, R13, R2, !P2 ;  /* 0x000000020d027207 */ /* 0x000fe20005000000 */
[----:B------:R-:W-:Y:S01]  /*31c0*/  UIADD3 UR9, UPT, UPT, UR4, 0x100, URZ ;  /* 0x0000010004097890 */ /* 0x000fe2000fffe0ff */
[----:B-1----:R-:W-:Y:S01]  /*31d0*/  LEA R0, R11, UR6, 0x3 ;  /* 0x000000060b007c11 */ /* 0x002fe2000f8e18ff */
[----:B------:R-:W-:Y:S01]  /*31e0*/  UIADD3 UR8, UPT, UPT, UR8, 0x170, URZ ;  /* 0x0000017008087890 */ /* 0x000fe2000fffe0ff */
[----:B------:R1:W-:Y:S01]  /*31f0*/  @!P2 SYNCS.ARRIVE.TRANS64.RED RZ, [R2+URZ], R5 ;  /* 0x0000000502ffa9a7 */ /* 0x0003e200080004ff */
[----:B------:R-:W-:Y:S01]  /*3200*/  UIADD3 UR4, UPT, UPT, UR5, 0x1, URZ ;  /* 0x0000000105047890 */ /* 0x000fe2000fffe0ff */
[----:B------:R-:W-:-:S03]  /*3210*/  VIADD R8, R8, 0x1 ;  /* 0x0000000108087836 */ /* 0x000fc60000000000 */
[----:B------:R-:W-:Y:S02]  /*3220*/  UISETP.NE.AND UP0, UPT, UR4, 0x2, UPT ;  /* 0x000000020400788c */ /* 0x000fe4000bf05270 */
[----:B------:R-:W-:Y:S01]  /*3230*/  ISETP.NE.AND P0, PT, R8, 0x2, PT ;  /* 0x000000020800780c */ /* 0x000fe20003f05270 */
[----:B------:R-:W-:Y:S06]  /*3240*/  UGETNEXTWORKID.BROADCAST [UR8], [UR9] ;  /* 0x00000000080073ca */ /* 0x000fec0008000100 */
[----:B------:R-:W-:Y:S02]  /*3250*/  USEL UR7, URZ, 0x1, UP0 ;  /* 0x00000001ff077887 */ /* 0x000fe40008000000 */
[----:B------:R-:W-:-:S04]  /*3260*/  USEL UR5, UR4, URZ, UP0 ;  /* 0x000000ff04057287 */ /* 0x000fc80008000000 */
[----:B------:R-:W-:Y:S02]  /*3270*/  LOP3.LUT R12, R12, UR7, RZ, 0x3c, !PT ;  /* 0x000000070c0c7c12 */ /* 0x000fe4000f8e3cff */
[----:B-1----:R-:W-:-:S04]  /*3280*/  SHF.L.U32 R5, R10, 0x1f, RZ ;  /* 0x0000001f0a057819 */ /* 0x002fc800000006ff */
[----:B------:R-:W1:Y:S02]  /*3290*/  SYNCS.PHASECHK.TRANS64.TRYWAIT P1, [R0+URZ+0x100], R5 ;  /* 0x00010005000075a7 */ /* 0x000e6400080211ff */
[----:B-1----:R-:W-:Y:S05]  /*32a0*/  @!P1 BRA `(.L_x_58) ;  /* 0x0000009400409947 */ /* 0x002fea0003800000 */
.L_x_176:
[C---:B------:R-:W-:Y:S01]  /*32b0*/  LEA R4, R11.reuse, UR6, 0x4 ;  /* 0x000000060b047c11 */ /* 0x040fe2000f8e20ff */
[----:B-1----:R-:W-:Y:S01]  /*32c0*/  VIADD R0, R0, 0x110 ;  /* 0x0000011000007836 */ /* 0x002fe20000000000 */
[----:B------:R-:W-:Y:S01]  /*32d0*/  SEL R8, R8, RZ, P0 ;  /* 0x000000ff08087207 */ /* 0x000fe20000000000 */
[----:B------:R-:W-:-:S03]  /*32e0*/  VIADD R11, R11, 0x1 ;  /* 0x000000010b0b7836 */ /* 0x000fc60000000000 */
[----:B------:R-:W1:Y:S01]  /*32f0*/  LDS.128 R4, [R4+0x170] ;  /* 0x0001700004047984 */ /* 0x000e620000000c00 */
[----:B------:R-:W-:Y:S02]  /*3300*/  PRMT R0, RZ, 0x654, R0 ;  /* 0x00000654ff007816 */ /* 0x000fe40000000000 */
[C---:B------:R-:W-:Y:S01]  /*3310*/  ISETP.NE.AND P1, PT, R11.reuse, 0x2, PT ;  /* 0x000000020b00780c */ /* 0x040fe20003f25270 */
[----:B------:R-:W-:Y:S01]  /*3320*/  @!PT LDS RZ, [RZ] ;  /* 0x00000000fffff984 */ /* 0x000fe20000000800 */
[----:B------:R-:W-:Y:S01]  /*3330*/  @!PT LDS RZ, [RZ] ;  /* 0x00000000fffff984 */ /* 0x000fe20000000800 */
[----:B------:R-:W-:Y:S01]  /*3340*/  @!PT LDS RZ, [RZ] ;  /* 0x00000000fffff984 */ /* 0x000fe20000000800 */
[----:B------:R-:W-:Y:S01]  /*3350*/  @!PT LDS RZ, [RZ] ;  /* 0x00000000fffff984 */ /* 0x000fe20000000800 */
[----:B------:R2:W-:Y:S06]  /*3360*/  MEMBAR.ALL.CTA ;  /* 0x0000000000007992 */ /* 0x0005ec0000008000 */
[----:B--2---:R-:W2:Y:S01]  /*3370*/  FENCE.VIEW.ASYNC.S ;  /* 0x00000000000073c6 */ /* 0x004ea20000000000 */
[----:B------:R-:W-:Y:S01]  /*3380*/  SEL R11, R11, RZ, P1 ;  /* 0x000000ff0b0b7207 */ /* 0x000fe20000800000 */
[----:B--2---:R2:W-:Y:S01]  /*3390*/  SYNCS.ARRIVE.TRANS64.RED.A1T0 RZ, [R0+URZ], RZ ;  /* 0x000000ff00ff79a7 */ /* 0x0045e200081004ff */
[----:B-1----:R-:W-:-:S02]  /*33a0*/  LOP3.LUT P3, RZ, R6, 0x1, RZ, 0xc0, !PT ;  /* 0x0000000106ff7812 */ /* 0x002fc4000786c0ff */
[----:B------:R-:W-:-:S04]  /*33b0*/  SEL R5, RZ, 0x1, P1 ;  /* 0x00000001ff057807 */ /* 0x000fc80000800000 */
[----:B------:R-:W-:Y:S02]  /*33c0*/  LOP3.LUT R10, R10, R5, RZ, 0x3c, !PT ;  /* 0x000000050a0a7212 */ /* 0x000fe400078e3cff */
[----:B--2---:R-:W-:-:S04]  /*33d0*/  SEL R0, RZ, 0x1, P0 ;  /* 0x00000001ff007807 */ /* 0x004fc80000000000 */
[----:B------:R-:W-:Y:S01]  /*33e0*/  LOP3.LUT R9, R9, R0, RZ, 0x3c, !PT ;  /* 0x0000000009097212 */ /* 0x000fe200078e3cff */
[----:B------:R-:W-:Y:S06]  /*33f0*/  @P3 BRA `(.L_x_59) ;  /* 0xfffffffc002c3947 */ /* 0x000fec000383ffff */
[----:B------:R-:W-:Y:S01]  /*3400*/  ULEA UR4, UR5, UR6, 0x3 ;  /* 0x0000000605047291 */ /* 0x000fe2000f8e18ff */
[----:B------:R-:W-:-:S08]  /*3410*/  SHF.L.U32 R3, R12, 0x1f, RZ ;  /* 0x0000001f0c037819 */ /* 0x000fd000000006ff */
[----:B------:R-:W1:Y:S02]  /*3420*/  SYNCS.PHASECHK.TRANS64 P0, [UR4+0x110], R3 ;  /* 0x00011003ff0075a7 */ /* 0x000e640008001004 */
[----:B-1----:R-:W-:Y:S05]  /*3430*/  @P0 BRA `(.L_x_60) ;  /* 0x0000000000080947 */ /* 0x002fea0003800000 */
[----:B------:R-:W1:Y:S02]  /*3440*/  SYNCS.PHASECHK.TRANS64.TRYWAIT P0, [UR4+0x110], R3 ;  /* 0x00011003ff0075a7 */ /* 0x000e640008001104 */
[----:B-1----:R-:W-:Y:S05]  /*3450*/  @!P0 BRA `(.L_x_61) ;  /* 0x0000009000e88947 */ /* 0x002fea0003800000 */
.L_x_60:
[----:B------:R-:W-:-:S04]  /*3460*/  UIADD3 UR7, UPT, UPT, UR5, 0x1, URZ ;  /* 0x0000000105077890 */ /* 0x000fc8000fffe0ff */
[----:B------:R-:W-:-:S04]  /*3470*/  UISETP.NE.AND UP0, UPT, UR7, 0x2, UPT ;  /* 0x000000020700788c */ /* 0x000fc8000bf05270 */
[----:B------:R-:W-:Y:S02]  /*3480*/  USEL UR8, URZ, 0x1, UP0 ;  /* 0x00000001ff087887 */ /* 0x000fe40008000000 */
[----:B------:R-:W-:-:S04]  /*3490*/  USEL UR7, UR7, URZ, UP0 ;  /* 0x000000ff07077287 */ /* 0x000fc80008000000 */
[----:B------:R-:W-:Y:S01]  /*34a0*/  ULEA UR7, UR7, UR6, 0x3 ;  /* 0x0000000607077291 */ /* 0x000fe2000f8e18ff */
[----:B-1----:R-:W-:-:S04]  /*34b0*/  LOP3.LUT R3, R12, UR8, RZ, 0x3c, !PT ;  /* 0x000000080c037c12 */ /* 0x002fc8000f8e3cff */
[----:B------:R-:W-:-:S04]  /*34c0*/  SHF.L.U32 R0, R3, 0x1f, RZ ;  /* 0x0000001f03007819 */ /* 0x000fc800000006ff */
[----:B------:R-:W1:Y:S02]  /*34d0*/  SYNCS.PHASECHK.TRANS64 P0, [UR7+0x110], R0 ;  /* 0x00011000ff0075a7 */ /* 0x000e640008001007 */
[----:B-1----:R-:W-:Y:S05]  /*34e0*/  @P0 EXIT ;  /* 0x000000000000094d */ /* 0x002fea0003800000 */
[----:B------:R-:W-:Y:S02]  /*34f0*/  SHF.L.U32 R3, R3, 0x1f, RZ ;  /* 0x0000001f03037819 */ /* 0x000fe400000006ff */
[----:B------:R-:W-:-:S07]  /*3500*/  MOV R0, UR7 ;  /* 0x0000000700007c02 */ /* 0x000fce0008000f00 */
.L_x_62:
[----:B-1----:R1:W2:Y:S02]  /*3510*/  SYNCS.PHASECHK.TRANS64.TRYWAIT P0, [R0+URZ+0x110], R3 ;  /* 0x00011003000075a7 */ /* 0x0022a400080011ff */
[----:B--2---:R-:W-:Y:S05]  /*3520*/  @!P0 NANOSLEEP.SYNCS 0x989680 ;  /* 0x009896800000895d */ /* 0x004fea0003900000 */
[----:B------:R-:W2:Y:S02]  /*3530*/  @!P0 SYNCS.PHASECHK.TRANS64 P0, [R0+URZ+0x110], R3 ;  /* 0x00011003000085a7 */ /* 0x000ea400080010ff */
[----:B--2---:R-:W-:Y:S05]  /*3540*/  @P0 EXIT ;  /* 0x000000000000094d */ /* 0x004fea0003800000 */
[----:B------:R-:W-:Y:S05]  /*3550*/  BRA `(.L_x_62) ;  /* 0xfffffffc00ec7947 */ /* 0x000fea000383ffff */
.L_x_55:
[----:B------:R-:W-:Y:S05]  /*3560*/  BRA.U UP4, `(.L_x_63) ;  /* 0x0000001104587547 */ /* 0x000fea000b800000 */
[----:B------:R-:W-:Y:S01]  /*3570*/  UMOV UR4, 0x40 ;  /* 0x0000004000047882 */ /* 0x000fe20000000000 */
[----:B------:R-:W-:Y:S01]  /*3580*/  NOP ;  /* 0x0000000000007918 */ /* 0x000fe20000000000 */
[----:B------:R-:W-:Y:S01]  /*3590*/  ULEA UR5, UR45, UR4, 0x18 ;  /* 0x000000042d057291 */ /* 0x000fe2000f8ec0ff */
[----:B------:R-:W-:Y:S02]  /*35a0*/  UMOV UR6, 0x400 ;  /* 0x0000040000067882 */ /* 0x000fe40000000000 */
[----:B------:R-:W-:-:S06]  /*35b0*/  ULEA UR6, UR45, UR6, 0x18 ;  /* 0x000000062d067291 */ /* 0x000fcc000f8ec0ff */
[----:B------:R-:W1:Y:S02]  /*35c0*/  LDS.U8 R3, [UR5+0x1c] ;  /* 0x00001c05ff037984 */ /* 0x000e640008000000 */
[----:B-1----:R-:W-:-:S13]  /*35d0*/  ISETP.NE.AND P0, PT, R3, RZ, PT ;  /* 0x000000ff0300720c */ /* 0x002fda0003f05270 */
[----:B------:R-:W-:Y:S05]  /*35e0*/  @P0 BRA `(.L_x_64) ;  /* 0x0000000400080947 */ /* 0x000fea0003800000 */
[----:B------:R-:W-:Y:S02]  /*35f0*/  UISETP.NE.U32.AND UP1, UPT, UR33, 0x1, UPT ;  /* 0x000000012100788c */ /* 0x000fe4000bf25070 */
[----:B------:R-:W-:-:S07]  /*3600*/  UIADD3 UR7, UPT, UPT, UR5, 0x8, URZ ;  /* 0x0000000805077890 */ /* 0x000fce000fffe0ff */
[----:B------:R-:W-:Y:S05]  /*3610*/  BRA.U !UP1, `(.L_x_65) ;  /* 0x00000001099c7547 */ /* 0x000fea000b800000 */
[----:B------:R-:W-:Y:S01]  /*3620*/  ELECT P0, URZ, PT ;  /* 0x0000000000ff782f */ /* 0x000fe20003800000 */
[----:B------:R-:W-:-:S12]  /*3630*/  BSSY B0, `(.L_x_65) ;  /* 0x0000025000007945 */ /* 0x000fd80003800000 */
[----:B------:R-:W-:Y:S05]  /*3640*/  @!P0 BRA `(.L_x_66) ;  /* 0x00000000008c8947 */ /* 0x000fea0003800000 */
[----:B------:R-:W-:-:S05]  /*3650*/  UMOV UR4, 0x10 ;  /* 0x0000001000047882 */ /* 0x000fca0000000000 */
[----:B------:R-:W-:Y:S04]  /*3660*/  DEPBAR.LE SB1, 0x36 ;  /* 0x00009d800000791a */ /* 0x000fe80000000000 */
[----:B------:R-:W1:Y:S02]  /*3670*/  UTCATOMSWS.2CTA.FIND_AND_SET.ALIGN UP0, UR4, UR4 ;  /* 0x00000004000475e3 */ /* 0x000e640008200800 */
[----:B-1----:R-:W-:Y:S01]  /*3680*/  MOV R10, UR4 ;  /* 0x00000004000a7c02 */ /* 0x002fe20008000f00 */
[----:B------:R-:W-:Y:S06]  /*3690*/  BRA.U UP0, `(.L_x_67) ;  /* 0x0000000100187547 */ /* 0x000fec000b800000 */
.L_x_68:
[----:B------:R-:W-:Y:S05]  /*36a0*/  NANOSLEEP 0x64 ;  /* 0x000000640000795d */ /* 0x000fea0003800000 */
[----:B------:R-:W-:-:S05]  /*36b0*/  UMOV UR4, 0x10 ;  /* 0x0000001000047882 */ /* 0x000fca0000000000 */
[----:B------:R-:W-:Y:S04]  /*36c0*/  DEPBAR.LE SB1, 0x36 ;  /* 0x00009d800000791a */ /* 0x000fe80000000000 */
[----:B------:R-:W1:Y:S02]  /*36d0*/  UTCATOMSWS.2CTA.FIND_AND_SET.ALIGN UP0, UR4, UR4 ;  /* 0x00000004000475e3 */ /* 0x000e640008200800 */
[----:B-1----:R-:W-:Y:S01]  /*36e0*/  MOV R10, UR4 ;  /* 0x00000004000a7c02 */ /* 0x002fe20008000f00 */
[----:B------:R-:W-:Y:S05]  /*36f0*/  BRA.U !UP0, `(.L_x_68) ;  /* 0xfffffffd08e87547 */ /* 0x000fea000b83ffff */
.L_x_67:
[----:B------:R-:W1:Y:S01]  /*3700*/  LDS R6, [UR5+0x10] ;  /* 0x00001005ff067984 */ /* 0x000e620008000800 */
[----:B------:R-:W-:Y:S01]  /*3710*/  IMAD.U32 R3, RZ, RZ, UR6 ;  /* 0x00000006ff037e24 */ /* 0x000fe2000f8e00ff */
[----:B------:R-:W-:-:S03]  /*3720*/  MOV R4, UR34 ;  /* 0x0000002200047c02 */ /* 0x000fc60008000f00 */
[----:B------:R-:W-:Y:S01]  /*3730*/  VIADD R3, R3, 0x190 ;  /* 0x0000019003037836 */ /* 0x000fe20000000000 */
[----:B-1----:R-:W-:-:S04]  /*3740*/  SHF.L.U32 R6, R6, 0x1f, RZ ;  /* 0x0000001f06067819 */ /* 0x002fc800000006ff */
[----:B------:R-:W1:Y:S02]  /*3750*/  SYNCS.PHASECHK.TRANS64.TRYWAIT P0, [UR5+0x8], R6 ;  /* 0x00000806ff0075a7 */ /* 0x000e640008001105 */
[----:B-1----:R-:W-:Y:S05]  /*3760*/  @P0 BRA `(.L_x_69) ;  /* 0x0000000000080947 */ /* 0x002fea0003800000 */
[----:B------:R-:W1:Y:S02]  /*3770*/  SYNCS.PHASECHK.TRANS64.TRYWAIT P0, [UR5+0x8], R6 ;  /* 0x00000806ff0075a7 */ /* 0x000e640008001105 */
[----:B-1----:R-:W-:Y:S05]  /*3780*/  @!P0 BRA `(.L_x_70) ;  /* 0x0000009000348947 */ /* 0x002fea0003800000 */
.L_x_69:
[----:B------:R-:W-:Y:S01]  /*3790*/  PRMT R4, R4, 0x654, R3 ;  /* 0x0000065404047816 */ /* 0x000fe20000000003 */
[----:B------:R-:W-:Y:S01]  /*37a0*/  HFMA2 R3, -RZ, RZ, 0, 5.9604644775390625e-08 ;  /* 0x00000001ff037431 */ /* 0x000fe200000001ff */
[----:B------:R-:W-:Y:S01]  /*37b0*/  UPRMT UR4, UR34, 0x654, UR7 ;  /* 0x0000065422047896 */ /* 0x000fe20008000007 */
[----:B------:R-:W-:Y:S02]  /*37c0*/  IMAD.MOV.U32 R7, RZ, RZ, 0xffff ;  /* 0x0000ffffff077424 */ /* 0x000fe400078e00ff */
[----:B-1----:R-:W-:Y:S02]  /*37d0*/  IMAD.MOV.U32 R6, RZ, RZ, 0x4 ;  /* 0x00000004ff067424 */ /* 0x002fe400078e00ff */
[----:B------:R-:W-:Y:S01]  /*37e0*/  IMAD.SHL.U32 R9, R10, 0x20, RZ ;  /* 0x000000200a097824 */ /* 0x000fe200078e00ff */
[----:B------:R-:W-:Y:S02]  /*37f0*/  MOV R5, UR4 ;  /* 0x0000000400057c02 */ /* 0x000fe40008000f00 */
[-C--:B------:R-:W-:Y:S01]  /*3800*/  SHF.L.U32 R8, R7, R10.reuse, RZ ;  /* 0x0000000a07087219 */ /* 0x080fe200000006ff */
[----:B------:R1:W-:Y:S01]  /*3810*/  SYNCS.ARRIVE.TRANS64.RED RZ, [UR4], R6 ;  /* 0x00000006ffff79a7 */ /* 0x0003e20008000404 */
[----:B------:R-:W-:Y:S01]  /*3820*/  SHF.L.U32 R7, R3, R10, RZ ;  /* 0x0000000a03077219 */ /* 0x000fe200000006ff */
[----:B------:R1:W-:Y:S04]  /*3830*/  STS [UR6+0x190], R9 ;  /* 0x00019009ff007988 */ /* 0x0003e80008000806 */
[----:B------:R1:W-:Y:S04]  /*3840*/  STAS [R4.64], R10 ;  /* 0x0000000a04007dbd */ /* 0x0003e8000c0008ff */
[----:B------:R1:W-:Y:S04]  /*3850*/  ATOMS.OR RZ, [UR5+0x14], R8 ;  /* 0x00001408ffff798c */ /* 0x0003e8000b000005 */
[----:B------:R1:W-:Y:S04]  /*3860*/  ATOMS.OR RZ, [UR5+0x18], R7 ;  /* 0x00001807ffff798c */ /* 0x0003e8000b000005 */
[----:B------:R1:W-:Y:S02]  /*3870*/  ATOMS.XOR RZ, [UR5+0x10], R3 ;  /* 0x00001003ffff798c */ /* 0x0003e4000b800005 */
.L_x_66:
[----:B------:R-:W-:Y:S05]  /*3880*/  BSYNC B0 ;  /* 0x0000000000007941 */ /* 0x000fea0003800000 */
.L_x_65:
[----:B------:R-:W-:Y:S05]  /*3890*/  BRA.U UP1, `(.L_x_71) ;  /* 0x00000001016c7547 */ /* 0x000fea000b800000 */
[----:B------:R-:W-:-:S03]  /*38a0*/  UMOV UR4, 0xffffffff ;  /* 0xffffffff00047882 */ /* 0x000fc60000000000 */
[----:B------:R-:W-:Y:S05]  /*38b0*/  BRA.DIV UR4, `(.L_x_72) ;  /* 0x0000009204007947 */ /* 0x000fea000b800000 */
[----:B------:R-:W-:-:S13]  /*38c0*/  ELECT P0, URZ, PT ;  /* 0x0000000000ff782f */ /* 0x000fda0003800000 */
.L_x_180:
[----:B------:R-:W-:Y:S05]  /*38d0*/  @!P0 BRA `(.L_x_71) ;  /* 0x00000000005c8947 */ /* 0x000fea0003800000 */
[----:B-1----:R-:W1:Y:S02]  /*38e0*/  LDS R4, [UR5+0x10] ;  /* 0x00001005ff047984 */ /* 0x002e640008000800 */
[----:B-1----:R-:W-:-:S04]  /*38f0*/  SHF.L.U32 R4, R4, 0x1f, RZ ;  /* 0x0000001f04047819 */ /* 0x002fc800000006ff */
[----:B------:R-:W1:Y:S02]  /*3900*/  SYNCS.PHASECHK.TRANS64.TRYWAIT P0, [UR5+0x8], R4 ;  /* 0x00000804ff0075a7 */ /* 0x000e640008001105 */
[----:B-1----:R-:W-:Y:S05]  /*3910*/  @P0 BRA `(.L_x_73) ;  /* 0x0000000000080947 */ /* 0x002fea0003800000 */
[----:B------:R-:W1:Y:S02]  /*3920*/  SYNCS.PHASECHK.TRANS64.TRYWAIT P0, [UR5+0x8], R4 ;  /* 0x00000804ff0075a7 */ /* 0x000e640008001105 */
[----:B-1----:R-:W-:Y:S05]  /*3930*/  @!P0 BRA `(.L_x_74) ;  /* 0x0000009000048947 */ /* 0x002fea0003800000 */
.L_x_73:
[----:B------:R-:W2:Y:S01]  /*3940*/  LDS R6, [UR6+0x190] ;  /* 0x00019006ff067984 */ /* 0x000ea20008000800 */
[----:B-1----:R-:W-:Y:S02]  /*3950*/  HFMA2 R3, -RZ, RZ, 0, 5.9604644775390625e-08 ;  /* 0x00000001ff037431 */ /* 0x002fe400000001ff */
[----:B------:R-:W-:Y:S01]  /*3960*/  IMAD.MOV.U32 R4, RZ, RZ, 0xffff ;  /* 0x0000ffffff047424 */ /* 0x000fe200078e00ff */
[----:B------:R-:W-:Y:S01]  /*3970*/  UPRMT UR4, UR34, 0x654, UR7 ;  /* 0x0000065422047896 */ /* 0x000fe20008000007 */
[----:B--2---:R-:W-:-:S03]  /*3980*/  IMAD.SHL.U32 R5, R6, 0x20, RZ ;  /* 0x0000002006057824 */ /* 0x004fc600078e00ff */
[-C--:B------:R-:W-:Y:S02]  /*3990*/  SHF.L.U32 R4, R4, R6.reuse, RZ ;  /* 0x0000000604047219 */ /* 0x080fe400000006ff */
[----:B------:R-:W-:Y:S01]  /*39a0*/  SHF.L.U32 R6, R3, R6, RZ ;  /* 0x0000000603067219 */ /* 0x000fe200000006ff */
[----:B------:R2:W-:Y:S04]  /*39b0*/  STS [UR6+0x190], R5 ;  /* 0x00019005ff007988 */ /* 0x0005e80008000806 */
[----:B------:R2:W-:Y:S04]  /*39c0*/  ATOMS.OR RZ, [UR5+0x14], R4 ;  /* 0x00001404ffff798c */ /* 0x0005e8000b000005 */
[----:B------:R2:W-:Y:S01]  /*39d0*/  ATOMS.OR RZ, [UR5+0x18], R6 ;  /* 0x00001806ffff798c */ /* 0x0005e2000b000005 */
[----:B------:R-:W-:Y:S03]  /*39e0*/  SYNCS.ARRIVE.TRANS64.RED.A1T0 RZ, [UR4], RZ ;  /* 0x000000ffffff79a7 */ /* 0x000fe60008100404 */
[----:B------:R2:W-:Y:S01]  /*39f0*/  ATOMS.XOR RZ, [UR5+0x10], R3 ;  /* 0x00001003ffff798c */ /* 0x0005e2000b800005 */
[----:B------:R-:W-:Y:S05]  /*3a00*/  BRA `(.L_x_71) ;  /* 0x0000000000107947 */ /* 0x000fea0003800000 */
.L_x_64:
[----:B------:R-:W-:Y:S02]  /*3a10*/  MOV R3, 0xffffffff ;  /* 0xffffffff00037802 */ /* 0x000fe40000000f00 */
[----:B------:R-:W-:-:S03]  /*3a20*/  MOV R4, 0x3a50 ;  /* 0x00003a5000047802 */ /* 0x000fc60000000f00 */
[----:B------:R1:W-:Y:S04]  /*3a30*/  STS [UR6+0x190], R3 ;  /* 0x00019003ff007988 */ /* 0x0003e80008000806 */
[----:B-1---5:R-:W-:Y:S05]  /*3a40*/  CALL.REL.NOINC `($__internal_1_$__cuda_sm10x_tcgen05_guardrail_trap_phase_invalid_during_alloc) ;  /* 0x0000009400a47944 */ /* 0x022fea0003c00000 */
.L_x_71:
[----:B------:R-:W-:Y:S05]  /*3a50*/  WARPSYNC.ALL ;  /* 0x0000000000007948 */ /* 0x000fea0003800000 */
[----:B------:R-:W3:Y:S01]  /*3a60*/  S2UR UR4, SR_CgaCtaId ;  /* 0x00000000000479c3 */ /* 0x000ee20000008800 */
[----:B------:R-:W-:Y:S01]  /*3a70*/  UMOV UR17, 0x400 ;  /* 0x0000040000117882 */ /* 0x000fe20000000000 */
[----:B------:R-:W-:-:S06]  /*3a80*/  NOP ;  /* 0x0000000000007918 */ /* 0x000fcc0000000000 */
[----:B------:R-:W-:Y:S06]  /*3a90*/  BAR.ARV 0x6, 0xa0 ;  /* 0x0182800000007b1d */ /* 0x000fec0000002000 */
[----:B------:R-:W4:Y:S01]  /*3aa0*/  LDCU UR6, c[0x0][0x38c] ;  /* 0x00007180ff0677ac */ /* 0x000f220008000800 */
[----:B------:R-:W-:Y:S01]  /*3ab0*/  LOP3.LUT R0, R0, 0xffff, RZ, 0xc0, !PT ;  /* 0x0000ffff00007812 */ /* 0x000fe200078ec0ff */
[----:B-1----:R-:W-:Y:S01]  /*3ac0*/  IMAD.MOV.U32 R9, RZ, RZ, 0x1 ;  /* 0x00000001ff097424 */ /* 0x002fe200078e00ff */
[----:B------:R-:W-:Y:S01]  /*3ad0*/  LOP3.LUT R2, R2, 0xffff, RZ, 0xc0, !PT ;  /* 0x0000ffff02027812 */ /* 0x000fe200078ec0ff */
[----:B------:R-:W-:Y:S01]  /*3ae0*/  IMAD.MOV.U32 R8, RZ, RZ, RZ ;  /* 0x000000ffff087224 */ /* 0x000fe200078e00ff */
[----:B------:R-:W-:Y:S01]  /*3af0*/  R2UR UR30, R0 ;  /* 0x00000000001e72ca */ /* 0x000fe200000e0000 */
[----:B------:R-:W-:Y:S01]  /*3b00*/  UMOV UR24, URZ ;  /* 0x000000ff00187c82 */ /* 0x000fe20008000000 */
[----:B------:R-:W-:Y:S01]  /*3b10*/  R2UR UR20, R2 ;  /* 0x00000000021472ca */ /* 0x000fe200000e0000 */
[----:B------:R-:W-:Y:S01]  /*3b20*/  UMOV UR15, URZ ;  /* 0x000000ff000f7c82 */ /* 0x000fe20008000000 */
[----:B------:R-:W-:Y:S01]  /*3b30*/  UMOV UR14, URZ ;  /* 0x000000ff000e7c82 */ /* 0x000fe20008000000 */
[----:B---3--:R-:W-:-:S02]  /*3b40*/  ULEA UR17, UR4, UR17, 0x18 ;  /* 0x0000001104117291 */ /* 0x008fc4000f8ec0ff */
[----:B------:R-:W-:Y:S02]  /*3b50*/  UISETP.NE.AND UP3, UPT, UR33, URZ, UPT ;  /* 0x000000ff2100728c */ /* 0x000fe4000bf65270 */
[----:B------:R-:W-:Y:S02]  /*3b60*/  UIADD3 UR5, UPT, UPT, UR17, 0xc400, URZ ;  /* 0x0000c40011057890 */ /* 0x000fe4000fffe0ff */
[----:B------:R-:W-:Y:S02]  /*3b70*/  UIADD3 UR4, UPT, UPT, UR17, 0x22400, URZ ;  /* 0x0002240011047890 */ /* 0x000fe4000fffe0ff */
[----:B----4-:R-:W-:Y:S01]  /*3b80*/  UIADD3 UR6, UPT, UPT, UR6, 0x3f, URZ ;  /* 0x0000003f06067890 */ /* 0x010fe2000fffe0ff */
[----:B--2---:R-:W1:Y:S01]  /*3b90*/  LDS R3, [UR17+0x190] ;  /* 0x00019011ff037984 */ /* 0x004e620008000800 */
[----:B------:R-:W-:Y:S02]  /*3ba0*/  USHF.R.U32.HI UR5, URZ, 0x4, UR5 ;  /* 0x00000004ff057899 */ /* 0x000fe40008011605 */
[----:B------:R-:W-:-:S02]  /*3bb0*/  USHF.R.S32.HI UR25, URZ, 0x1f, UR6 ;  /* 0x0000001fff197899 */ /* 0x000fc40008011406 */
[----:B------:R-:W-:Y:S02]  /*3bc0*/  USHF.R.U32.HI UR4, URZ, 0x4, UR4 ;  /* 0x00000004ff047899 */ /* 0x000fe40008011604 */
[----:B------:R-:W-:Y:S02]  /*3bd0*/  ULEA.HI UR25, UR25, UR6, URZ, 0x6 ;  /* 0x0000000619197291 */ /* 0x000fe4000f8f30ff */
[----:B------:R-:W-:Y:S02]  /*3be0*/  ULOP3.LUT UR5, UR5, 0x3fff, URZ, 0xc0, !UPT ;  /* 0x00003fff05057892 */ /* 0x000fe4000f8ec0ff */
[----:B------:R-:W-:Y:S02]  /*3bf0*/  USHF.R.S32.HI UR25, URZ, 0x6, UR25 ;  /* 0x00000006ff197899 */ /* 0x000fe40008011419 */
[----:B------:R-:W-:Y:S02]  /*3c00*/  ULOP3.LUT UR22, UR4, 0x3fff, URZ, 0xc0, !UPT ;  /* 0x00003fff04167892 */ /* 0x000fe4000f8ec0ff */
[----:B------:R-:W-:-:S02]  /*3c10*/  UISETP.LT.AND UP0, UPT, UR25, 0x1, UPT ;  /* 0x000000011900788c */ /* 0x000fc4000bf01270 */
[----:B------:R-:W-:Y:S02]  /*3c20*/  ULOP3.LUT UR21, UR5, 0x10000, URZ, 0xfc, !UPT ;  /* 0x0001000005157892 */ /* 0x000fe4000f8efcff */
[----:B------:R-:W-:Y:S02]  /*3c30*/  ULOP3.LUT UR22, UR22, 0x10000, URZ, 0xfc, !UPT ;  /* 0x0001000016167892 */ /* 0x000fe4000f8efcff */
[----:B------:R-:W-:Y:S01]  /*3c40*/  USEL UR31, UR25, 0x1, !UP0 ;  /* 0x00000001191f7887 */ /* 0x000fe2000c000000 */
[----:B------:R-:W-:Y:S01]  /*3c50*/  UMOV UR28, 0x0 ;  /* 0x00000000001c7882 */ /* 0x000fe20000000000 */
[----:B------:R-:W-:Y:S01]  /*3c60*/  UMOV UR29, 0x104004a0 ;  /* 0x104004a0001d7882 */ /* 0x000fe20000000000 */
[----:B------:R-:W-:Y:S01]  /*3c70*/  UMOV UR26, 0x0 ;  /* 0x00000000001a7882 */ /* 0x000fe20000000000 */
[----:B------:R-:W-:Y:S01]  /*3c80*/  UMOV UR27, 0x104004a0 ;  /* 0x104004a0001b7882 */ /* 0x000fe20000000000 */
[----:B-1----:R-:W-:Y:S02]  /*3c90*/  R2UR UR32, R3 ;  /* 0x00000000032072ca */ /* 0x002fe400000e0000 */
[----:B------:R-:W-:-:S13]  /*3ca0*/  CS2R R2, SRZ ;  /* 0x0000000000027805 */ /* 0x000fda000001ff00 */
.L_x_82:
[C---:B------:R-:W-:Y:S02]  /*3cb0*/  LEA R0, R8.reuse, UR17, 0x3 ;  /* 0x0000001108007c11 */ /* 0x040fe4000f8e18ff */
[----:B------:R-:W-:Y:S02]  /*3cc0*/  SHF.L.U32 R5, R3, 0x1f, RZ ;  /* 0x0000001f03057819 */ /* 0x000fe400000006ff */
[----:B------:R-:W-:Y:S02]  /*3cd0*/  LEA R4, R8, UR17, 0x4 ;  /* 0x0000001108047c11 */ /* 0x000fe4000f8e20ff */
[----:B------:R-:W1:Y:S02]  /*3ce0*/  SYNCS.PHASECHK.TRANS64.TRYWAIT P0, [R0+URZ+0x100], R5 ;  /* 0x00010005000075a7 */ /* 0x000e6400080011ff */
[----:B-1-3--:R-:W-:Y:S05]  /*3cf0*/  @!P0 BRA `(.L_x_75) ;  /* 0x0000008c002c8947 */ /* 0x00afea0003800000 */
.L_x_181:
[----:B-1----:R-:W1:Y:S01]  /*3d00*/  LDS.128 R4, [R4+0x170] ;  /* 0x0001700004047984 */ /* 0x002e620000000c00 */
[----:B------:R-:W-:Y:S02]  /*3d10*/  VIADD R0, R0, 0x110 ;  /* 0x0000011000007836 */ /* 0x000fe40000000000 */
[----:B------:R-:W-:Y:S01]  /*3d20*/  VIADD R8, R8, 0x1 ;  /* 0x0000000108087836 */ /* 0x000fe20000000000 */
[----:B------:R-:W-:Y:S01]  /*3d30*/  @!PT LDS RZ, [RZ] ;  /* 0x00000000fffff984 */ /* 0x000fe20000000800 */
[----:B------:R-:W-:Y:S01]  /*3d40*/  @!PT LDS RZ, [RZ] ;  /* 0x00000000fffff984 */ /* 0x000fe20000000800 */
[----:B------:R-:W-:Y:S01]  /*3d50*/  @!PT LDS RZ, [RZ] ;  /* 0x00000000fffff984 */ /* 0x000fe20000000800 */
[----:B------:R-:W-:Y:S01]  /*3d60*/  @!PT LDS RZ, [RZ] ;  /* 0x00000000fffff984 */ /* 0x000fe20000000800 */
[----:B------:R2:W-:Y:S06]  /*3d70*/  MEMBAR.ALL.CTA ;  /* 0x0000000000007992 */ /* 0x0005ec0000008000 */
[----:B--2---:R-:W2:Y:S01]  /*3d80*/  FENCE.VIEW.ASYNC.S ;  /* 0x00000000000073c6 */ /* 0x004ea20000000000 */
[----:B------:R-:W-:-:S04]  /*3d90*/  PRMT R0, RZ, 0x654, R0 ;  /* 0x00000654ff007816 */ /* 0x000fc80000000000 */
[----:B--2---:R2:W-:Y:S01]  /*3da0*/  SYNCS.ARRIVE.TRANS64.RED.A1T0 RZ, [R0+URZ], RZ ;  /* 0x000000ff00ff79a7 */ /* 0x0045e200081004ff */
[----:B-1----:R-:W-:Y:S01]  /*3db0*/  LOP3.LUT P1, RZ, R6, 0x1, RZ, 0xc0, !PT ;  /* 0x0000000106ff7812 */ /* 0x002fe2000782c0ff */
[----:B--2---:R-:W-:-:S12]  /*3dc0*/  BRA.U UP3, `(.L_x_76) ;  /* 0x0000000103e07547 */ /* 0x004fd8000b800000 */
[----:B------:R-:W1:Y:S01]  /*3dd0*/  LDCU UR4, c[0x0][0x38c] ;  /* 0x00007180ff0477ac */ /* 0x000e620008000800 */
[----:B------:R-:W-:Y:S02]  /*3de0*/  PLOP3.LUT P2, PT, PT, PT, PT, 0x80, 0x8 ;  /* 0x000000000008781c */ /* 0x000fe40003f4f070 */
[----:B------:R-:W-:Y:S01]  /*3df0*/  SHF.L.U32 R5, R9, 0x1f, RZ ;  /* 0x0000001f09057819 */ /* 0x000fe200000006ff */
[----:B------:R-:W-:Y:S02]  /*3e00*/  ULEA UR23, UR24, UR17, 0x3 ;  /* 0x0000001118177291 */ /* 0x000fe4000f8e18ff */
[----:B------:R-:W-:Y:S02]  /*3e10*/  ULEA UR18, UR24, UR32, 0x8 ;  /* 0x0000002018127291 */ /* 0x000fe4000f8e40ff */
[----:B-1----:R-:W-:-:S06]  /*3e20*/  UISETP.GE.AND UP0, UPT, UR4, 0x1, UPT ;  /* 0x000000010400788c */ /* 0x002fcc000bf06270 */
[----:B------:R-:W-:-:S05]  /*3e30*/  PLOP3.LUT P0, PT, PT, PT, UP0, 0x80, 0x8 ;  /* 0x000000000008781c */ /* 0x000fca0003f0f008 */
[----:B------:R-:W-:-:S08]  /*3e40*/  @UP0 ULEA UR4, UR15, UR17, 0x3 ;  /* 0x000000110f040291 */ /* 0x000fd0000f8e18ff */
[----:B------:R-:W-:-:S04]  /*3e50*/  @P0 SHF.L.U32 R0, R2, 0x1f, RZ ;  /* 0x0000001f02000819 */ /* 0x000fc800000006ff */
[----:B------:R1:W2:Y:S01]  /*3e60*/  @P0 SYNCS.PHASECHK.TRANS64.TRYWAIT P2, [UR4], R0 ;  /* 0x00000000ff0005a7 */ /* 0x0002a20008041104 */
[----:B------:R-:W3:Y:S02]  /*3e70*/  SYNCS.PHASECHK.TRANS64.TRYWAIT P0, [UR23+0x130], R5 ;  /* 0x00013005ff0075a7 */ /* 0x000ee40008001117 */
[----:B-123--:R-:W-:Y:S05]  /*3e80*/  @!P0 BRA `(.L_x_77) ;  /* 0x0000008800dc8947 */ /* 0x00efea0003800000 */
.L_x_183:
[----:B------:R-:W-:Y:S01]  /*3e90*/  UMOV UR19, UR14 ;  /* 0x0000000e00137c82 */ /* 0x000fe20008000000 */
[----:B------:R-:W-:Y:S05]  /*3ea0*/  BRA.U !UP0, `(.L_x_78) ;  /* 0x0000000108987547 */ /* 0x000fea000b800000 */
[----:B------:R-:W-:Y:S02]  /*3eb0*/  UIADD3 UR19, UPT, UPT, UR31, UR14, URZ ;  /* 0x0000000e1f137290 */ /* 0x000fe4000fffe0ff */
[----:B------:R-:W-:Y:S01]  /*3ec0*/  UPLOP3.LUT UP2, UPT, UPT, UPT, UPT, 0x40, 0x4 ;  /* 0x000000000004789c */ /* 0x000fe20003f4e870 */
[----:B------:R-:W-:Y:S01]  /*3ed0*/  UMOV UR16, UR25 ;  /* 0x0000001900107c82 */ /* 0x000fe20008000000 */
[----:B------:R-:W-:-:S09]  /*3ee0*/  UMOV UR6, UR15 ;  /* 0x0000000f00067c82 */ /* 0x000fd20008000000 */
.L_x_81:
[----:B--2---:R-:W-:Y:S01]  /*3ef0*/  ULEA UR5, UR6, UR17, 0x3 ;  /* 0x0000001106057291 */ /* 0x004fe2000f8e18ff */
[----:B---3--:R-:W-:Y:S11]  /*3f00*/  @P2 BRA `(.L_x_79) ;  /* 0x00000000000c2947 */ /* 0x008ff60003800000 */
[----:B-1----:R-:W-:Y:S04]  /*3f10*/  SHF.L.U32 R5, R2, 0x1f, RZ ;  /* 0x0000001f02057819 */ /* 0x002fe800000006ff */
[----:B------:R-:W1:Y:S02]  /*3f20*/  SYNCS.PHASECHK.TRANS64.TRYWAIT P0, [UR5], R5 ;  /* 0x00000005ff0075a7 */ /* 0x000e640008001105 */
[----:B-1----:R-:W-:Y:S05]  /*3f30*/  @!P0 BRA `(.L_x_80) ;  /* 0x0000008800c88947 */ /* 0x002fea0003800000 */
.L_x_79:
[----:B------:R-:W-:Y:S01]  /*3f40*/  UISETP.NE.AND UP0, UPT, UR16, 0x1, UPT ;  /* 0x000000011000788c */ /* 0x000fe2000bf05270 */
[----:B------:R-:W-:Y:S01]  /*3f50*/  PLOP3.LUT P2, PT, PT, PT, PT, 0x80, 0x8 ;  /* 0x000000000008781c */ /* 0x000fe20003f4f070 */
[----:B------:R-:W-:Y:S02]  /*3f60*/  UIADD3 UR4, UPT, UPT, UR6, 0x1, URZ ;  /* 0x0000000106047890 */ /* 0x000fe4000fffe0ff */
[----:B------:R-:W-:Y:S02]  /*3f70*/  ULEA UR12, UR6, UR22, 0x9 ;  /* 0x00000016060c7291 */ /* 0x000fe4000f8e48ff */
[----:B------:R-:W-:Y:S01]  /*3f80*/  UISETP.NE.AND UP1, UPT, UR4, 0xb, UPT ;  /* 0x0000000b0400788c */ /* 0x000fe2000bf25270 */
[----:B------:R-:W-:Y:S01]  /*3f90*/  PLOP3.LUT P0, PT, PT, PT, UP0, 0x80, 0x8 ;  /* 0x000000000008781c */ /* 0x000fe20003f0f008 */
[----:B------:R-:W-:Y:S02]  /*3fa0*/  UIADD3 UR10, UPT, UPT, UR12, 0x2, URZ ;  /* 0x000000020c0a7890 */ /* 0x000fe4000fffe0ff */
[----:B------:R-:W-:Y:S02]  /*3fb0*/  USEL UR7, URZ, 0x1, UP1 ;  /* 0x00000001ff077887 */ /* 0x000fe40008800000 */
[----:B------:R-:W-:Y:S02]  /*3fc0*/  USEL UR15, UR4, URZ, UP1 ;  /* 0x000000ff040f7287 */ /* 0x000fe40008800000 */
[----:B------:R-:W-:Y:S02]  /*3fd0*/  UIADD3 UR14, UPT, UPT, UR14, 0x1, URZ ;  /* 0x000000010e0e7890 */ /* 0x000fe4000fffe0ff */
[----:B------:R-:W-:Y:S01]  /*3fe0*/  @UP0 ULEA UR4, UR15, UR17, 0x3 ;  /* 0x000000110f040291 */ /* 0x000fe2000f8e18ff */
[----:B------:R-:W-:Y:S01]  /*3ff0*/  LOP3.LUT R2, R2, UR7, RZ, 0x3c, !PT ;  /* 0x0000000702027c12 */ /* 0x000fe2000f8e3cff */
[----:B------:R-:W-:Y:S01]  /*4000*/  UIADD3 UR7, UPT, UPT, UR5, 0x58, URZ ;  /* 0x0000005805077890 */ /* 0x000fe2000fffe0ff */
[----:B------:R-:W-:Y:S02]  /*4010*/  UMOV UR13, 0x80004020 ;  /* 0x80004020000d7882 */ /* 0x000fe40000000000 */
[----:B-1----:R-:W-:Y:S01]  /*4020*/  @P0 SHF.L.U32 R0, R2, 0x1f, RZ ;  /* 0x0000001f02000819 */ /* 0x002fe200000006ff */
[----:B------:R-:W-:Y:S01]  /*4030*/  UMOV UR5, 0x80004020 ;  /* 0x8000402000057882 */ /* 0x000fe20000000000 */
[----:B------:R-:W-:Y:S01]  /*4040*/  UMOV UR11, 0x80004020 ;  /* 0x80004020000b7882 */ /* 0x000fe20000000000 */
[----:B------:R-:W-:Y:S01]  /*4050*/  UMOV UR9, 0x80004020 ;  /* 0x8000402000097882 */ /* 0x000fe20000000000 */
[----:B------:R2:W3:Y:S01]  /*4060*/  @P0 SYNCS.PHASECHK.TRANS64.TRYWAIT P2, [UR4], R0 ;  /* 0x00000000ff0005a7 */ /* 0x0004e20008041104 */
[----:B------:R-:W-:Y:S02]  /*4070*/  ULEA UR4, UR6, UR21, 0x9 ;  /* 0x0000001506047291 */ /* 0x000fe4000f8e48ff */
[----:B------:R-:W-:Y:S02]  /*4080*/  UISETP.NE.AND UP0, UPT, UR14, UR19, UPT ;  /* 0x000000130e00728c */ /* 0x000fe4000bf05270 */
[----:B------:R-:W-:Y:S02]  /*4090*/  UIADD3 UR8, UPT, UPT, UR4, 0x2, URZ ;  /* 0x0000000204087890 */ /* 0x000fe4000fffe0ff */
[----:B------:R-:W-:Y:S01]  /*40a0*/  UIADD3 UR16, UPT, UPT, UR16, -0x1, URZ ;  /* 0xffffffff10107890 */ /* 0x000fe2000fffe0ff */
[----:B------:R-:W-:Y:S02]  /*40b0*/  UMOV UR6, UR15 ;  /* 0x0000000f00067c82 */ /* 0x000fe40008000000 */
[----:B------:R2:W-:Y:S01]  /*40c0*/  UTCIMMA.2CTA gdesc[UR4], gdesc[UR12], tmem[UR18], tmem[UR28], idesc[UR29], UP2 ;  /* 0x00ff1c0c040075ea */ /* 0x0005e20009200112 */
[----:B------:R-:W-:Y:S03]  /*40d0*/  UPLOP3.LUT UP2, UPT, UPT, UPT, UPT, 0x80, 0x8 ;  /* 0x000000000008789c */ /* 0x000fe60003f4f070 */
[----:B------:R2:W-:Y:S01]  /*40e0*/  UTCIMMA.2CTA gdesc[UR8], gdesc[UR10], tmem[UR18], tmem[UR26], idesc[UR27], UPT ;  /* 0x00ff1a0a080075ea */ /* 0x0005e2000ba00112 */
[----:B------:R2:W-:Y:S01]  /*40f0*/  UTCBAR.2CTA.MULTICAST [UR7], URZ, UR20 ;  /* 0x000000ff070073e9 */ /* 0x0005e20008200814 */
[----:B------:R-:W-:Y:S06]  /*4100*/  BRA.U UP0, `(.L_x_81) ;  /* 0xfffffffd00787547 */ /* 0x000fec000b83ffff */
.L_x_78:
[----:B--2---:R-:W-:Y:S01]  /*4110*/  UIADD3 UR4, UPT, UPT, UR23, 0x120, URZ ;  /* 0x0000012017047890 */ /* 0x004fe2000fffe0ff */
[----:B------:R-:W-:-:S08]  /*4120*/  UMOV UR14, UR19 ;  /* 0x00000013000e7c82 */ /* 0x000fd00008000000 */
[----:B------:R2:W-:Y:S01]  /*4130*/  UTCBAR.2CTA.MULTICAST [UR4], URZ, UR30 ;  /* 0x000000ff040073e9 */ /* 0x0005e2000820081e */
[----:B------:R-:W-:Y:S02]  /*4140*/  NOP ;  /* 0x0000000000007918 */ /* 0x000fe40000000000 */
.L_x_76:
[----:B--2---:R-:W-:Y:S01]  /*4150*/  UIADD3 UR4, UPT, UPT, UR24, 0x1, URZ ;  /* 0x0000000118047890 */ /* 0x004fe2000fffe0ff */
[----:B------:R-:W-:-:S03]  /*4160*/  ISETP.NE.AND P0, PT, R8, 0x2, PT ;  /* 0x000000020800780c */ /* 0x000fc60003f05270 */
[----:B------:R-:W-:Y:S01]  /*4170*/  UISETP.NE.AND UP0, UPT, UR4, 0x2, UPT ;  /* 0x000000020400788c */ /* 0x000fe2000bf05270 */
[----:B-1----:R-:W-:Y:S02]  /*4180*/  SEL R0, RZ, 0x1, P0 ;  /* 0x00000001ff007807 */ /* 0x002fe40000000000 */
[----:B------:R-:W-:Y:S01]  /*4190*/  SEL R8, R8, RZ, P0 ;  /* 0x000000ff08087207 */ /* 0x000fe20000000000 */
[----:B------:R-:W-:Y:S01]  /*41a0*/  USEL UR5, URZ, 0x1, UP0 ;  /* 0x00000001ff057887 */ /* 0x000fe20008000000 */
[----:B------:R-:W-:Y:S01]  /*41b0*/  LOP3.LUT R3, R3, R0, RZ, 0x3c, !PT ;  /* 0x0000000003037212 */ /* 0x000fe200078e3cff */
[----:B------:R-:W-:-:S04]  /*41c0*/  USEL UR24, UR4, URZ, UP0 ;  /* 0x000000ff04187287 */ /* 0x000fc80008000000 */
[----:B------:R-:W-:Y:S01]  /*41d0*/  LOP3.LUT R9, R9, UR5, RZ, 0x3c, !PT ;  /* 0x0000000509097c12 */ /* 0x000fe2000f8e3cff */
[----:B------:R-:W-:Y:S07]  /*41e0*/  @P1 BRA `(.L_x_82) ;  /* 0xfffffff800b01947 */ /* 0x000fee000383ffff */
[----:B------:R-:W1:Y:S01]  /*41f0*/  S2UR UR8, SR_CgaCtaId ;  /* 0x00000000000879c3 */ /* 0x000e620000008800 */
[----:B------:R-:W-:Y:S01]  /*4200*/  ELECT P0, URZ, PT ;  /* 0x0000000000ff782f */ /* 0x000fe20003800000 */
[----:B------:R-:W-:Y:S01]  /*4210*/  HFMA2 R0, -RZ, RZ, 0, 5.9604644775390625e-08 ;  /* 0x00000001ff007431 */ /* 0x000fe200000001ff */
[----:B------:R-:W-:-:S05]  /*4220*/  UMOV UR4, 0x40 ;  /* 0x0000004000047882 */ /* 0x000fca0000000000 */
[----:B------:R-:W-:Y:S01]  /*4230*/  UVIRTCOUNT.DEALLOC.SMPOOL 0x80 ;  /* 0x000000800000784c */ /* 0x000fe20000000000 */
[----:B------:R-:W-:Y:S02]  /*4240*/  UISETP.NE.AND UP0, UPT, UR33, URZ, UPT ;  /* 0x000000ff2100728c */ /* 0x000fe4000bf05270 */
[----:B-1----:R-:W-:-:S09]  /*4250*/  ULEA UR8, UR8, UR4, 0x18 ;  /* 0x0000000408087291 */ /* 0x002fd2000f8ec0ff */
[----:B------:R1:W-:Y:S01]  /*4260*/  @P0 STS.U8 [UR8+0x1c], R0 ;  /* 0x00001c00ff000988 */ /* 0x0003e20008000008 */
[----:B------:R-:W-:Y:S05]  /*4270*/  BRA.U UP0, `(.L_x_83) ;  /* 0x0000000100587547 */ /* 0x000fea000b800000 */
[----:B------:R-:W-:Y:S01]  /*4280*/  UIADD3 UR5, UPT, UPT, UR17, 0x130, URZ ;  /* 0x0000013011057890 */ /* 0x000fe2000fffe0ff */
[----:B------:R-:W-:-:S03]  /*4290*/  SHF.L.U32 R3, R9, 0x1f, RZ ;  /* 0x0000001f09037819 */ /* 0x000fc600000006ff */
[----:B------:R-:W-:-:S09]  /*42a0*/  ULEA UR4, UR24, UR5, 0x3 ;  /* 0x0000000518047291 */ /* 0x000fd2000f8e18ff */
[----:B------:R-:W2:Y:S02]  /*42b0*/  SYNCS.PHASECHK.TRANS64.TRYWAIT P0, [UR4], R3 ;  /* 0x00000003ff0075a7 */ /* 0x000ea40008001104 */
[----:B--2---:R-:W-:Y:S05]  /*42c0*/  @!P0 BRA `(.L_x_84) ;  /* 0x0000008400fc8947 */ /* 0x004fea0003800000 */
.L_x_186:
[----:B------:R-:W-:-:S04]  /*42d0*/  UIADD3 UR4, UPT, UPT, UR24, 0x1, URZ ;  /* 0x0000000118047890 */ /* 0x000fc8000fffe0ff */
[----:B------:R-:W-:-:S04]  /*42e0*/  UISETP.NE.AND UP1, UPT, UR4, 0x2, UPT ;  /* 0x000000020400788c */ /* 0x000fc8000bf25270 */
[----:B------:R-:W-:Y:S02]  /*42f0*/  USEL UR6, URZ, 0x1, UP1 ;  /* 0x00000001ff067887 */ /* 0x000fe40008800000 */
[----:B------:R-:W-:-:S04]  /*4300*/  USEL UR4, UR4, URZ, UP1 ;  /* 0x000000ff04047287 */ /* 0x000fc80008800000 */
[----:B------:R-:W-:Y:S01]  /*4310*/  ULEA UR4, UR4, UR5, 0x3 ;  /* 0x0000000504047291 */ /* 0x000fe2000f8e18ff */
[----:B-1----:R-:W-:-:S04]  /*4320*/  LOP3.LUT R3, R9, UR6, RZ, 0x3c, !PT ;  /* 0x0000000609037c12 */ /* 0x002fc8000f8e3cff */
[----:B------:R-:W-:Y:S01]  /*4330*/  SHF.L.U32 R3, R3, 0x1f, RZ ;  /* 0x0000001f03037819 */ /* 0x000fe200000006ff */
[----:B------:R-:W-:-:S04]  /*4340*/  IMAD.U32 R0, RZ, RZ, UR4 ;  /* 0x00000004ff007e24 */ /* 0x000fc8000f8e00ff */
[----:B------:R1:W2:Y:S03]  /*4350*/  SYNCS.PHASECHK.TRANS64.TRYWAIT P0, [R0+URZ], R3 ;  /* 0x00000003000075a7 */ /* 0x0002a600080011ff */
[----:B--2---:R-:W-:Y:S05]  /*4360*/  @!P0 NANOSLEEP.SYNCS 0x989680 ;  /* 0x009896800000895d */ /* 0x004fea0003900000 */
[----:B------:R-:W2:Y:S02]  /*4370*/  @!P0 SYNCS.PHASECHK.TRANS64 P0, [R0+URZ], R3 ;  /* 0x00000003000085a7 */ /* 0x000ea400080010ff */
[----:B--2---:R-:W-:Y:S05]  /*4380*/  @P0 BRA `(.L_x_85) ;  /* 0x0000000000200947 */ /* 0x004fea0003800000 */
.L_x_86:
[----:B--2---:R2:W4:Y:S02]  /*4390*/  SYNCS.PHASECHK.TRANS64.TRYWAIT P0, [R0+URZ], R3 ;  /* 0x00000003000075a7 */ /* 0x00452400080011ff */
[----:B----4-:R-:W-:Y:S05]  /*43a0*/  @!P0 NANOSLEEP.SYNCS 0x989680 ;  /* 0x009896800000895d */ /* 0x010fea0003900000 */
[----:B------:R-:W4:Y:S02]  /*43b0*/  @!P0 SYNCS.PHASECHK.TRANS64 P0, [R0+URZ], R3 ;  /* 0x00000003000085a7 */ /* 0x000f2400080010ff */
[----:B----4-:R-:W-:Y:S05]  /*43c0*/  @!P0 BRA `(.L_x_86) ;  /* 0xfffffffc00f08947 */ /* 0x010fea000383ffff */
[----:B------:R-:W-:Y:S05]  /*43d0*/  BRA `(.L_x_85) ;  /* 0x00000000000c7947 */ /* 0x000fea0003800000 */
.L_x_83:
[----:B------:R-:W-:-:S04]  /*43e0*/  UIADD3 UR4, UPT, UPT, UR17, 0x160, URZ ;  /* 0x0000016011047890 */ /* 0x000fc8000fffe0ff */
[----:B------:R-:W-:-:S09]  /*43f0*/  UPRMT UR4, UR34, 0x654, UR4 ;  /* 0x0000065422047896 */ /* 0x000fd20008000004 */
[----:B------:R-:W-:Y:S03]  /*4400*/  SYNCS.ARRIVE.TRANS64.RED.A1T0 RZ, [UR4], RZ ;  /* 0x000000ffffff79a7 */ /* 0x000fe60008100404 */
.L_x_85:
[----:B-12---:R-:W-:Y:S01]  /*4410*/  SHF.L.U32 R3, RZ, 0x1f, RZ ;  /* 0x0000001fff037819 */ /* 0x006fe200000006ff */
[----:B------:R-:W-:Y:S01]  /*4420*/  UIADD3 UR4, UPT, UPT, UR17, 0x160, URZ ;  /* 0x0000016011047890 */ /* 0x000fe2000fffe0ff */
[----:B------:R-:W-:Y:S02]  /*4430*/  PLOP3.LUT P0, PT, PT, PT, UP0, 0x80, 0x8 ;  /* 0x000000000008781c */ /* 0x000fe40003f0f008 */
[----:B------:R-:W1:Y:S02]  /*4440*/  SYNCS.PHASECHK.TRANS64.TRYWAIT P1, [UR17+0x160], R3 ;  /* 0x00016003ff0075a7 */ /* 0x000e640008021111 */
[----:B-1----:R-:W-:Y:S09]  /*4450*/  @!P1 BRA `(.L_x_87) ;  /* 0x0000008400b09947 */ /* 0x002ff20003800000 */
.L_x_188:
[----:B------:R-:W-:Y:S01]  /*4460*/  @!UP0 UPRMT UR4, UR34, 0x654, UR4 ;  /* 0x0000065422048896 */ /* 0x000fe20008000004 */
[----:B------:R-:W-:Y:S01]  /*4470*/  UMOV UR5, 0xffff ;  /* 0x0000ffff00057882 */ /* 0x000fe20000000000 */
[----:B------:R-:W-:-:S07]  /*4480*/  UMOV UR6, 0x1 ;  /* 0x0000000100067882 */ /* 0x000fce0000000000 */
[----:B------:R-:W-:Y:S01]  /*4490*/  @!P0 SYNCS.ARRIVE.TRANS64.RED.A1T0 RZ, [UR4], RZ ;  /* 0x000000ffffff89a7 */ /* 0x000fe20008100404 */
[----:B------:R-:W-:Y:S01]  /*44a0*/  NOP ;  /* 0x0000000000007918 */ /* 0x000fe20000000000 */
[----:B-1----:R-:W1:Y:S01]  /*44b0*/  LDS R0, [UR8+0x14] ;  /* 0x00001408ff007984 */ /* 0x002e620008000800 */
[----:B------:R-:W-:-:S04]  /*44c0*/  ULOP3.LUT UR4, UR32, 0xffff, URZ, 0xc0, !UPT ;  /* 0x0000ffff20047892 */ /* 0x000fc8000f8ec0ff */
[----:B------:R-:W-:-:S04]  /*44d0*/  USHF.R.U32.HI UR4, URZ, 0x5, UR4 ;  /* 0x00000005ff047899 */ /* 0x000fc80008011604 */
[----:B------:R-:W-:Y:S02]  /*44e0*/  USHF.L.U32 UR5, UR5, UR4, URZ ;  /* 0x0000000405057299 */ /* 0x000fe400080006ff */
[----:B------:R-:W-:-:S04]  /*44f0*/  USHF.L.U32 UR4, UR6, UR4, URZ ;  /* 0x0000000406047299 */ /* 0x000fc800080006ff */
[----:B-1----:R-:W-:-:S04]  /*4500*/  LOP3.LUT R0, R0, UR5, RZ, 0xc0, !PT ;  /* 0x0000000500007c12 */ /* 0x002fc8000f8ec0ff */
[----:B------:R-:W-:-:S13]  /*4510*/  ISETP.NE.AND P0, PT, R0, UR5, PT ;  /* 0x0000000500007c0c */ /* 0x000fda000bf05270 */
[----:B------:R-:W-:Y:S05]  /*4520*/  @P0 BRA `(.L_x_88) ;  /* 0x0000000000580947 */ /* 0x000fea0003800000 */
[----:B------:R-:W1:Y:S02]  /*4530*/  LDS R0, [UR8+0x18] ;  /* 0x00001808ff007984 */ /* 0x000e640008000800 */
[----:B-1----:R-:W-:-:S04]  /*4540*/  LOP3.LUT R0, R0, UR4, RZ, 0xc0, !PT ;  /* 0x0000000400007c12 */ /* 0x002fc8000f8ec0ff */
[----:B------:R-:W-:-:S13]  /*4550*/  ISETP.NE.AND P0, PT, R0, UR4, PT ;  /* 0x0000000400007c0c */ /* 0x000fda000bf05270 */
[----:B------:R-:W-:Y:S05]  /*4560*/  @P0 BRA `(.L_x_89) ;  /* 0x00000000003c0947 */ /* 0x000fea0003800000 */
[----:B------:R-:W1:Y:S01]  /*4570*/  S2R R2, SR_LANEID ;  /* 0x0000000000027919 */ /* 0x000e620000000000 */
[----:B------:R-:W-:Y:S01]  /*4580*/  ULOP3.LUT UR5, URZ, UR5, URZ, 0x33, !UPT ;  /* 0x00000005ff057292 */ /* 0x000fe2000f8e33ff */
[----:B------:R-:W-:Y:S01]  /*4590*/  LOP3.LUT R4, RZ, UR4, RZ, 0x33, !PT ;  /* 0x00000004ff047c12 */ /* 0x000fe2000f8e33ff */
[----:B------:R-:W-:Y:S02]  /*45a0*/  VOTEU.ANY UR4, UPT, PT ;  /* 0x0000000000047886 */ /* 0x000fe400038e0100 */
[----:B------:R-:W-:Y:S01]  /*45b0*/  UFLO.U32 UR4, UR4 ;  /* 0x00000004000472bd */ /* 0x000fe200080e0000 */
[----:B------:R-:W2:Y:S01]  /*45c0*/  REDUX UR6, R4 ;  /* 0x00000000040673c4 */ /* 0x000ea20000000000 */
[----:B------:R-:W-:-:S06]  /*45d0*/  IMAD.U32 R0, RZ, RZ, UR5 ;  /* 0x00000005ff007e24 */ /* 0x000fcc000f8e00ff */
[----:B------:R4:W-:Y:S01]  /*45e0*/  UTCATOMSWS.AND URZ, UR5 ;  /* 0x0000000500ff79e3 */ /* 0x0009e20008000000 */
[----:B------:R-:W3:Y:S01]  /*45f0*/  REDUX UR7, R0 ;  /* 0x00000000000773c4 */ /* 0x000ee20000000000 */
[----:B-1----:R-:W-:Y:S01]  /*4600*/  ISETP.EQ.U32.AND P0, PT, R2, UR4, PT ;  /* 0x0000000402007c0c */ /* 0x002fe2000bf02070 */
[----:B--2---:R-:W-:Y:S01]  /*4610*/  IMAD.U32 R2, RZ, RZ, UR6 ;  /* 0x00000006ff027e24 */ /* 0x004fe2000f8e00ff */
[----:B---3--:R-:W-:-:S11]  /*4620*/  MOV R3, UR7 ;  /* 0x0000000700037c02 */ /* 0x008fd60008000f00 */
[----:B------:R4:W-:Y:S04]  /*4630*/  @P0 ATOMS.AND RZ, [UR8+0x14], R3 ;  /* 0x00001403ffff098c */ /* 0x0009e8000a800008 */
[----:B------:R4:W-:Y:S01]  /*4640*/  @P0 ATOMS.AND RZ, [UR8+0x18], R2 ;  /* 0x00001802ffff098c */ /* 0x0009e2000a800008 */
[----:B------:R-:W-:Y:S05]  /*4650*/  BRA `(.L_x_90) ;  /* 0x0000000000147947 */ /* 0x000fea0003800000 */
.L_x_89:
[----:B------:R-:W-:Y:S02]  /*4660*/  MOV R2, 0x4680 ;  /* 0x0000468000027802 */ /* 0x000fe40000000f00 */
[----:B---3-5:R-:W-:Y:S05]  /*4670*/  CALL.REL.NOINC `($__internal_0_$__cuda_sm10x_tcgen05_guardrail_trap_col_being_dealloced_not_returned_by_alloc) ;  /* 0x00000088008c7944 */ /* 0x028fea0003c00000 */
[----:B------:R-:W-:Y:S05]  /*4680*/  BRA `(.L_x_90) ;  /* 0x0000000000087947 */ /* 0x000fea0003800000 */
.L_x_88:
[----:B------:R-:W-:Y:S02]  /*4690*/  MOV R2, 0x46b0 ;  /* 0x000046b000027802 */ /* 0x000fe40000000f00 */
[----:B---3-5:R-:W-:Y:S05]  /*46a0*/  CALL.REL.NOINC `($__internal_2_$__cuda_sm10x_tcgen05_guardrail_trap_unallocated_columns_being_dealloced) ;  /* 0x0000008800987944 */ /* 0x028fea0003c00000 */
.L_x_90:
[----:B------:R-:W-:Y:S01]  /*46b0*/  NOP ;  /* 0x0000000000007918 */ /* 0x000fe20000000000 */
[----:B----4-:R-:W-:Y:S05]  /*46c0*/  EXIT ;  /* 0x000000000000794d */ /* 0x010fea0003800000 */
.L_x_63:
[----:B------:R-:W-:-:S09]  /*46d0*/  UISETP.NE.OR UP0, UPT, UR17, 0x3, !UP3 ;  /* 0x000000031100788c */ /* 0x000fd2000df05670 */
[----:B------:R-:W-:Y:S05]  /*46e0*/  BRA.U UP0, `(.L_x_91) ;  /* 0x0000001100587547 */ /* 0x000fea000b800000 */
[----:B------:R-:W1:Y:S01]  /*46f0*/  LDCU UR31, c[0x0][0x370] ;  /* 0x00006e00ff1f77ac */ /* 0x000e620008000800 */
[----:B------:R-:W2:Y:S01]  /*4700*/  LDC.64 R16, c[0x0][0x348] ;  /* 0x0000d200ff107b82 */ /* 0x000ea20000000a00 */
[----:B------:R-:W-:Y:S02]  /*4710*/  HFMA2 R13, -RZ, RZ, 0, 0 ;  /* 0x00000000ff0d7431 */ /* 0x000fe400000001ff */
[----:B------:R-:W-:Y:S01]  /*4720*/  IMAD.MOV.U32 R15, RZ, RZ, 0x1 ;  /* 0x00000001ff0f7424 */ /* 0x000fe200078e00ff */
[----:B------:R-:W1:Y:S01]  /*4730*/  LDCU.128 UR48, c[0x0][0xb10] ;  /* 0x00016200ff3077ac */ /* 0x000e620008000c00 */
[----:B------:R-:W-:Y:S01]  /*4740*/  IMAD.MOV.U32 R14, RZ, RZ, RZ ;  /* 0x000000ffff0e7224 */ /* 0x000fe200078e00ff */
[----:B------:R-:W-:Y:S01]  /*4750*/  MOV R7, 0x2000 ;  /* 0x0000200000077802 */ /* 0x000fe20000000f00 */
[----:B------:R-:W3:Y:S01]  /*4760*/  LDCU UR30, c[0x0][0x374] ;  /* 0x00006e80ff1e77ac */ /* 0x000ee20008000800 */
[----:B------:R-:W4:Y:S01]  /*4770*/  LDC.64 R2, c[0x0][0x888] ;  /* 0x00022200ff027b82 */ /* 0x000f220000000a00 */
[----:B------:R-:W3:Y:S01]  /*4780*/  LDCU UR15, c[0x0][0xb0c] ;  /* 0x00016180ff0f77ac */ /* 0x000ee20008000800 */
[----:B------:R-:W2:Y:S06]  /*4790*/  LDCU UR40, c[0x0][0xb20] ;  /* 0x00016400ff2877ac */ /* 0x000eac0008000800 */
[----:B------:R-:W4:Y:S01]  /*47a0*/  LDC.64 R4, c[0x0][0x890] ;  /* 0x00022400ff047b82 */ /* 0x000f220000000a00 */
[----:B------:R-:W2:Y:S01]  /*47b0*/  LDCU UR4, c[0x0][0xb30] ;  /* 0x00016600ff0477ac */ /* 0x000ea20008000800 */
[----:B------:R-:W-:Y:S01]  /*47c0*/  UMOV UR21, 0x400 ;  /* 0x0000040000157882 */ /* 0x000fe20000000000 */
[----:B-1----:R-:W-:-:S02]  /*47d0*/  UIMAD.WIDE.U32 UR6, UR31, UR48, URZ ;  /* 0x000000301f0672a5 */ /* 0x002fc4000f8e00ff */
[----:B---3--:R-:W-:Y:S02]  /*47e0*/  UIMAD.WIDE.U32 UR8, UR30, UR51, URZ ;  /* 0x000000331e0872a5 */ /* 0x008fe4000f8e00ff */
[----:B------:R-:W-:Y:S02]  /*47f0*/  ULEA UR21, UR45, UR21, 0x18 ;  /* 0x000000152d157291 */ /* 0x000fe4000f8ec0ff */
[----:B------:R-:W-:Y:S02]  /*4800*/  UPLOP3.LUT UP3, UPT, UPT, UPT, UPT, 0x40, 0x4 ;  /* 0x000000000004789c */ /* 0x000fe40003f6e870 */
[----:B------:R-:W-:Y:S01]  /*4810*/  UIADD3 UR37, UPT, UPT, UR21, 0xc8, URZ ;  /* 0x000000c815257890 */ /* 0x000fe2000fffe0ff */
[----:B------:R-:W-:Y:S01]  /*4820*/  UMOV UR6, UR7 ;  /* 0x0000000700067c82 */ /* 0x000fe20008000000 */
[----:B------:R-:W-:Y:S01]  /*4830*/  UMOV UR38, UR9 ;  /* 0x0000000900267c82 */ /* 0x000fe20008000000 */
[----:B------:R-:W-:Y:S02]  /*4840*/  UISETP.GE.AND UP0, UPT, UR42, 0x1, UPT ;  /* 0x000000012a00788c */ /* 0x000fe4000bf06270 */
[----:B------:R-:W-:Y:S01]  /*4850*/  UISETP.NE.AND UP4, UPT, UR42, 0x1, UPT ;  /* 0x000000012a00788c */ /* 0x000fe2000bf85270 */
[----:B------:R-:W1:Y:S01]  /*4860*/  LDCU.64 UR22, c[0x0][0xb28] ;  /* 0x00016500ff1677ac */ /* 0x000e620008000a00 */
[----:B------:R-:W-:-:S02]  /*4870*/  UISETP.NE.AND UP6, UPT, UR15, 0x1, UPT ;  /* 0x000000010f00788c */ /* 0x000fc4000bfc5270 */
[----:B------:R-:W-:Y:S02]  /*4880*/  UISETP.NE.AND UP5, UPT, UR50, 0x1, UPT ;  /* 0x000000013200788c */ /* 0x000fe4000bfa5270 */
[----:B------:R-:W-:Y:S02]  /*4890*/  UIADD3 UR33, UPT, UPT, UR21, 0xb0, URZ ;  /* 0x000000b015217890 */ /* 0x000fe4000fffe0ff */
[----:B------:R-:W-:Y:S02]  /*48a0*/  UIADD3 UR25, UPT, UPT, UR21, 0xb8, URZ ;  /* 0x000000b815197890 */ /* 0x000fe4000fffe0ff */
[----:B------:R-:W-:Y:S02]  /*48b0*/  UIADD3 UR17, UPT, UPT, UR21, 0xc0, URZ ;  /* 0x000000c015117890 */ /* 0x000fe4000fffe0ff */
[----:B------:R-:W-:Y:S02]  /*48c0*/  UPRMT UR37, UR45, 0x654, UR37 ;  /* 0x000006542d257896 */ /* 0x000fe40008000025 */
[----:B------:R-:W-:-:S02]  /*48d0*/  USHF.R.U32.HI UR39, URZ, UR49, UR6 ;  /* 0x00000031ff277299 */ /* 0x000fc40008011606 */
[----:B--2---:R-:W-:Y:S02]  /*48e0*/  USHF.R.U32.HI UR38, URZ, UR40, UR38 ;  /* 0x00000028ff267299 */ /* 0x004fe40008011626 */
[----:B------:R-:W-:-:S11]  /*48f0*/  UISETP.NE.AND UP2, UPT, UR4, 0x1, UPT ;  /* 0x000000010400788c */ /* 0x000fd6000bf45270 */
.L_x_102:
[C---:B------:R-:W-:Y:S02]  /*4900*/  LEA R12, R14.reuse, UR21, 0x3 ;  /* 0x000000150e0c7c11 */ /* 0x040fe4000f8e18ff */
[----:B------:R-:W-:Y:S02]  /*4910*/  SHF.L.U32 R9, R13, 0x1f, RZ ;  /* 0x0000001f0d097819 */ /* 0x000fe400000006ff */
[----:B------:R-:W-:Y:S02]  /*4920*/  LEA R10, R14, UR21, 0x4 ;  /* 0x000000150e0a7c11 */ /* 0x000fe4000f8e20ff */
[----:B--2---:R-:W2:Y:S02]  /*4930*/  SYNCS.PHASECHK.TRANS64.TRYWAIT P0, [R12+URZ+0x100], R9 ;  /* 0x000100090c0075a7 */ /* 0x004ea400080011ff */
[----:B--2---:R-:W-:Y:S05]  /*4940*/  @!P0 BRA `(.L_x_92) ;  /* 0x00000080008c8947 */ /* 0x004fea0003800000 */
.L_x_189:
[----:B--2---:R-:W2:Y:S01]  /*4950*/  LDS.128 R8, [R10+0x170] ;  /* 0x000170000a087984 */ /* 0x004ea20000000c00 */
[----:B------:R-:W-:Y:S01]  /*4960*/  UISETP.GE.AND UP0, UPT, UR42, 0x1, UPT ;  /* 0x000000012a00788c */ /* 0x000fe2000bf06270 */
[----:B------:R-:W-:Y:S01]  /*4970*/  @!PT LDS RZ, [RZ] ;  /* 0x00000000fffff984 */ /* 0x000fe20000000800 */
[----:B------:R-:W-:Y:S01]  /*4980*/  @!PT LDS RZ, [RZ] ;  /* 0x00000000fffff984 */ /* 0x000fe20000000800 */
[----:B------:R-:W-:Y:S01]  /*4990*/  @!PT LDS RZ, [RZ] ;  /* 0x00000000fffff984 */ /* 0x000fe20000000800 */
[----:B------:R-:W-:Y:S01]  /*49a0*/  @!PT LDS RZ, [RZ] ;  /* 0x00000000fffff984 */ /* 0x000fe20000000800 */
[----:B------:R3:W-:Y:S06]  /*49b0*/  MEMBAR.ALL.CTA ;  /* 0x0000000000007992 */ /* 0x0007ec0000008000 */
[----:B---3--:R-:W3:Y:S01]  /*49c0*/  FENCE.VIEW.ASYNC.S ;  /* 0x00000000000073c6 */ /* 0x008ee20000000000 */
[----:B--2---:R-:W-:Y:S11]  /*49d0*/  LOP3.LUT P0, RZ, R10, 0x1, RZ, 0xc0, !PT ;  /* 0x000000010aff7812 */ /* 0x004ff6000780c0ff */
[----:B------:R-:W-:Y:S02]  /*49e0*/  @!UPT UIADD3 URZ, UPT, UPT, URZ, URZ, URZ ;  /* 0x000000fffffff290 */ /* 0x000fe4000fffe0ff */
[----:B---3--:R-:W-:Y:S01]  /*49f0*/  VOTEU.ANY UP1, P0 ;  /* 0x0000000000ff7886 */ /* 0x008fe20000020100 */
[----:B------:R-:W-:Y:S11]  /*4a00*/  PLOP3.LUT P0, PT, PT, PT, UP1, 0x80, 0x8 ;  /* 0x000000000008781c */ /* 0x000ff60003f0f018 */
[----:B------:R-:W-:Y:S02]  /*4a10*/  @!UPT UIADD3 URZ, UPT, UPT, URZ, URZ, URZ ;  /* 0x000000fffffff290 */ /* 0x000fe4000fffe0ff */
[----:B------:R-:W-:Y:S02]  /*4a20*/  @P0 SHF.R.U32.HI R0, RZ, 0x10, R9 ;  /* 0x00000010ff000819 */ /* 0x000fe40000011609 */
[----:B------:R-:W-:Y:S02]  /*4a30*/  @P0 MOV R6, R8 ;  /* 0x0000000800060202 */ /* 0x000fe40000000f00 */
[----:B------:R-:W-:Y:S01]  /*4a40*/  @P0 R2UR UR4, R0 ;  /* 0x00000000000402ca */ /* 0x000fe200000e0000 */
[----:B------:R-:W-:Y:S01]  /*4a50*/  VIADD R0, R12, 0x110 ;  /* 0x000001100c007836 */ /* 0x000fe20000000000 */
[----:B------:R-:W-:Y:S02]  /*4a60*/  @P0 LOP3.LUT R8, R9, 0xffff, RZ, 0xc0, !PT ;  /* 0x0000ffff09080812 */ /* 0x000fe400078ec0ff */
[----:B------:R-:W-:Y:S02]  /*4a70*/  @P0 R2UR UR6, R6 ;  /* 0x00000000060602ca */ /* 0x000fe400000e0000 */
[----:B------:R-:W-:Y:S02]  /*4a80*/  PRMT R0, RZ, 0x654, R0 ;  /* 0x00000654ff007816 */ /* 0x000fe40000000000 */
[----:B------:R-:W-:Y:S02]  /*4a90*/  @P0 R2UR UR5, R8 ;  /* 0x00000000080502ca */ /* 0x000fe400000e0000 */
[----:B------:R2:W-:Y:S03]  /*4aa0*/  SYNCS.ARRIVE.TRANS64.RED.A1T0 RZ, [R0+URZ], RZ ;  /* 0x000000ff00ff79a7 */ /* 0x0005e600081004ff */
[----:B------:R-:W-:Y:S04]  /*4ab0*/  @UP1 UMOV UR29, UR4 ;  /* 0x00000004001d1c82 */ /* 0x000fe80008000000 */
[----:B------:R-:W-:Y:S04]  /*4ac0*/  @UP1 UMOV UR14, UR6 ;  /* 0x00000006000e1c82 */ /* 0x000fe80008000000 */
[----:B------:R-:W-:Y:S01]  /*4ad0*/  @UP1 UMOV UR13, UR5 ;  /* 0x00000005000d1c82 */ /* 0x000fe20008000000 */
[----:B------:R-:W-:Y:S05]  /*4ae0*/  BRA.U !UP0, `(.L_x_93) ;  /* 0x0000000108a47547 */ /* 0x000fea000b800000 */
[----:B------:R-:W-:Y:S02]  /*4af0*/  UIMAD.WIDE.U32 UR18, UR13, UR51, URZ ;  /* 0x000000330d1272a5 */ /* 0x000fe4000f8e00ff */
[----:B------:R-:W-:Y:S02]  /*4b00*/  UIMAD.WIDE.U32 UR26, UR14, UR48, URZ ;  /* 0x000000300e1a72a5 */ /* 0x000fe4000f8e00ff */
[----:B------:R-:W-:Y:S02]  /*4b10*/  USEL UR4, UR30, UR38, !UP5 ;  /* 0x000000261e047287 */ /* 0x000fe4000e800000 */
[----:B------:R-:W-:Y:S02]  /*4b20*/  USEL UR7, UR31, UR39, !UP6 ;  /* 0x000000271f077287 */ /* 0x000fe4000f000000 */
[----:B-1----:R-:W-:Y:S02]  /*4b30*/  UIMAD.WIDE.U32 UR8, UR4, UR22, URZ ;  /* 0x00000016040872a5 */ /* 0x002fe4000f8e00ff */
[----:B------:R-:W-:Y:S01]  /*4b40*/  UIMAD.WIDE.U32 UR10, UR7, UR22, URZ ;  /* 0x00000016070a72a5 */ /* 0x000fe2000f8e00ff */
[----:B------:R-:W-:Y:S02]  /*4b50*/  UMOV UR5, UR19 ;  /* 0x0000001300057c82 */ /* 0x000fe40008000000 */
[----:B------:R-:W-:Y:S03]  /*4b60*/  USHF.R.U32.HI UR6, URZ, UR40, UR5 ;  /* 0x00000028ff067299 */ /* 0x000fe60008011605 */
[----:B------:R-:W-:Y:S01]  /*4b70*/  UMOV UR5, UR27 ;  /* 0x0000001b00057c82 */ /* 0x000fe20008000000 */
[----:B------:R-:W-:Y:S02]  /*4b80*/  USEL UR6, UR13, UR6, !UP5 ;  /* 0x000000060d067287 */ /* 0x000fe4000e800000 */
[----:B------:R-:W-:Y:S03]  /*4b90*/  USHF.R.U32.HI UR12, URZ, UR49, UR5 ;  /* 0x00000031ff0c7299 */ /* 0x000fe60008011605 */
[----:B------:R-:W-:Y:S02]  /*4ba0*/  UMOV UR5, UR9 ;  /* 0x0000000900057c82 */ /* 0x000fe40008000000 */
[----:B------:R-:W-:Y:S03]  /*4bb0*/  @UP4 USHF.R.U32.HI UR4, URZ, UR23, UR5 ;  /* 0x00000017ff044299 */ /* 0x000fe60008011605 */
[----:B------:R-:W-:Y:S01]  /*4bc0*/  UMOV UR5, UR11 ;  /* 0x0000000b00057c82 */ /* 0x000fe20008000000 */
[----:B------:R-:W-:Y:S02]  /*4bd0*/  UIMAD UR4, UR42, UR4, URZ ;  /* 0x000000042a0472a4 */ /* 0x000fe4000f8e02ff */
[----:B------:R-:W-:Y:S02]  /*4be0*/  @UP4 USHF.R.U32.HI UR7, URZ, UR23, UR5 ;  /* 0x00000017ff074299 */ /* 0x000fe40008011605 */
[----:B------:R-:W-:Y:S02]  /*4bf0*/  UIMAD.WIDE.U32 UR10, UR6, UR22, URZ ;  /* 0x00000016060a72a5 */ /* 0x000fe4000f8e00ff */
[----:B------:R-:W-:Y:S02]  /*4c00*/  USEL UR5, UR14, UR12, !UP6 ;  /* 0x0000000c0e057287 */ /* 0x000fe4000f000000 */
[----:B------:R-:W-:Y:S02]  /*4c10*/  UIMAD UR8, UR42, UR7, URZ ;  /* 0x000000072a0872a4 */ /* 0x000fe4000f8e02ff */
[----:B------:R-:W-:Y:S03]  /*4c20*/  UISETP.GE.AND UP0, UPT, UR6, UR4, UPT ;  /* 0x000000040600728c */ /* 0x000fe6000bf06270 */
[----:B------:R-:W-:Y:S01]  /*4c30*/  UMOV UR4, UR11 ;  /* 0x0000000b00047c82 */ /* 0x000fe20008000000 */
[----:B------:R-:W-:Y:S02]  /*4c40*/  UISETP.GE.OR UP0, UPT, UR5, UR8, UP0 ;  /* 0x000000080500728c */ /* 0x000fe40008706670 */
[----:B------:R-:W-:Y:S02]  /*4c50*/  USHF.R.U32.HI UR4, URZ, UR23, UR4 ;  /* 0x00000017ff047299 */ /* 0x000fe40008011604 */
[----:B------:R-:W-:Y:S02]  /*4c60*/  UIMAD.WIDE.U32 UR8, UR5, UR22, URZ ;  /* 0x00000016050872a5 */ /* 0x000fe4000f8e00ff */
[----:B------:R-:W-:Y:S04]  /*4c70*/  USEL UR10, UR6, UR4, !UP4 ;  /* 0x00000004060a7287 */ /* 0x000fe8000e000000 */
[----:B------:R-:W-:Y:S01]  /*4c80*/  UIADD3 UR11, UPT, UPT, -UR10, URZ, URZ ;  /* 0x000000ff0a0b7290 */ /* 0x000fe2000fffe1ff */
[----:B------:R-:W-:Y:S02]  /*4c90*/  @!UP0 UMOV UR4, UR9 ;  /* 0x0000000900048c82 */ /* 0x000fe40008000000 */
[----:B------:R-:W-:Y:S02]  /*4ca0*/  @!UP0 USHF.R.U32.HI UR4, URZ, UR23, UR4 ;  /* 0x00000017ff048299 */ /* 0x000fe40008011604 */
[----:B------:R-:W-:Y:S02]  /*4cb0*/  UIMAD UR8, UR42, UR11, UR6 ;  /* 0x0000000b2a0872a4 */ /* 0x000fe4000f8e0206 */
[----:B------:R-:W-:Y:S04]  /*4cc0*/  @!UP0 USEL UR4, UR5, UR4, !UP4 ;  /* 0x0000000405048287 */ /* 0x000fe8000e000000 */
[----:B------:R-:W-:Y:S02]  /*4cd0*/  @!UP0 UIMAD UR8, UR7, UR8, UR4 ;  /* 0x00000008070882a4 */ /* 0x000fe4000f8e0204 */
[----:B------:R-:W-:Y:S02]  /*4ce0*/  @!UP0 UIADD3 UR9, UPT, UPT, UR10, -UR4, URZ ;  /* 0x800000040a098290 */ /* 0x000fe4000fffe0ff */
[----:B------:R-:W-:Y:S02]  /*4cf0*/  UIADD3 UR4, UPT, UPT, -UR5, URZ, URZ ;  /* 0x000000ff05047290 */ /* 0x000fe4000fffe1ff */
[----:B------:R-:W-:Y:S02]  /*4d00*/  UIADD3 UR7, UPT, UPT, -UR6, URZ, URZ ;  /* 0x000000ff06077290 */ /* 0x000fe4000fffe1ff */
[----:B------:R-:W-:Y:S02]  /*4d10*/  @!UP0 UIMAD UR6, UR9, UR42, UR5 ;  /* 0x0000002a090682a4 */ /* 0x000fe4000f8e0205 */
[----:B------:R-:W-:Y:S02]  /*4d20*/  UIMAD UR14, UR15, UR4, UR14 ;  /* 0x000000040f0e72a4 */ /* 0x000fe4000f8e020e */
[----:B------:R-:W-:Y:S01]  /*4d30*/  UIMAD UR13, UR50, UR7, UR13 ;  /* 0x00000007320d72a4 */ /* 0x000fe2000f8e020d */
[----:B------:R-:W-:Y:S02]  /*4d40*/  @!UP0 UMOV UR5, UR8 ;  /* 0x0000000800058c82 */ /* 0x000fe40008000000 */
[----:B------:R-:W-:Y:S02]  /*4d50*/  UIMAD UR14, UR5, UR15, UR14 ;  /* 0x0000000f050e72a4 */ /* 0x000fe4000f8e020e */
[----:B------:R-:W-:Y:S11]  /*4d60*/  UIMAD UR13, UR6, UR50, UR13 ;  /* 0x00000032060d72a4 */ /* 0x000ff6000f8e020d */
[----:B------:R-:W-:Y:S01]  /*4d70*/  @!UPT UIADD3 URZ, UPT, UPT, URZ, URZ, URZ ;  /* 0x000000fffffff290 */ /* 0x000fe2000fffe0ff */
.L_x_93:
[----:B------:R-:W3:Y:S01]  /*4d80*/  @!UP2 LDCU.128 UR8, c[0x0][0xb10] ;  /* 0x00016200ff08a7ac */ /* 0x000ee20008000c00 */
[C---:B----4-:R-:W-:Y:S02]  /*4d90*/  ISETP.NE.U32.AND P1, PT, R4.reuse, RZ, PT ;  /* 0x000000ff0400720c */ /* 0x050fe40003f25070 */
[----:B------:R-:W-:Y:S02]  /*4da0*/  ISETP.NE.U32.AND P0, PT, R4, RZ, PT ;  /* 0x000000ff0400720c */ /* 0x000fe40003f05070 */
[C---:B------:R-:W-:Y:S02]  /*4db0*/  ISETP.NE.AND.EX P1, PT, R5.reuse, RZ, PT, P1 ;  /* 0x000000ff0500720c */ /* 0x040fe40003f25310 */
[----:B------:R-:W-:Y:S01]  /*4dc0*/  ISETP.NE.AND.EX P0, PT, R5, RZ, PT, P0 ;  /* 0x000000ff0500720c */ /* 0x000fe20003f05300 */
[----:B------:R-:W4:Y:S01]  /*4dd0*/  @!UP2 LDCU UR5, c[0x0][0xb0c] ;  /* 0x00016180ff05a7ac */ /* 0x000f220008000800 */
[----:B------:R-:W-:Y:S01]  /*4de0*/  SHF.L.U32 R9, R15, 0x1f, RZ ;  /* 0x0000001f0f097819 */ /* 0x000fe200000006ff */
[----:B------:R-:W-:Y:S02]  /*4df0*/  USHF.L.U32 UR35, UR16, 0x7, URZ ;  /* 0x0000000710237899 */ /* 0x000fe400080006ff */
[----:B------:R-:W-:Y:S02]  /*4e00*/  USHF.L.U32 UR34, UR20, 0x8, URZ ;  /* 0x0000000814227899 */ /* 0x000fe400080006ff */
[----:B---3--:R-:W-:Y:S07]  /*4e10*/  UIMAD.WIDE.U32 UR6, UR14, UR8, URZ ;  /* 0x000000080e0672a5 */ /* 0x008fee000f8e00ff */
[----:B------:R-:W-:Y:S01]  /*4e20*/  @!UP2 UMOV UR4, UR7 ;  /* 0x000000070004ac82 */ /* 0x000fe20008000000 */
[----:B----4-:R-:W-:Y:S02]  /*4e30*/  @!UP2 UISETP.NE.AND UP0, UPT, UR5, 0x1, UPT ;  /* 0x000000010500a88c */ /* 0x010fe4000bf05270 */
[----:B------:R-:W-:Y:S02]  /*4e40*/  @!UP2 USHF.R.U32.HI UR4, URZ, UR9, UR4 ;  /* 0x00000009ff04a299 */ /* 0x000fe40008011604 */
[----:B------:R-:W-:Y:S02]  /*4e50*/  UIMAD.WIDE.U32 UR6, UR13, UR11, URZ ;  /* 0x0000000b0d0672a5 */ /* 0x000fe4000f8e00ff */
[----:B------:R-:W-:Y:S02]  /*4e60*/  @!UP2 USEL UR8, UR14, UR4, !UP0 ;  /* 0x000000040e08a287 */ /* 0x000fe4000c000000 */
[----:B------:R-:W-:Y:S03]  /*4e70*/  @!UP2 UISETP.NE.AND UP0, UPT, UR10, 0x1, UPT ;  /* 0x000000010a00a88c */ /* 0x000fe6000bf05270 */
[----:B------:R-:W-:Y:S02]  /*4e80*/  @!UP2 UMOV UR6, UR7 ;  /* 0x000000070006ac82 */ /* 0x000fe40008000000 */
[----:B------:R-:W3:Y:S02]  /*4e90*/  @!UP2 LDCU UR4, c[0x0][0xb20] ;  /* 0x00016400ff04a7ac */ /* 0x000ee40008000800 */
[----:B---3--:R-:W-:Y:S04]  /*4ea0*/  @!UP2 USHF.R.U32.HI UR6, URZ, UR4, UR6 ;  /* 0x00000004ff06a299 */ /* 0x008fe80008011606 */
[----:B------:R-:W-:Y:S04]  /*4eb0*/  @!UP2 USEL UR6, UR13, UR6, !UP0 ;  /* 0x000000060d06a287 */ /* 0x000fe8000c000000 */
[----:B------:R-:W-:Y:S02]  /*4ec0*/  @!UP2 UIADD3 UR4, UPT, UPT, -UR8, UR6, URZ ;  /* 0x000000060804a290 */ /* 0x000fe4000fffe1ff */
[----:B------:R-:W-:Y:S02]  /*4ed0*/  @!UP2 UIADD3 UR6, UPT, UPT, UR8, -UR6, URZ ;  /* 0x800000060806a290 */ /* 0x000fe4000fffe0ff */
[----:B------:R-:W-:Y:S02]  /*4ee0*/  @!UP2 UIMAD UR14, UR4, UR5, UR14 ;  /* 0x00000005040ea2a4 */ /* 0x000fe4000f8e020e */
[----:B------:R-:W-:Y:S01]  /*4ef0*/  @!UP2 UIMAD UR13, UR6, UR10, UR13 ;  /* 0x0000000a060da2a4 */ /* 0x000fe2000f8e020d */
[----:B------:R-:W-:Y:S11]  /*4f00*/  BRA.U UP3, `(.L_x_94) ;  /* 0x0000000103107547 */ /* 0x000ff6000b800000 */
[----:B--2---:R-:W-:Y:S04]  /*4f10*/  MOV R0, UR41 ;  /* 0x0000002900007c02 */ /* 0x004fe80008000f00 */
[----:B------:R-:W-:Y:S04]  /*4f20*/  SHF.L.U32 R11, R0, 0x1f, RZ ;  /* 0x0000001f000b7819 */ /* 0x000fe800000006ff */
[----:B------:R-:W2:Y:S02]  /*4f30*/  SYNCS.PHASECHK.TRANS64.TRYWAIT P2, [UR21+0xf8], R11 ;  /* 0x0000f80bff0075a7 */ /* 0x000ea40008041115 */
[----:B--2---:R-:W-:Y:S05]  /*4f40*/  @!P2 BRA `(.L_x_95) ;  /* 0x0000007c0020a947 */ /* 0x004fea0003800000 */
.L_x_94:
[----:B------:R-:W-:Y:S05]  /*4f50*/  @!P1 BRA `(.L_x_96) ;  /* 0x0000000000309947 */ /* 0x000fea0003800000 */
[----:B------:R-:W-:Y:S01]  /*4f60*/  ISETP.NE.U32.AND P1, PT, R2, RZ, PT ;  /* 0x000000ff0200720c */ /* 0x000fe20003f25070 */
[----:B------:R-:W3:Y:S01]  /*4f70*/  LDCU.64 UR4, c[0x0][0x358] ;  /* 0x00006b00ff0477ac */ /* 0x000ee20008000a00 */
[----:B------:R-:W-:Y:S02]  /*4f80*/  IMAD.MOV.U32 R140, RZ, RZ, 0x1 ;  /* 0x00000001ff8c7424 */ /* 0x000fe400078e00ff */
[----:B------:R-:W-:Y:S11]  /*4f90*/  ISETP.NE.AND.EX P1, PT, R3, RZ, PT, P1 ;  /* 0x000000ff0300720c */ /* 0x000ff60003f25310 */
[----:B------:R-:W-:Y:S02]  /*4fa0*/  @!UPT UIADD3 URZ, UPT, UPT, URZ, URZ, URZ ;  /* 0x000000fffffff290 */ /* 0x000fe4000fffe0ff */
[----:B--2---:R-:W2:Y:S01]  /*4fb0*/  @P1 LDC.64 R10, c[0x0][0x888] ;  /* 0x00022200ff0a1b82 */ /* 0x004ea20000000a00 */
[----:B------:R-:W-:Y:S04]  /*4fc0*/  @P1 IMAD R0, R4, UR36, RZ ;  /* 0x0000002404001c24 */ /* 0x000fe8000f8e02ff */
[----:B--2---:R-:W-:Y:S04]  /*4fd0*/  @P1 IMAD.WIDE R10, R0, 0x4, R10 ;  /* 0x00000004000a1825 */ /* 0x004fe800078e020a */
[----:B------:R-:W-:Y:S01]  /*4fe0*/  HFMA2 R0, -RZ, RZ, 0, 5.9604644775390625e-08 ;  /* 0x00000001ff007431 */ /* 0x000fe200000001ff */
[----:B---3-5:R3:W5:Y:S04]  /*4ff0*/  @P1 LDG.E R72, desc[UR4][R10.64] ;  /* 0x000000040a481981 */ /* 0x028768000c1e1900 */
[----:B------:R-:W-:Y:S01]  /*5000*/  @!P1 PRMT R140, R0, 0x7610, R140 ;  /* 0x00007610008c9816 */ /* 0x000fe2000000008c */
[----:B---3--:R-:W4:Y:S06]  /*5010*/  @!P1 LDC R72, c[0x0][0x880] ;  /* 0x00022000ff489b82 */ /* 0x008f2c0000000800 */
.L_x_96:
[----:B----45:R-:W-:Y:S01]  /*5020*/  @!P0 ISETP.EQ.AND P1, PT, R72, RZ, PT ;  /* 0x000000ff4800820c */ /* 0x030fe20003f22270 */
[----:B------:R-:W-:Y:S01]  /*5030*/  @!UPT UIADD3 URZ, UPT, UPT, URZ, URZ, URZ ;  /* 0x000000fffffff290 */ /* 0x000fe2000fffe0ff */
[----:B------:R-:W-:Y:S11]  /*5040*/  @!P0 BRA `(.L_x_97) ;  /* 0x0000000000188947 */ /* 0x000ff60003800000 */
[----:B------:R-:W-:Y:S02]  /*5050*/  LOP3.LUT P0, RZ, R140, 0xff, RZ, 0xc0, !PT ;  /* 0x000000ff8cff7812 */ /* 0x000fe4000780c0ff */
[----:B------:R-:W-:Y:S04]  /*5060*/  ISETP.NE.U32.AND P1, PT, R2, RZ, PT ;  /* 0x000000ff0200720c */ /* 0x000fe80003f25070 */
[----:B------:R-:W-:Y:S04]  /*5070*/  ISETP.NE.AND.EX P1, PT, R3, RZ, PT, P1 ;  /* 0x000000ff0300720c */ /* 0x000fe80003f25310 */
[----:B------:R-:W-:Y:S03]  /*5080*/  PLOP3.LUT P1, PT, P1, PT, PT, 0x8, 0x80 ;  /* 0x000000000080781c */ /* 0x000fe60000f2e170 */
[----:B------:R-:W-:Y:S11]  /*5090*/  @P0 ISETP.EQ.AND P1, PT, R72, RZ, PT ;  /* 0x000000ff4800020c */ /* 0x000ff60003f22270 */
[----:B------:R-:W-:Y:S02]  /*50a0*/  @!UPT UIADD3 URZ, UPT, UPT, URZ, URZ, URZ ;  /* 0x000000fffffff290 */ /* 0x000fe4000fffe0ff */
.L_x_97:
[----:B------:R-:W3:Y:S01]  /*50b0*/  SYNCS.PHASECHK.TRANS64.TRYWAIT P2, [UR21+0xd0], R9 ;  /* 0x0000d009ff0075a7 */ /* 0x000ee20008041115 */
[----:B------:R-:W-:Y:S04]  /*50c0*/  ELECT P0, URZ, PT ;  /* 0x0000000000ff782f */ /* 0x000fe80003800000 */
[----:B------:R-:W-:Y:S11]  /*50d0*/  PLOP3.LUT P1, PT, P1, P0, PT, 0xf2, 0x2f ;  /* 0x00000000002f781c */ /* 0x000ff60000f21e72 */
[----:B------:R-:W-:Y:S02]  /*50e0*/  @!UPT UIADD3 URZ, UPT, UPT, URZ, URZ, URZ ;  /* 0x000000fffffff290 */ /* 0x000fe4000fffe0ff */
[----:B------:R-:W-:Y:S05]  /*50f0*/  @!P1 IADD3 R8, P0, PT, R16, 0x580, RZ ;  /* 0x0000058010089810 */ /* 0x000fea0007f1e0ff */
[----:B------:R-:W-:Y:S01]  /*5100*/  @!P1 IMAD.X R6, RZ, RZ, R17, P0 ;  /* 0x000000ffff069224 */ /* 0x000fe200000e0611 */
[----:B---3--:R-:W-:Y:S07]  /*5110*/  @!P2 BRA `(.L_x_98) ;  /* 0x0000007800c4a947 */ /* 0x008fee0003800000 */
.L_x_192:
[----:B------:R-:W-:Y:S01]  /*5120*/  @!P1 R2UR UR5, R8 ;  /* 0x00000000080592ca */ /* 0x000fe200000e0000 */
[----:B------:R-:W-:Y:S01]  /*5130*/  VOTEU.ALL UP0, P1 ;  /* 0x0000000000ff7886 */ /* 0x000fe20000800000 */
[----:B------:R-:W-:Y:S01]  /*5140*/  @!P1 R2UR UR4, R6 ;  /* 0x00000000060492ca */ /* 0x000fe200000e0000 */
[----:B--2---:R-:W-:Y:S01]  /*5150*/  @!P1 IMAD.MOV.U32 R0, RZ, RZ, 0x2000 ;  /* 0x00002000ff009424 */ /* 0x004fe200078e00ff */
[----:B------:R-:W-:Y:S01]  /*5160*/  UMOV UR8, 0x0 ;  /* 0x0000000000087882 */ /* 0x000fe20000000000 */
[----:B------:R-:W-:Y:S01]  /*5170*/  UMOV UR9, 0x10000000 ;  /* 0x1000000000097882 */ /* 0x000fe20000000000 */
[----:B------:R-:W-:Y:S01]  /*5180*/  @!UP0 UIADD3 UR32, UPT, UPT, UR21, 0x200, URZ ;  /* 0x0000020015208890 */ /* 0x000fe2000fffe0ff */
[----:B------:R-:W-:Y:S01]  /*5190*/  @!P1 IADD3 R8, P0, PT, R16, 0x580, RZ ;  /* 0x0000058010089810 */ /* 0x000fe20007f1e0ff */
[----:B------:R-:W-:Y:S01]  /*51a0*/  VOTEU.ALL UP0, P1 ;  /* 0x0000000000ff7886 */ /* 0x000fe20000800000 */
[----:B------:R-:W-:Y:S03]  /*51b0*/  UPRMT UR6, UR45, 0x654, UR33 ;  /* 0x000006542d067896 */ /* 0x000fe60008000021 */
[----:B------:R-:W-:Y:S02]  /*51c0*/  @!P1 IMAD.X R6, RZ, RZ, R17, P0 ;  /* 0x000000ffff069224 */ /* 0x000fe400000e0611 */
[----:B------:R-:W-:Y:S02]  /*51d0*/  IMAD.U32 R10, RZ, RZ, UR5 ;  /* 0x00000005ff0a7e24 */ /* 0x000fe4000f8e00ff */
[----:B------:R-:W-:Y:S03]  /*51e0*/  IMAD.U32 R11, RZ, RZ, UR4 ;  /* 0x00000004ff0b7e24 */ /* 0x000fe6000f8e00ff */
[----:B------:R-:W-:Y:S02]  /*51f0*/  @!P1 R2UR UR4, R10 ;  /* 0x000000000a0492ca */ /* 0x000fe400000e0000 */
[----:B------:R-:W-:Y:S11]  /*5200*/  @!P1 R2UR UR5, R11 ;  /* 0x000000000b0592ca */ /* 0x000ff600000e0000 */
[----:B------:R-:W-:Y:S02]  /*5210*/  @!UPT UIADD3 URZ, UPT, UPT, URZ, URZ, URZ ;  /* 0x000000fffffff290 */ /* 0x000fe4000fffe0ff */
[----:B------:R2:W-:Y:S01]  /*5220*/  @!UP0 UTMALDG.3D [UR32], [UR4], desc[UR8] ;  /* 0x00000820040085b4 */ /* 0x0005e20008011000 */
[----:B------:R2:W-:Y:S01]  /*5230*/  @!P1 SYNCS.ARRIVE.TRANS64.RED.A0TR RZ, [UR21+0xb0], R0 ;  /* 0x0000b000ffff99a7 */ /* 0x0005e20008300415 */
[----:B------:R-:W-:Y:S01]  /*5240*/  SYNCS.ARRIVE.TRANS64.RED.A1T0 RZ, [UR6], RZ ;  /* 0x000000ffffff79a7 */ /* 0x000fe20008100406 */
[----:B------:R-:W3:Y:S02]  /*5250*/  SYNCS.PHASECHK.TRANS64.TRYWAIT P2, [UR21+0xd8], R9 ;  /* 0x0000d809ff0075a7 */ /* 0x000ee40008041115 */
[----:B--23--:R-:W-:Y:S05]  /*5260*/  @!P2 BRA `(.L_x_99) ;  /* 0x000000780088a947 */ /* 0x00cfea0003800000 */
.L_x_194:
        /* <DEDUP_REMOVED lines=8> */
[----:B------:R-:W-:Y:S01]  /*52f0*/  @!UP0 UIADD3 UR24, UPT, UPT, UR21, 0x2200, URZ ;  /* 0x0000220015188890 */ /* 0x000fe2000fffe0ff */
[----:B------:R-:W-:Y:S01]  /*5300*/  VOTEU.ALL UP0, P1 ;  /* 0x0000000000ff7886 */ /* 0x000fe20000800000 */
[----:B------:R-:W-:Y:S01]  /*5310*/  UMOV UR27, UR35 ;  /* 0x00000023001b7c82 */ /* 0x000fe20008000000 */
[----:B------:R-:W-:Y:S02]  /*5320*/  UMOV UR28, UR36 ;  /* 0x00000024001c7c82 */ /* 0x000fe40008000000 */
[----:B------:R-:W-:Y:S01]  /*5330*/  IMAD.U32 R10, RZ, RZ, UR5 ;  /* 0x00000005ff0a7e24 */ /* 0x000fe2000f8e00ff */
[----:B------:R-:W-:Y:S01]  /*5340*/  UPRMT UR6, UR45, 0x654, UR25 ;  /* 0x000006542d067896 */ /* 0x000fe20008000019 */
[----:B------:R-:W-:Y:S02]  /*5350*/  IMAD.U32 R11, RZ, RZ, UR4 ;  /* 0x00000004ff0b7e24 */ /* 0x000fe4000f8e00ff */
[----:B------:R-:W-:Y:S01]  /*5360*/  @!P1 IMAD.X R6, RZ, RZ, R17, P0 ;  /* 0x000000ffff069224 */ /* 0x000fe200000e0611 */
        /* <DEDUP_REMOVED lines=8> */
.L_x_196:
[----:B------:R-:W-:Y:S01]  /*53f0*/  @!P1 R2UR UR5, R8 ;  /* 0x00000000080592ca */ /* 0x000fe200000e0000 */
[----:B------:R-:W-:Y:S01]  /*5400*/  VOTEU.ALL UP0, P1 ;  /* 0x0000000000ff7886 */ /* 0x000fe20000800000 */
[----:B------:R-:W-:Y:S01]  /*5410*/  @!P1 R2UR UR4, R6 ;  /* 0x00000000060492ca */ /* 0x000fe200000e0000 */
[----:B--2---:R-:W-:Y:S01]  /*5420*/  @!P1 IMAD.MOV.U32 R0, RZ, RZ, 0x2000 ;  /* 0x00002000ff009424 */ /* 0x004fe200078e00ff */
[----:B------:R-:W-:Y:S01]  /*5430*/  UMOV UR8, 0x0 ;  /* 0x0000000000087882 */ /* 0x000fe20000000000 */
[----:B------:R-:W-:Y:S01]  /*5440*/  UMOV UR9, 0x10000000 ;  /* 0x1000000000097882 */ /* 0x000fe20000000000 */
[----:B------:R-:W-:Y:S01]  /*5450*/  @!UP0 UIADD3 UR18, UPT, UPT, UR34, 0x80, URZ ;  /* 0x0000008022128890 */ /* 0x000fe2000fffe0ff */
[----:B------:R-:W-:Y:S01]  /*5460*/  VIADD R14, R14, 0x1 ;  /* 0x000000010e0e7836 */ /* 0x000fe20000000000 */
[----:B------:R-:W-:Y:S01]  /*5470*/  @!UP0 UIADD3 UR16, UPT, UPT, UR21, 0x4200, URZ ;  /* 0x0000420015108890 */ /* 0x000fe2000fffe0ff */
[----:B------:R-:W-:Y:S01]  /*5480*/  VOTEU.ALL UP0, P1 ;  /* 0x0000000000ff7886 */ /* 0x000fe20000800000 */
[----:B------:R-:W-:Y:S01]  /*5490*/  UMOV UR19, UR35 ;  /* 0x0000002300137c82 */ /* 0x000fe20008000000 */
[----:B------:R-:W-:Y:S02]  /*54a0*/  UMOV UR20, UR36 ;  /* 0x0000002400147c82 */ /* 0x000fe40008000000 */
[----:B------:R-:W-:Y:S01]  /*54b0*/  IMAD.U32 R10, RZ, RZ, UR5 ;  /* 0x00000005ff0a7e24 */ /* 0x000fe2000f8e00ff */
[----:B------:R-:W-:Y:S01]  /*54c0*/  UPRMT UR6, UR45, 0x654, UR17 ;  /* 0x000006542d067896 */ /* 0x000fe20008000011 */
        /* <DEDUP_REMOVED lines=9> */
.L_x_198:
[----:B------:R-:W-:Y:S01]  /*5560*/  @!P1 IADD3 R6, P0, PT, R16, 0x580, RZ ;  /* 0x0000058010069810 */ /* 0x000fe20007f1e0ff */
[----:B------:R-:W-:Y:S01]  /*5570*/  VOTEU.ALL UP0, P1 ;  /* 0x0000000000ff7886 */ /* 0x000fe20000800000 */
[----:B------:R-:W-:Y:S01]  /*5580*/  UMOV UR6, 0x0 ;  /* 0x0000000000067882 */ /* 0x000fe20000000000 */
[----:B------:R-:W-:Y:S01]  /*5590*/  UMOV UR7, 0x10000000 ;  /* 0x1000000000077882 */ /* 0x000fe20000000000 */
[----:B------:R-:W-:Y:S01]  /*55a0*/  @!P1 R2UR UR5, R6 ;  /* 0x00000000060592ca */ /* 0x000fe200000e0000 */
[----:B--2---:R-:W-:Y:S01]  /*55b0*/  @!P1 IMAD.X R0, RZ, RZ, R17, P0 ;  /* 0x000000ffff009224 */ /* 0x004fe200000e0611 */
[----:B------:R-:W-:Y:S01]  /*55c0*/  @!UP0 UIADD3 UR10, UPT, UPT, UR34, 0xc0, URZ ;  /* 0x000000c0220a8890 */ /* 0x000fe2000fffe0ff */
[----:B------:R-:W-:Y:S01]  /*55d0*/  R2UR UR18, R142 ;  /* 0x000000008e1272ca */ /* 0x000fe200000e0000 */
[----:B------:R-:W-:Y:S01]  /*55e0*/  @!UP0 UIADD3 UR8, UPT, UPT, UR21, 0x6200, URZ ;  /* 0x0000620015088890 */ /* 0x000fe2000fffe0ff */
[----:B------:R-:W-:Y:S01]  /*55f0*/  R2UR UR16, R143 ;  /* 0x000000008f1072ca */ /* 0x000fe200000e0000 */
[----:B------:R-:W-:Y:S01]  /*5600*/  @!UP0 UIADD3 UR9, UPT, UPT, UR21, 0xc8, URZ ;  /* 0x000000c815098890 */ /* 0x000fe2000fffe0ff */
[----:B------:R-:W-:Y:S01]  /*5610*/  @!P1 R2UR UR4, R0 ;  /* 0x00000000000492ca */ /* 0x000fe200000e0000 */
[----:B------:R-:W-:Y:S01]  /*5620*/  VOTEU.ALL UP0, P1 ;  /* 0x0000000000ff7886 */ /* 0x000fe20000800000 */
[----:B------:R-:W-:Y:S01]  /*5630*/  UMOV UR11, UR35 ;  /* 0x00000023000b7c82 */ /* 0x000fe20008000000 */
[----:B------:R-:W-:Y:S01]  /*5640*/  UMOV UR12, UR36 ;  /* 0x00000024000c7c82 */ /* 0x000fe20008000000 */
[C---:B------:R-:W-:Y:S01]  /*5650*/  ISETP.NE.AND P0, PT, R14.reuse, 0x2, PT ;  /* 0x000000020e00780c */ /* 0x040fe20003f05270 */
[----:B------:R-:W-:Y:S01]  /*5660*/  UPLOP3.LUT UP3, UPT, UPT, UPT, UPT, 0x80, 0x8 ;  /* 0x000000000008789c */ /* 0x000fe20003f6f070 */
[----:B------:R-:W-:Y:S01]  /*5670*/  IMAD.U32 R8, RZ, RZ, UR5 ;  /* 0x00000005ff087e24 */ /* 0x000fe2000f8e00ff */
[----:B------:R-:W-:Y:S01]  /*5680*/  LOP3.LUT R15, R15, 0x1, RZ, 0x3c, !PT ;  /* 0x000000010f0f7812 */ /* 0x000fe200078e3cff */
[----:B------:R-:W-:Y:S01]  /*5690*/  UMOV UR36, UR29 ;  /* 0x0000001d00247c82 */ /* 0x000fe20008000000 */
[----:B------:R-:W-:Y:S01]  /*56a0*/  SEL R0, RZ, 0x1, P0 ;  /* 0x00000001ff007807 */ /* 0x000fe20000000000 */
[----:B------:R-:W-:Y:S01]  /*56b0*/  UIADD3 UR20, UPT, UPT, UR13, UR18, URZ ;  /* 0x000000120d147290 */ /* 0x000fe2000fffe0ff */
[----:B------:R-:W-:Y:S01]  /*56c0*/  SEL R14, R14, RZ, P0 ;  /* 0x000000ff0e0e7207 */ /* 0x000fe20000000000 */
[----:B------:R-:W-:Y:S01]  /*56d0*/  UIADD3 UR16, UPT, UPT, UR14, UR16, URZ ;  /* 0x000000100e107290 */ /* 0x000fe2000fffe0ff */
[----:B------:R-:W-:Y:S01]  /*56e0*/  IMAD.U32 R9, RZ, RZ, UR4 ;  /* 0x00000004ff097e24 */ /* 0x000fe2000f8e00ff */
[----:B------:R-:W-:Y:S02]  /*56f0*/  @!P1 R2UR UR4, R8 ;  /* 0x00000000080492ca */ /* 0x000fe400000e0000 */
[----:B------:R-:W-:Y:S02]  /*5700*/  LOP3.LUT R13, R13, R0, RZ, 0x3c, !PT ;  /* 0x000000000d0d7212 */ /* 0x000fe400078e3cff */
[----:B------:R-:W-:Y:S11]  /*5710*/  @!P1 R2UR UR5, R9 ;  /* 0x00000000090592ca */ /* 0x000ff600000e0000 */
[----:B------:R-:W-:Y:S02]  /*5720*/  @!UPT UIADD3 URZ, UPT, UPT, URZ, URZ, URZ ;  /* 0x000000fffffff290 */ /* 0x000fe4000fffe0ff */
[----:B------:R2:W-:Y:S01]  /*5730*/  @!UP0 UTMALDG.3D [UR8], [UR4], desc[UR6] ;  /* 0x00000608040085b4 */ /* 0x0005e20008011000 */
[----:B------:R2:W-:Y:S01]  /*5740*/  @!P1 SYNCS.ARRIVE.TRANS64.RED.A0TR RZ, [UR21+0xc8], R7 ;  /* 0x0000c807ffff99a7 */ /* 0x0005e20008300415 */
[----:B------:R-:W-:Y:S01]  /*5750*/  SYNCS.ARRIVE.TRANS64.RED.A1T0 RZ, [UR37], RZ ;  /* 0x000000ffffff79a7 */ /* 0x000fe20008100425 */
[----:B------:R-:W-:Y:S05]  /*5760*/  BRA.U UP1, `(.L_x_102) ;  /* 0xfffffff101647547 */ /* 0x000fea000b83ffff */
[----:B------:R-:W-:-:S04]  /*5770*/  SHF.L.U32 R3, R15, 0x1f, RZ ;  /* 0x0000001f0f037819 */ /* 0x000fc800000006ff */
[----:B------:R-:W3:Y:S02]  /*5780*/  SYNCS.PHASECHK.TRANS64.TRYWAIT P0, [UR21+0xd0], R3 ;  /* 0x0000d003ff0075a7 */ /* 0x000ee40008001115 */
[----:B---3--:R-:W-:Y:S05]  /*5790*/  @!P0 BRA `(.L_x_103) ;  /* 0x0000007400848947 */ /* 0x008fea0003800000 */
.L_x_200:
[----:B------:R-:W4:Y:S02]  /*57a0*/  SYNCS.PHASECHK.TRANS64.TRYWAIT P0, [UR21+0xd8], R3 ;  /* 0x0000d803ff0075a7 */ /* 0x000f240008001115 */
[----:B----4-:R-:W-:Y:S05]  /*57b0*/  @!P0 BRA `(.L_x_104) ;  /* 0x0000007400948947 */ /* 0x010fea0003800000 */
.L_x_202:
[----:B------:R-:W4:Y:S02]  /*57c0*/  SYNCS.PHASECHK.TRANS64.TRYWAIT P0, [UR21+0xe0], R3 ;  /* 0x0000e003ff0075a7 */ /* 0x000f240008001115 */
[----:B----4-:R-:W-:Y:S05]  /*57d0*/  @!P0 BRA `(.L_x_105) ;  /* 0x0000007400a48947 */ /* 0x010fea0003800000 */
.L_x_204:
[----:B---3--:R-:W-:-:S07]  /*57e0*/  MOV R0, UR21 ;  /* 0x0000001500007c02 */ /* 0x008fce0008000f00 */
.L_x_106:
[----:B---3--:R-:W-:-:S04]  /*57f0*/  SHF.L.U32 R3, R15, 0x1f, RZ ;  /* 0x0000001f0f037819 */ /* 0x008fc800000006ff */
[----:B------:R3:W4:Y:S03]  /*5800*/  SYNCS.PHASECHK.TRANS64.TRYWAIT P0, [R0+URZ+0xe8], R3 ;  /* 0x0000e803000075a7 */ /* 0x00072600080011ff */
[----:B----4-:R-:W-:Y:S05]  /*5810*/  @!P0 NANOSLEEP.SYNCS 0x989680 ;  /* 0x009896800000895d */ /* 0x010fea0003900000 */
[----:B------:R-:W4:Y:S02]  /*5820*/  @!P0 SYNCS.PHASECHK.TRANS64 P0, [R0+URZ+0xe8], R3 ;  /* 0x0000e803000085a7 */ /* 0x000f2400080010ff */
[----:B-12-4-:R-:W-:Y:S05]  /*5830*/  @P0 EXIT ;  /* 0x000000000000094d */ /* 0x016fea0003800000 */
[----:B------:R-:W-:Y:S05]  /*5840*/  BRA `(.L_x_106) ;  /* 0xfffffffc00e87947 */ /* 0x000fea000383ffff */
.L_x_91:
[----:B------:R-:W-:-:S06]  /*5850*/  UISETP.GE.AND UP0, UPT, UR17, 0x4, UPT ;  /* 0x000000041100788c */ /* 0x000fcc000bf06270 */
[----:B------:R-:W-:-:S13]  /*5860*/  PLOP3.LUT P0, PT, PT, PT, UP0, 0x80, 0x8 ;  /* 0x000000000008781c */ /* 0x000fda0003f0f008 */
[----:B------:R-:W-:Y:S05]  /*5870*/  @!P0 EXIT ;  /* 0x000000000000894d */ /* 0x000fea0003800000 */
[----:B------:R-:W-:Y:S01]  /*5880*/  BAR.SYNC.DEFER_BLOCKING 0x6, 0xa0 ;  /* 0x0182800000007b1d */ /* 0x000fe20000010000 */
[C---:B------:R-:W-:Y:S01]  /*5890*/  IMAD.U32 R69, R155.reuse, 0x10000, RZ ;  /* 0x000100009b457824 */ /* 0x040fe200078e00ff */
[C---:B------:R-:W-:Y:S01]  /*58a0*/  R2P PR, R155.reuse, 0x6 ;  /* 0x000000069b007804 */ /* 0x040fe20000000000 */
[----:B------:R-:W-:Y:S01]  /*58b0*/  IMAD.SHL.U32 R4, R155, 0x40, RZ ;  /* 0x000000409b047824 */ /* 0x000fe200078e00ff */
[----:B------:R-:W-:Y:S01]  /*58c0*/  CS2R R146, SRZ ;  /* 0x0000000000927805 */ /* 0x000fe2000001ff00 */
[----:B------:R-:W-:Y:S01]  /*58d0*/  IMAD.MOV.U32 R152, RZ, RZ, 0x20 ;  /* 0x00000020ff987424 */ /* 0x000fe200078e00ff */
[----:B------:R-:W-:Y:S02]  /*58e0*/  UMOV UR44, 0x400 ;  /* 0x00000400002c7882 */ /* 0x000fe40000000000 */
[----:B------:R-:W1:Y:S01]  /*58f0*/  LDC.64 R138, c[0x0][0x8b0] ;  /* 0x00022c00ff8a7b82 */ /* 0x000e620000000a00 */
[----:B------:R-:W-:Y:S01]  /*5900*/  ULEA UR44, UR45, UR44, 0x18 ;  /* 0x0000002c2d2c7291 */ /* 0x000fe2000f8ec0ff */
[----:B------:R-:W-:Y:S01]  /*5910*/  LOP3.LUT R69, R69, 0x600000, RZ, 0xc0, !PT ;  /* 0x0060000045457812 */ /* 0x000fe200078ec0ff */
[----:B------:R-:W-:Y:S01]  /*5920*/  IMAD.SHL.U32 R135, R155, 0x8, RZ ;  /* 0x000000089b877824 */ /* 0x000fe200078e00ff */
[----:B------:R-:W-:Y:S01]  /*5930*/  LOP3.LUT R6, R4, 0x180, RZ, 0xc0, !PT ;  /* 0x0000018004067812 */ /* 0x000fe200078ec0ff */
[----:B------:R-:W-:Y:S01]  /*5940*/  IMAD.MOV.U32 R153, RZ, RZ, 0x10 ;  /* 0x00000010ff997424 */ /* 0x000fe200078e00ff */
[----:B------:R-:W-:Y:S01]  /*5950*/  SEL R152, R152, 0xffffffe0, !P2 ;  /* 0xffffffe098987807 */ /* 0x000fe20005000000 */
[----:B------:R-:W-:Y:S01]  /*5960*/  UIADD3 UR5, UPT, UPT, UR44, 0x200, URZ ;  /* 0x000002002c057890 */ /* 0x000fe2000fffe0ff */
[----:B------:R-:W2:Y:S01]  /*5970*/  LDC.64 R136, c[0x0][0x8a8] ;  /* 0x00022a00ff887b82 */ /* 0x000ea20000000a00 */
[----:B------:R-:W-:Y:S01]  /*5980*/  UIADD3 UR4, UPT, UPT, UR44, 0x8200, URZ ;  /* 0x000082002c047890 */ /* 0x000fe2000fffe0ff */
[----:B------:R-:W-:Y:S01]  /*5990*/  LOP3.LUT R135, R6, 0x30, R135, 0xf8, !PT ;  /* 0x0000003006877812 */ /* 0x000fe200078ef887 */
[----:B------:R-:W-:Y:S01]  /*59a0*/  IMAD.MOV.U32 R68, RZ, RZ, RZ ;  /* 0x000000ffff447224 */ /* 0x000fe200078e00ff */
[----:B------:R-:W-:Y:S01]  /*59b0*/  SEL R153, R153, 0xfffffff0, !P1 ;  /* 0xfffffff099997807 */ /* 0x000fe20004800000 */
[----:B------:R-:W-:Y:S01]  /*59c0*/  IMAD.MOV.U32 R150, RZ, RZ, RZ ;  /* 0x000000ffff967224 */ /* 0x000fe200078e00ff */
[----:B------:R-:W-:Y:S01]  /*59d0*/  LOP3.LUT R135, R135, 0x1e40, R4, 0xf8, !PT ;  /* 0x00001e4087877812 */ /* 0x000fe200078ef804 */
[----:B------:R-:W-:Y:S01]  /*59e0*/  IMAD.U32 R156, RZ, RZ, UR5 ;  /* 0x00000005ff9c7e24 */ /* 0x000fe2000f8e00ff */
[----:B------:R-:W-:Y:S01]  /*59f0*/  LOP3.LUT R155, R155, 0x60, RZ, 0xc0, !PT ;  /* 0x000000609b9b7812 */ /* 0x000fe200078ec0ff */
[----:B------:R-:W3:Y:S01]  /*5a00*/  LDS R0, [UR44+0x190] ;  /* 0x0001902cff007984 */ /* 0x000ee20008000800 */
[----:B------:R-:W-:Y:S01]  /*5a10*/  CS2R R148, SRZ ;  /* 0x0000000000947805 */ /* 0x000fe2000001ff00 */
[----:B------:R-:W-:Y:S01]  /*5a20*/  IMAD.U32 R154, RZ, RZ, UR4 ;  /* 0x00000004ff9a7e24 */ /* 0x000fe2000f8e00ff */
[----:B------:R-:W4:Y:S01]  /*5a30*/  LDCU UR58, c[0x0][0x370] ;  /* 0x00006e00ff3a77ac */ /* 0x000f220008000800 */
[----:B------:R-:W1:Y:S01]  /*5a40*/  LDCU.64 UR62, c[0x0][0x348] ;  /* 0x00006900ff3e77ac */ /* 0x000e620008000a00 */
[----:B------:R-:W1:Y:S01]  /*5a50*/  LDCU UR43, c[0x0][0xb0c] ;  /* 0x00016180ff2b77ac */ /* 0x000e620008000800 */
[----:B------:R-:W1:Y:S01]  /*5a60*/  LDCU UR39, c[0x0][0xb30] ;  /* 0x00016600ff2777ac */ /* 0x000e620008000800 */
[----:B------:R-:W1:Y:S01]  /*5a70*/  LDCU.64 UR56, c[0x0][0x888] ;  /* 0x00011100ff3877ac */ /* 0x000e620008000a00 */
[----:B------:R-:W1:Y:S01]  /*5a80*/  LDCU.64 UR40, c[0x0][0xb28] ;  /* 0x00016500ff2877ac */ /* 0x000e620008000a00 */
[----:B------:R-:W1:Y:S01]  /*5a90*/  LDCU.64 UR60, c[0x0][0x890] ;  /* 0x00011200ff3c77ac */ /* 0x000e620008000a00 */
[----:B------:R-:W1:Y:S01]  /*5aa0*/  LDCU.128 UR52, c[0x0][0xb10] ;  /* 0x00016200ff3477ac */ /* 0x000e620008000c00 */
[----:B------:R-:W1:Y:S01]  /*5ab0*/  LDCU UR47, c[0x0][0x374] ;  /* 0x00006e80ff2f77ac */ /* 0x000e620008000800 */
[----:B---3--:R-:W-:Y:S01]  /*5ac0*/  IMAD.IADD R69, R0, 0x1, R69 ;  /* 0x0000000100457824 */ /* 0x008fe200078e0245 */
[----:B------:R-:W-:-:S04]  /*5ad0*/  SHF.R.S32.HI R0, RZ, 0x4, R152 ;  /* 0x00000004ff007819 */ /* 0x000fc80000011498 */
[----:B-12-4-:R-:W-:-:S07]  /*5ae0*/  LEA.HI.SX32 R151, R153, R0, 0x1c ;  /* 0x0000000099977211 */ /* 0x016fce00078fe2ff */
.L_x_148:
[C---:B------:R-:W-:Y:S02]  /*5af0*/  LEA R3, R146.reuse, UR44, 0x3 ;  /* 0x0000002c92037c11 */ /* 0x040fe4000f8e18ff */
[----:B------:R-:W-:Y:S02]  /*5b00*/  SHF.L.U32 R0, R149, 0x1f, RZ ;  /* 0x0000001f95007819 */ /* 0x000fe400000006ff */
[----:B------:R-:W-:Y:S02]  /*5b10*/  LEA R5, R146, UR44, 0x4 ;  /* 0x0000002c92057c11 */ /* 0x000fe4000f8e20ff */
[----:B-1----:R-:W1:Y:S02]  /*5b20*/  SYNCS.PHASECHK.TRANS64.TRYWAIT P0, [R3+URZ+0x100], R0 ;  /* 0x00010000030075a7 */ /* 0x002e6400080011ff */
[----:B-1----:R-:W-:Y:S05]  /*5b30*/  @!P0 BRA `(.L_x_107) ;  /* 0x0000007000e48947 */ /* 0x002fea0003800000 */
.L_x_205:
        /* <DEDUP_REMOVED lines=11> */
[----:B------:R-:W-:Y:S01]  /*5bf0*/  PLOP3.LUT P0, PT, PT, PT, UP1, 0x80, 0x8 ;  /* 0x000000000008781c */ /* 0x000fe20003f0f018 */
[----:B------:R-:W-:Y:S11]  /*5c00*/  UP2UR UR46, UPR, URZ, 0x2 ;  /* 0x00000002ff2e7883 */ /* 0x000ff60008000000 */
[----:B------:R-:W-:Y:S01]  /*5c10*/  @!UPT UIADD3 URZ, UPT, UPT, URZ, URZ, URZ ;  /* 0x000000fffffff290 */ /* 0x000fe2000fffe0ff */
[----:B-1----:R-:W-:Y:S02]  /*5c20*/  @P0 SHF.R.U32.HI R0, RZ, 0x10, R5 ;  /* 0x00000010ff000819 */ /* 0x002fe40000011605 */
        /* <DEDUP_REMOVED lines=12> */
[----:B------:R-:W2:Y:S01]  /*5cf0*/  LDCU UR12, c[0x0][0xb20] ;  /* 0x00016400ff0c77ac */ /* 0x000ea20008000800 */
[----:B------:R-:W-:Y:S02]  /*5d00*/  UIMAD.WIDE.U32 UR4, UR47, UR55, URZ ;  /* 0x000000372f0472a5 */ /* 0x000fe4000f8e00ff */
[----:B------:R-:W-:Y:S02]  /*5d10*/  UIMAD.WIDE.U32 UR6, UR58, UR52, URZ ;  /* 0x000000343a0672a5 */ /* 0x000fe4000f8e00ff */
[----:B------:R-:W-:Y:S02]  /*5d20*/  UISETP.NE.AND UP0, UPT, UR54, 0x1, UPT ;  /* 0x000000013600788c */ /* 0x000fe4000bf05270 */
[----:B------:R-:W-:Y:S02]  /*5d30*/  UIMAD.WIDE.U32 UR8, UR37, UR55, URZ ;  /* 0x00000037250872a5 */ /* 0x000fe4000f8e00ff */
[----:B------:R-:W-:Y:S02]  /*5d40*/  UIMAD.WIDE.U32 UR10, UR38, UR52, URZ ;  /* 0x00000034260a72a5 */ /* 0x000fe4000f8e00ff */
[----:B------:R-:W-:Y:S02]  /*5d50*/  UISETP.NE.AND UP1, UPT, UR43, 0x1, UPT ;  /* 0x000000012b00788c */ /* 0x000fe4000bf25270 */
[----:B------:R-:W-:Y:S01]  /*5d60*/  UISETP.NE.AND UP2, UPT, UR42, 0x1, UPT ;  /* 0x000000012a00788c */ /* 0x000fe2000bf45270 */
[----:B------:R-:W-:Y:S02]  /*5d70*/  UMOV UR4, UR5 ;  /* 0x0000000500047c82 */ /* 0x000fe40008000000 */
[----:B--2---:R-:W-:Y:S03]  /*5d80*/  USHF.R.U32.HI UR5, URZ, UR12, UR4 ;  /* 0x0000000cff057299 */ /* 0x004fe60008011604 */
[----:B------:R-:W-:Y:S02]  /*5d90*/  UMOV UR4, UR7 ;  /* 0x0000000700047c82 */ /* 0x000fe40008000000 */
[----:B------:R-:W-:Y:S02]  /*5da0*/  USHF.R.U32.HI UR7, URZ, UR53, UR4 ;  /* 0x00000035ff077299 */ /* 0x000fe40008011604 */
[----:B------:R-:W-:Y:S02]  /*5db0*/  USEL UR4, UR47, UR5, !UP0 ;  /* 0x000000052f047287 */ /* 0x000fe4000c000000 */
[----:B------:R-:W-:Y:S01]  /*5dc0*/  USEL UR7, UR58, UR7, !UP1 ;  /* 0x000000073a077287 */ /* 0x000fe2000c800000 */
[----:B------:R-:W-:Y:S01]  /*5dd0*/  UMOV UR5, UR9 ;  /* 0x0000000900057c82 */ /* 0x000fe20008000000 */
[----:B------:R-:W-:Y:S02]  /*5de0*/  UIMAD.WIDE.U32 UR8, UR4, UR40, URZ ;  /* 0x00000028040872a5 */ /* 0x000fe4000f8e00ff */
[----:B------:R-:W-:Y:S03]  /*5df0*/  USHF.R.U32.HI UR6, URZ, UR12, UR5 ;  /* 0x0000000cff067299 */ /* 0x000fe60008011605 */
[----:B------:R-:W-:Y:S01]  /*5e00*/  UMOV UR5, UR11 ;  /* 0x0000000b00057c82 */ /* 0x000fe20008000000 */
[----:B------:R-:W-:Y:S02]  /*5e10*/  UIMAD.WIDE.U32 UR10, UR7, UR40, URZ ;  /* 0x00000028070a72a5 */ /* 0x000fe4000f8e00ff */
[----:B------:R-:W-:Y:S02]  /*5e20*/  USHF.R.U32.HI UR12, URZ, UR53, UR5 ;  /* 0x00000035ff0c7299 */ /* 0x000fe40008011605 */
[----:B------:R-:W-:Y:S01]  /*5e30*/  USEL UR6, UR37, UR6, !UP0 ;  /* 0x0000000625067287 */ /* 0x000fe2000c000000 */
[----:B------:R-:W-:Y:S02]  /*5e40*/  UMOV UR5, UR9 ;  /* 0x0000000900057c82 */ /* 0x000fe40008000000 */
[----:B------:R-:W-:Y:S01]  /*5e50*/  UMOV UR10, UR11 ;  /* 0x0000000b000a7c82 */ /* 0x000fe20008000000 */
[----:B------:R-:W-:Y:S02]  /*5e60*/  @UP2 USHF.R.U32.HI UR4, URZ, UR41, UR5 ;  /* 0x00000029ff042299 */ /* 0x000fe40008011605 */
[----:B------:R-:W-:Y:S02]  /*5e70*/  @UP2 USHF.R.U32.HI UR7, URZ, UR41, UR10 ;  /* 0x00000029ff072299 */ /* 0x000fe4000801160a */
[----:B------:R-:W-:Y:S02]  /*5e80*/  UIMAD UR4, UR42, UR4, URZ ;  /* 0x000000042a0472a4 */ /* 0x000fe4000f8e02ff */
        /* <DEDUP_REMOVED lines=8> */
[----:B------:R-:W-:Y:S02]  /*5f10*/  USEL UR11, UR6, UR4, !UP2 ;  /* 0x00000004060b7287 */ /* 0x000fe4000d000000 */
[----:B------:R-:W-:Y:S02]  /*5f20*/  UIADD3 UR8, UPT, UPT, -UR5, URZ, URZ ;  /* 0x000000ff05087290 */ /* 0x000fe4000fffe1ff */
[----:B------:R-:W-:Y:S01]  /*5f30*/  UIADD3 UR10, UPT, UPT, -UR11, URZ, URZ ;  /* 0x000000ff0b0a7290 */ /* 0x000fe2000fffe1ff */
[----:B------:R-:W-:Y:S01]  /*5f40*/  @!UP0 UMOV UR4, UR9 ;  /* 0x0000000900048c82 */ /* 0x000fe20008000000 */
[----:B------:R-:W-:Y:S02]  /*5f50*/  UIADD3 UR9, UPT, UPT, -UR6, URZ, URZ ;  /* 0x000000ff06097290 */ /* 0x000fe4000fffe1ff */
[----:B------:R-:W-:Y:S02]  /*5f60*/  @!UP0 USHF.R.U32.HI UR4, URZ, UR41, UR4 ;  /* 0x00000029ff048299 */ /* 0x000fe40008011604 */
[----:B------:R-:W-:Y:S02]  /*5f70*/  UIMAD UR10, UR42, UR10, UR6 ;  /* 0x0000000a2a0a72a4 */ /* 0x000fe4000f8e0206 */
[----:B------:R-:W-:Y:S04]  /*5f80*/  @!UP0 USEL UR4, UR5, UR4, !UP2 ;  /* 0x0000000405048287 */ /* 0x000fe8000d000000 */
[----:B------:R-:W-:Y:S02]  /*5f90*/  @!UP0 UIMAD UR10, UR7, UR10, UR4 ;  /* 0x0000000a070a82a4 */ /* 0x000fe4000f8e0204 */
[----:B------:R-:W-:Y:S02]  /*5fa0*/  @!UP0 UIADD3 UR11, UPT, UPT, UR11, -UR4, URZ ;  /* 0x800000040b0b8290 */ /* 0x000fe4000fffe0ff */
[----:B------:R-:W-:Y:S02]  /*5fb0*/  UIMAD UR7, UR43, UR8, UR38 ;  /* 0x000000082b0772a4 */ /* 0x000fe4000f8e0226 */
[----:B------:R-:W-:Y:S02]  /*5fc0*/  @!UP0 UIMAD UR6, UR11, UR42, UR5 ;  /* 0x0000002a0b0682a4 */ /* 0x000fe4000f8e0205 */
[----:B------:R-:W-:Y:S01]  /*5fd0*/  UIMAD UR4, UR54, UR9, UR37 ;  /* 0x00000009360472a4 */ /* 0x000fe2000f8e0225 */
[----:B------:R-:W-:Y:S02]  /*5fe0*/  @!UP0 UMOV UR5, UR10 ;  /* 0x0000000a00058c82 */ /* 0x000fe40008000000 */
[----:B------:R-:W-:Y:S02]  /*5ff0*/  UIMAD UR38, UR5, UR43, UR7 ;  /* 0x0000002b052672a4 */ /* 0x000fe4000f8e0207 */
[----:B------:R-:W-:Y:S11]  /*6000*/  UIMAD UR37, UR6, UR54, UR4 ;  /* 0x00000036062572a4 */ /* 0x000ff6000f8e0204 */
[----:B------:R-:W-:Y:S01]  /*6010*/  @!UPT UIADD3 URZ, UPT, UPT, URZ, URZ, URZ ;  /* 0x000000fffffff290 */ /* 0x000fe2000fffe0ff */
.L_x_108:
[----:B------:R-:W-:Y:S01]  /*6020*/  UISETP.NE.AND UP0, UPT, UR39, 0x1, UPT ;  /* 0x000000012700788c */ /* 0x000fe2000bf05270 */
[----:B------:R-:W-:Y:S01]  /*6030*/  R2UR UR11, R156 ;  /* 0x000000009c0b72ca */ /* 0x000fe200000e0000 */
[----:B------:R-:W-:Y:S01]  /*6040*/  USHF.L.U32 UR50, UR16, 0x7, URZ ;  /* 0x0000000710327899 */ /* 0x000fe200080006ff */
[----:B------:R-:W-:Y:S01]  /*6050*/  IADD3 R146, PT, PT, R146, 0x1, RZ ;  /* 0x0000000192927810 */ /* 0x000fe20007ffe0ff */
[----:B------:R-:W-:Y:S07]  /*6060*/  USHF.L.U32 UR49, UR20, 0x8, URZ ;  /* 0x0000000814317899 */ /* 0x000fee00080006ff */
[----:B------:R-:W2:Y:S01]  /*6070*/  @!UP0 LDCU.128 UR12, c[0x0][0xb10] ;  /* 0x00016200ff0c87ac */ /* 0x000ea20008000c00 */
[----:B------:R-:W3:Y:S01]  /*6080*/  @!UP0 LDCU UR5, c[0x0][0xb0c] ;  /* 0x00016180ff0587ac */ /* 0x000ee20008000800 */
[----:B------:R-:W4:Y:S01]  /*6090*/  @!UP0 LDCU UR10, c[0x0][0xb20] ;  /* 0x00016400ff0a87ac */ /* 0x000f220008000800 */
[----:B--2---:R-:W-:Y:S02]  /*60a0*/  UIMAD.WIDE.U32 UR8, UR38, UR12, URZ ;  /* 0x0000000c260872a5 */ /* 0x004fe4000f8e00ff */
[----:B------:R-:W-:Y:S02]  /*60b0*/  UIMAD.WIDE.U32 UR6, UR37, UR15, URZ ;  /* 0x0000000f250672a5 */ /* 0x000fe4000f8e00ff */
[----:B------:R-:W-:Y:S03]  /*60c0*/  @!UP0 UISETP.NE.AND UP1, UPT, UR14, 0x1, UPT ;  /* 0x000000010e00888c */ /* 0x000fe6000bf25270 */
[----:B------:R-:W-:Y:S01]  /*60d0*/  @!UP0 UMOV UR4, UR9 ;  /* 0x0000000900048c82 */ /* 0x000fe20008000000 */
[----:B---3--:R-:W-:Y:S02]  /*60e0*/  @!UP0 UISETP.NE.AND UP2, UPT, UR5, 0x1, UPT ;  /* 0x000000010500888c */ /* 0x008fe4000bf45270 */
[----:B------:R-:W-:Y:S01]  /*60f0*/  @!UP0 USHF.R.U32.HI UR4, URZ, UR13, UR4 ;  /* 0x0000000dff048299 */ /* 0x000fe20008011604 */
[----:B------:R-:W-:Y:S02]  /*6100*/  @!UP0 UMOV UR6, UR7 ;  /* 0x0000000700068c82 */ /* 0x000fe40008000000 */
[----:B----4-:R-:W-:Y:S02]  /*6110*/  @!UP0 USHF.R.U32.HI UR6, URZ, UR10, UR6 ;  /* 0x0000000aff068299 */ /* 0x010fe40008011606 */
[----:B------:R-:W-:Y:S02]  /*6120*/  @!UP0 USEL UR7, UR38, UR4, !UP2 ;  /* 0x0000000426078287 */ /* 0x000fe4000d000000 */
[----:B------:R-:W-:Y:S04]  /*6130*/  @!UP0 USEL UR6, UR37, UR6, !UP1 ;  /* 0x0000000625068287 */ /* 0x000fe8000c800000 */
[----:B------:R-:W-:Y:S02]  /*6140*/  @!UP0 UIADD3 UR4, UPT, UPT, -UR7, UR6, URZ ;  /* 0x0000000607048290 */ /* 0x000fe4000fffe1ff */
[----:B------:R-:W-:Y:S02]  /*6150*/  @!UP0 UIADD3 UR6, UPT, UPT, UR7, -UR6, URZ ;  /* 0x8000000607068290 */ /* 0x000fe4000fffe0ff */
[----:B------:R-:W-:Y:S02]  /*6160*/  @!UP0 UIMAD UR38, UR4, UR5, UR38 ;  /* 0x00000005042682a4 */ /* 0x000fe4000f8e0226 */
[----:B------:R-:W-:Y:S02]  /*6170*/  @!UP0 UIMAD UR37, UR6, UR14, UR37 ;  /* 0x0000000e062582a4 */ /* 0x000fe4000f8e0225 */
[----:B------:R-:W-:Y:S09]  /*6180*/  ULOP3.LUT UP0, URZ, UR11, 0x1b0, URZ, 0xc0, !UPT ;  /* 0x000001b00bff7892 */ /* 0x000ff2000f80c0ff */
[----:B------:R-:W-:Y:S05]  /*6190*/  BRA.U !UP0, `(.L_x_109) ;  /* 0x0000000108407547 */ /* 0x000fea000b800000 */
[----:B------:R-:W2:Y:S01]  /*61a0*/  LDCU.64 UR8, c[0x4][0x88] ;  /* 0x01001100ff0877ac */ /* 0x000ea20008000a00 */
[----:B------:R-:W-:Y:S01]  /*61b0*/  MOV R3, 0x0 ;  /* 0x0000000000037802 */ /* 0x000fe20000000f00 */
[----:B------:R-:W-:Y:S02]  /*61c0*/  HFMA2 R12, -RZ, RZ, 0, 5.9604644775390625e-08 ;  /* 0x00000001ff0c7431 */ /* 0x000fe400000001ff */
[----:B------:R-:W-:Y:S02]  /*61d0*/  IMAD.MOV.U32 R8, RZ, RZ, 0x70 ;  /* 0x00000070ff087424 */ /* 0x000fe400078e00ff */
[----:B------:R-:W-:Y:S01]  /*61e0*/  IMAD.MOV.U32 R13, RZ, RZ, RZ ;  /* 0x000000ffff0d7224 */ /* 0x000fe200078e00ff */
[----:B------:R-:W3:Y:S01]  /*61f0*/  LDCU.64 UR6, c[0x4][0x90] ;  /* 0x01001200ff0677ac */ /* 0x000ee20008000a00 */
[----:B------:R-:W4:Y:S01]  /*6200*/  LDC.64 R2, c[0x4][R3] ;  /* 0x0100000003027b82 */ /* 0x000f220000000a00 */
[----:B------:R-:W1:Y:S01]  /*6210*/  LDCU.64 UR4, c[0x4][0x8] ;  /* 0x01000100ff0477ac */ /* 0x000e620008000a00 */
[----:B--2---:R-:W-:Y:S01]  /*6220*/  MOV R5, UR9 ;  /* 0x0000000900057c02 */ /* 0x004fe20008000f00 */
[----:B------:R-:W-:Y:S01]  /*6230*/  IMAD.U32 R4, RZ, RZ, UR8 ;  /* 0x00000008ff047e24 */ /* 0x000fe2000f8e00ff */
[----:B---3--:R-:W-:Y:S01]  /*6240*/  MOV R7, UR7 ;  /* 0x0000000700077c02 */ /* 0x008fe20008000f00 */
[----:B------:R-:W-:Y:S01]  /*6250*/  IMAD.U32 R6, RZ, RZ, UR6 ;  /* 0x00000006ff067e24 */ /* 0x000fe2000f8e00ff */
[----:B-1----:R-:W-:Y:S01]  /*6260*/  MOV R11, UR5 ;  /* 0x00000005000b7c02 */ /* 0x002fe20008000f00 */
[----:B------:R-:W-:Y:S02]  /*6270*/  IMAD.U32 R10, RZ, RZ, UR4 ;  /* 0x00000004ff0a7e24 */ /* 0x000fe4000f8e00ff */
[----:B------:R-:W-:Y:S07]  /*6280*/  LEPC R20, `(.L_x_109) ;  /* 0x000000001014794e */ /* 0x000fee0000000000 */
[----:B----45:R-:W-:Y:S05]  /*6290*/  CALL.ABS.NOINC R2 ;  /* 0x0000000002007343 */ /* 0x030fea0003c00000 */
.L_x_109:
[----:B------:R-:W-:Y:S01]  /*62a0*/  LOP3.LUT P0, RZ, R154, 0x1b0, RZ, 0xc0, !PT ;  /* 0x000001b09aff7812 */ /* 0x000fe2000780c0ff */
[----:B------:R-:W-:Y:S11]  /*62b0*/  BSSY.RECONVERGENT B6, `(.L_x_110) ;  /* 0x0000013000067945 */ /* 0x000ff60003800200 */
[----:B------:R-:W-:Y:S01]  /*62c0*/  @!UPT UIADD3 URZ, UPT, UPT, URZ, URZ, URZ ;  /* 0x000000fffffff290 */ /* 0x000fe2000fffe0ff */
[----:B------:R-:W-:Y:S05]  /*62d0*/  @!P0 BRA `(.L_x_111) ;  /* 0x0000000000408947 */ /* 0x000fea0003800000 */
        /* <DEDUP_REMOVED lines=16> */
.L_x_111:
[----:B------:R-:W-:Y:S05]  /*63e0*/  BSYNC.RECONVERGENT B6 ;  /* 0x0000000000067941 */ /* 0x000fea0003800200 */
.L_x_110:
[----:B------:R-:W-:Y:S01]  /*63f0*/  R2UR UR4, R144 ;  /* 0x00000000900472ca */ /* 0x000fe200000e0000 */
[----:B------:R-:W-:Y:S01]  /*6400*/  UISETP.NE.U32.AND UP0, UPT, UR60, URZ, UPT ;  /* 0x000000ff3c00728c */ /* 0x000fe2000bf05070 */
[----:B------:R-:W-:Y:S02]  /*6410*/  ISETP.NE.U32.AND P4, PT, R138, RZ, PT ;  /* 0x000000ff8a00720c */ /* 0x000fe40003f85070 */
[----:B------:R-:W-:Y:S01]  /*6420*/  ISETP.NE.U32.AND P2, PT, RZ, UR56, PT ;  /* 0x00000038ff007c0c */ /* 0x000fe2000bf45070 */
[----:B------:R-:W-:Y:S01]  /*6430*/  UISETP.NE.AND.EX UP1, UPT, UR61, URZ, UPT, UP0 ;  /* 0x000000ff3d00728c */ /* 0x000fe2000bf25300 */
[----:B------:R-:W-:Y:S01]  /*6440*/  ISETP.NE.AND.EX P4, PT, R139, RZ, PT, P4 ;  /* 0x000000ff8b00720c */ /* 0x000fe20003f85340 */
[----:B------:R-:W-:Y:S01]  /*6450*/  UPLOP3.LUT UP0, UPT, UPT, UPT, UPT, 0x40, 0x4 ;  /* 0x000000000004789c */ /* 0x000fe20003f0e870 */
[----:B------:R-:W-:Y:S05]  /*6460*/  ISETP.NE.AND.EX P2, PT, RZ, UR57, PT, P2 ;  /* 0x00000039ff007c0c */ /* 0x000fea000bf45320 */
[----:B------:R-:W-:Y:S06]  /*6470*/  UISETP.NE.AND UP2, UPT, UR4, URZ, UPT ;  /* 0x000000ff0400728c */ /* 0x000fec000bf45270 */
[----:B------:R-:W-:Y:S05]  /*6480*/  PLOP3.LUT P1, PT, PT, PT, UP2, 0x80, 0x8 ;  /* 0x000000000008781c */ /* 0x000fea0003f2f028 */
[----:B------:R-:W-:Y:S06]  /*6490*/  @UP2 UPLOP3.LUT UP0, UPT, UPT, UPT, UP1, 0x80, 0x8 ;  /* 0x000000000008289c */ /* 0x000fec0003f0f010 */
[----:B------:R-:W-:Y:S01]  /*64a0*/  PLOP3.LUT P0, PT, PT, PT, UP0, 0x80, 0x8 ;  /* 0x000000000008781c */ /* 0x000fe20003f0f008 */
[----:B------:R-:W-:Y:S01]  /*64b0*/  @!UPT UIADD3 URZ, UPT, UPT, URZ, URZ, URZ ;  /* 0x000000fffffff290 */ /* 0x000fe2000fffe0ff */
[----:B------:R-:W-:Y:S11]  /*64c0*/  BRA.U !UP1, `(.L_x_112) ;  /* 0x00000001093c7547 */ /* 0x000ff6000b800000 */
[----:B------:R-:W-:Y:S01]  /*64d0*/  UISETP.NE.U32.AND UP0, UPT, UR56, URZ, UPT ;  /* 0x000000ff3800728c */ /* 0x000fe2000bf05070 */
[----:B-1----:R-:W-:Y:S01]  /*64e0*/  HFMA2 R0, -RZ, RZ, 0, 5.9604644775390625e-08 ;  /* 0x00000001ff007431 */ /* 0x002fe200000001ff */
[----:B------:R-:W1:Y:S01]  /*64f0*/  LDCU.64 UR8, c[0x0][0x358] ;  /* 0x00006b00ff0877ac */ /* 0x000e620008000a00 */
[----:B------:R-:W-:Y:S01]  /*6500*/  IMAD.MOV.U32 R140, RZ, RZ, 0x1 ;  /* 0x00000001ff8c7424 */ /* 0x000fe200078e00ff */
[----:B------:R-:W-:Y:S06]  /*6510*/  UISETP.NE.AND.EX UP0, UPT, UR57, URZ, UPT, UP0 ;  /* 0x000000ff3900728c */ /* 0x000fec000bf05300 */
[----:B------:R-:W-:Y:S05]  /*6520*/  PLOP3.LUT P3, PT, PT, PT, UP0, 0x80, 0x8 ;  /* 0x000000000008781c */ /* 0x000fea0003f6f008 */
[----:B------:R-:W2:Y:S01]  /*6530*/  @UP0 LDCU.64 UR4, c[0x0][0x888] ;  /* 0x00011100ff0407ac */ /* 0x000ea20008000a00 */
[----:B------:R-:W-:Y:S07]  /*6540*/  @UP0 UIMAD UR6, UR36, UR60, URZ ;  /* 0x0000003c240602a4 */ /* 0x000fee000f8e02ff */
[----:B------:R-:W-:Y:S01]  /*6550*/  @!P3 PRMT R140, R0, 0x7610, R140 ;  /* 0x00007610008cb816 */ /* 0x000fe2000000008c */
[----:B--2---:R-:W-:Y:S06]  /*6560*/  @UP0 UIMAD.WIDE UR4, UR6, 0x4, UR4 ;  /* 0x00000004060408a5 */ /* 0x004fec000f8e0204 */
[----:B------:R-:W-:Y:S01]  /*6570*/  IMAD.U32 R2, RZ, RZ, UR4 ;  /* 0x00000004ff027e24 */ /* 0x000fe2000f8e00ff */
[----:B------:R-:W-:Y:S04]  /*6580*/  MOV R3, UR5 ;  /* 0x0000000500037c02 */ /* 0x000fe80008000f00 */
[----:B------:R-:W2:Y:S01]  /*6590*/  @!UP0 LDCU UR4, c[0x0][0x880] ;  /* 0x00011000ff0487ac */ /* 0x000ea20008000800 */
[----:B-1---5:R3:W5:Y:S02]  /*65a0*/  @P3 LDG.E R72, desc[UR8][R2.64] ;  /* 0x0000000802483981 */ /* 0x022764000c1e1900 */
[----:B--23--:R-:W-:Y:S02]  /*65b0*/  @!P3 IMAD.U32 R72, RZ, RZ, UR4 ;  /* 0x00000004ff48be24 */ /* 0x00cfe4000f8e00ff */
.L_x_112:
[----:B------:R-:W-:Y:S05]  /*65c0*/  @!P4 BRA `(.L_x_113) ;  /* 0x000000000024c947 */ /* 0x000fea0003800000 */
[----:B------:R-:W-:Y:S01]  /*65d0*/  ISETP.NE.U32.AND P3, PT, R136, RZ, PT ;  /* 0x000000ff8800720c */ /* 0x000fe20003f65070 */
[----:B------:R-:W2:Y:S03]  /*65e0*/  LDCU.64 UR4, c[0x0][0x358] ;  /* 0x00006b00ff0477ac */ /* 0x000ea60008000a00 */
[----:B------:R-:W-:Y:S11]  /*65f0*/  ISETP.NE.AND.EX P3, PT, R137, RZ, PT, P3 ;  /* 0x000000ff8900720c */ /* 0x000ff60003f65330 */
[----:B------:R-:W-:Y:S02]  /*6600*/  @!UPT UIADD3 URZ, UPT, UPT, URZ, URZ, URZ ;  /* 0x000000fffffff290 */ /* 0x000fe4000fffe0ff */
[----:B------:R-:W3:Y:S01]  /*6610*/  @P3 LDC.64 R2, c[0x0][0x8a8] ;  /* 0x00022a00ff023b82 */ /* 0x000ee20000000a00 */
[----:B-1----:R-:W-:Y:S04]  /*6620*/  @P3 IMAD R0, R138, UR36, RZ ;  /* 0x000000248a003c24 */ /* 0x002fe8000f8e02ff */
[----:B---3--:R-:W-:Y:S05]  /*6630*/  @P3 IMAD.WIDE R2, R0, 0x4, R2 ;  /* 0x0000000400023825 */ /* 0x008fea00078e0202 */
[----:B--2--5:R2:W5:Y:S02]  /*6640*/  @P3 LDG.E R70, desc[UR4][R2.64] ;  /* 0x0000000402463981 */ /* 0x024564000c1e1900 */
[----:B--2---:R-:W3:Y:S02]  /*6650*/  @!P3 LDC R70, c[0x0][0x8a0] ;  /* 0x00022800ff46bb82 */ /* 0x004ee40000000800 */
.L_x_113:
[----:B-----5:R-:W-:Y:S01]  /*6660*/  ISETP.NE.AND P4, PT, R72, RZ, PT ;  /* 0x000000ff4800720c */ /* 0x020fe20003f85270 */
[----:B------:R-:W-:Y:S01]  /*6670*/  BSSY B1, `(.L_x_114) ;  /* 0x0000048000017945 */ /* 0x000fe20003800000 */
[----:B------:R-:W-:Y:S01]  /*6680*/  SEL R5, RZ, 0xffffffff, P2 ;  /* 0xffffffffff057807 */ /* 0x000fe20001000000 */
[----:B------:R-:W-:Y:S01]  /*6690*/  IMAD.MOV.U32 R78, RZ, RZ, 0x1 ;  /* 0x00000001ff4e7424 */ /* 0x000fe200078e00ff */
[----:B------:R-:W-:Y:S01]  /*66a0*/  LOP3.LUT P3, RZ, R140, 0xff, RZ, 0xc0, !PT ;  /* 0x000000ff8cff7812 */ /* 0x000fe2000786c0ff */
[----:B------:R-:W-:Y:S01]  /*66b0*/  IMAD R71, R68, 0x100, R69 ;  /* 0x0000010044477824 */ /* 0x000fe200078e0245 */
[----:B-1----:R-:W-:Y:S02]  /*66c0*/  @P1 SEL R0, RZ, 0xffffffff, P4 ;  /* 0xffffffffff001807 */ /* 0x002fe40002000000 */
[----:B------:R-:W-:Y:S02]  /*66d0*/  CS2R R98, SRZ ;  /* 0x0000000000627805 */ /* 0x000fe4000001ff00 */
[----:B------:R-:W-:Y:S02]  /*66e0*/  LEA R3, R148, UR44, 0x3 ;  /* 0x0000002c94037c11 */ /* 0x000fe4000f8e18ff */
[----:B------:R-:W-:Y:S02]  /*66f0*/  CS2R R96, SRZ ;  /* 0x0000000000607805 */ /* 0x000fe4000001ff00 */
[----:B------:R-:W-:Y:S02]  /*6700*/  @P0 SEL R0, R5, R0, !P3 ;  /* 0x0000000005000207 */ /* 0x000fe40005800000 */
[----:B------:R-:W-:Y:S02]  /*6710*/  CS2R R94, SRZ ;  /* 0x00000000005e7805 */ /* 0x000fe4000001ff00 */
[----:B------:R-:W-:Y:S02]  /*6720*/  LEA R145, R68, UR44, 0x3 ;  /* 0x0000002c44917c11 */ /* 0x000fe4000f8e18ff */
[----:B------:R-:W-:Y:S02]  /*6730*/  CS2R R92, SRZ ;  /* 0x00000000005c7805 */ /* 0x000fe4000001ff00 */
[----:B------:R-:W-:Y:S02]  /*6740*/  @P1 LOP3.LUT R0, R0, 0x1, RZ, 0xc0, !PT ;  /* 0x0000000100001812 */ /* 0x000fe400078ec0ff */
[----:B------:R-:W-:Y:S02]  /*6750*/  CS2R R86, SRZ ;  /* 0x0000000000567805 */ /* 0x000fe4000001ff00 */
[----:B------:R-:W-:Y:S02]  /*6760*/  SHF.L.U32 R2, R150, 0x1f, RZ ;  /* 0x0000001f96027819 */ /* 0x000fe400000006ff */
[----:B------:R-:W-:Y:S02]  /*6770*/  CS2R R84, SRZ ;  /* 0x0000000000547805 */ /* 0x000fe4000001ff00 */
[----:B------:R-:W-:Y:S02]  /*6780*/  ISETP.NE.U32.OR P6, PT, R0, 0x1, !P1 ;  /* 0x000000010000780c */ /* 0x000fe40004fc5470 */
[----:B------:R-:W-:Y:S02]  /*6790*/  CS2R R82, SRZ ;  /* 0x0000000000527805 */ /* 0x000fe4000001ff00 */
[----:B------:R-:W-:Y:S02]  /*67a0*/  PLOP3.LUT P2, PT, PT, PT, UP1, 0x80, 0x8 ;  /* 0x000000000008781c */ /* 0x000fe40003f4f018 */
[----:B------:R-:W-:Y:S02]  /*67b0*/  CS2R R80, SRZ ;  /* 0x0000000000507805 */ /* 0x000fe4000001ff00 */
[----:B------:R-:W-:Y:S02]  /*67c0*/  SEL R0, RZ, 0xffffffff, P4 ;  /* 0xffffffffff007807 */ /* 0x000fe40002000000 */
[----:B------:R-:W-:Y:S03]  /*67d0*/  P2R R106, PR, RZ, 0x40 ;  /* 0x00000040ff6a7803 */ /* 0x000fe60000000000 */
[----:B------:R-:W-:Y:S04]  /*67e0*/  @P6 SHF.L.U32 R4, R147, 0x1f, RZ ;  /* 0x0000001f93046819 */ /* 0x000fe800000006ff */
[----:B------:R-:W-:Y:S01]  /*67f0*/  @P2 SEL R0, R5, R0, !P3 ;  /* 0x0000000005002207 */ /* 0x000fe20005800000 */
[----:B------:R-:W1:Y:S03]  /*6800*/  @P6 SYNCS.PHASECHK.TRANS64.TRYWAIT P1, [R3+URZ+0xb0], R4 ;  /* 0x0000b004030065a7 */ /* 0x000e6600080211ff */
[----:B------:R-:W-:Y:S04]  /*6810*/  LOP3.LUT R0, R0, 0x1, RZ, 0xc0, !PT ;  /* 0x0000000100007812 */ /* 0x000fe800078ec0ff */
[----:B------:R-:W-:Y:S04]  /*6820*/  ISETP.NE.U32.AND P5, PT, R0, 0x1, PT ;  /* 0x000000010000780c */ /* 0x000fe80003fa5070 */
[----:B------:R-:W-:Y:S01]  /*6830*/  P2R R79, PR, RZ, 0x20 ;  /* 0x00000020ff4f7803 */ /* 0x000fe20000000000 */
[----:B------:R2:W4:Y:S01]  /*6840*/  SYNCS.PHASECHK.TRANS64.TRYWAIT P0, [R145+URZ+0x120], R2 ;  /* 0x00012002910075a7 */ /* 0x00052200080011ff */
[----:B-1----:R-:W-:Y:S01]  /*6850*/  @P6 SEL R78, RZ, 0x1, !P1 ;  /* 0x00000001ff4e6807 */ /* 0x002fe20004800000 */
[----:B--2---:R-:W-:Y:S06]  /*6860*/  @!P6 BRA `(.L_x_115) ;  /* 0x0000000000a0e947 */ /* 0x004fec0003800000 */
[----:B------:R-:W-:Y:S01]  /*6870*/  @P5 IMAD R7, R148, 0x2000, R135 ;  /* 0x0000200094075824 */ /* 0x000fe200078e0287 */
[----:B------:R-:W-:Y:S01]  /*6880*/  ISETP.NE.AND P1, PT, R78, RZ, PT ;  /* 0x000000ff4e00720c */ /* 0x000fe20003f25270 */
[----:B------:R-:W-:Y:S01]  /*6890*/  BSSY B0, `(.L_x_116) ;  /* 0x0000011000007945 */ /* 0x000fe20003800000 */
[----:B------:R-:W-:Y:S01]  /*68a0*/  CS2R R82, SRZ ;  /* 0x0000000000527805 */ /* 0x000fe2000001ff00 */
[----:B------:R-:W-:Y:S01]  /*68b0*/  @P5 VIADD R4, R7, UR44 ;  /* 0x0000002c07045c36 */ /* 0x000fe20008000000 */
[----:B------:R-:W-:Y:S02]  /*68c0*/  CS2R R80, SRZ ;  /* 0x0000000000507805 */ /* 0x000fe4000001ff00 */
[----:B------:R-:W-:Y:S02]  /*68d0*/  CS2R R86, SRZ ;  /* 0x0000000000567805 */ /* 0x000fe4000001ff00 */
[----:B------:R-:W-:Y:S01]  /*68e0*/  CS2R R84, SRZ ;  /* 0x0000000000547805 */ /* 0x000fe2000001ff00 */
[--C-:B------:R-:W-:Y:S01]  /*68f0*/  @P5 IMAD.IADD R6, R153, 0x1, R4.reuse ;  /* 0x0000000199065824 */ /* 0x100fe200078e0204 */
[----:B------:R-:W-:Y:S01]  /*6900*/  CS2R R94, SRZ ;  /* 0x00000000005e7805 */ /* 0x000fe2000001ff00 */
[--C-:B------:R-:W-:Y:S01]  /*6910*/  @P5 IMAD.IADD R5, R152, 0x1, R4.reuse ;  /* 0x0000000198055824 */ /* 0x100fe200078e0204 */
[----:B------:R-:W-:Y:S01]  /*6920*/  CS2R R92, SRZ ;  /* 0x00000000005c7805 */ /* 0x000fe2000001ff00 */
[----:B------:R-:W-:Y:S01]  /*6930*/  @P5 IMAD R4, R151, 0x10, R4 ;  /* 0x0000001097045824 */ /* 0x000fe200078e0204 */
[----:B------:R-:W-:Y:S02]  /*6940*/  CS2R R98, SRZ ;  /* 0x0000000000627805 */ /* 0x000fe4000001ff00 */
[----:B------:R-:W-:Y:S01]  /*6950*/  CS2R R96, SRZ ;  /* 0x0000000000607805 */ /* 0x000fe2000001ff00 */
[----:B------:R-:W-:Y:S06]  /*6960*/  @P1 BRA `(.L_x_117) ;  /* 0x00000000000c1947 */ /* 0x000fec0003800000 */
[----:B------:R-:W-:Y:S04]  /*6970*/  SHF.L.U32 R0, R147, 0x1f, RZ ;  /* 0x0000001f93007819 */ /* 0x000fe800000006ff */
[----:B------:R-:W1:Y:S02]  /*6980*/  SYNCS.PHASECHK.TRANS64.TRYWAIT P1, [R3+URZ+0xb0], R0 ;  /* 0x0000b000030075a7 */ /* 0x000e6400080211ff */
[----:B-1----:R-:W-:Y:S05]  /*6990*/  @!P1 BRA `(.L_x_118) ;  /* 0x0000006400609947 */ /* 0x002fea0003800000 */
.L_x_117:
[----:B------:R-:W-:Y:S05]  /*69a0*/  BSYNC B0 ;  /* 0x0000000000007941 */ /* 0x000fea0003800000 */
.L_x_116:
[----:B------:R-:W-:Y:S01]  /*69b0*/  ISETP.NE.AND P1, PT, R79, RZ, PT ;  /* 0x000000ff4f00720c */ /* 0x000fe20003f25270 */
[----:B-1----:R-:W-:Y:S02]  /*69c0*/  VIADD R3, R3, 0xd0 ;  /* 0x000000d003037836 */ /* 0x002fe40000000000 */
[----:B------:R-:W-:Y:S02]  /*69d0*/  IMAD.U32 R0, RZ, RZ, UR45 ;  /* 0x0000002dff007e24 */ /* 0x000fe4000f8e00ff */
[----:B------:R-:W-:Y:S03]  /*69e0*/  VIADD R148, R148, 0x1 ;  /* 0x0000000194947836 */ /* 0x000fe60000000000 */
[----:B------:R-:W-:Y:S05]  /*69f0*/  PRMT R0, R0, 0x654, R3 ;  /* 0x0000065400007816 */ /* 0x000fea0000000003 */
[----:B------:R1:W2:Y:S04]  /*6a00*/  @P1 LDS.128 R80, [R7+UR44+0x200] ;  /* 0x0002002c07501984 */ /* 0x0002a80008000c00 */
[----:B------:R1:W1:Y:S04]  /*6a10*/  @P1 LDS.128 R84, [R6+0x200] ;  /* 0x0002000006541984 */ /* 0x0002680000000c00 */
[----:B------:R1:W1:Y:S04]  /*6a20*/  @P1 LDS.128 R92, [R5+0x200] ;  /* 0x00020000055c1984 */ /* 0x0002680000000c00 */
[----:B------:R1:W1:Y:S01]  /*6a30*/  @P1 LDS.128 R96, [R4+0x200] ;  /* 0x0002000004601984 */ /* 0x0002620000000c00 */
[C---:B------:R-:W-:Y:S01]  /*6a40*/  ISETP.NE.AND P1, PT, R148.reuse, 0x4, PT ;  /* 0x000000049400780c */ /* 0x040fe20003f25270 */
[----:B------:R-:W-:Y:S01]  /*6a50*/  @!PT LDS RZ, [RZ] ;  /* 0x00000000fffff984 */ /* 0x000fe20000000800 */
[----:B------:R-:W-:Y:S01]  /*6a60*/  @!PT LDS RZ, [RZ] ;  /* 0x00000000fffff984 */ /* 0x000fe20000000800 */
[----:B------:R-:W-:Y:S01]  /*6a70*/  @!PT LDS RZ, [RZ] ;  /* 0x00000000fffff984 */ /* 0x000fe20000000800 */
[----:B------:R-:W-:Y:S01]  /*6a80*/  @!PT LDS RZ, [RZ] ;  /* 0x00000000fffff984 */ /* 0x000fe20000000800 */
[----:B------:R5:W-:Y:S06]  /*6a90*/  MEMBAR.ALL.CTA ;  /* 0x0000000000007992 */ /* 0x000bec0000008000 */
[----:B-----5:R-:W5:Y:S01]  /*6aa0*/  FENCE.VIEW.ASYNC.S ;  /* 0x00000000000073c6 */ /* 0x020f620000000000 */
[----:B------:R-:W-:Y:S01]  /*6ab0*/  SEL R148, R148, RZ, P1 ;  /* 0x000000ff94947207 */ /* 0x000fe20000800000 */
[----:B-----5:R5:W-:Y:S02]  /*6ac0*/  SYNCS.ARRIVE.TRANS64.RED.A1T0 RZ, [R0+URZ], RZ ;  /* 0x000000ff00ff79a7 */ /* 0x020be400081004ff */
[----:B-----5:R-:W-:Y:S04]  /*6ad0*/  SEL R0, RZ, 0x1, P1 ;  /* 0x00000001ff007807 */ /* 0x020fe80000800000 */
[----:B--2---:R-:W-:Y:S02]  /*6ae0*/  LOP3.LUT R147, R147, R0, RZ, 0x3c, !PT ;  /* 0x0000000093937212 */ /* 0x004fe400078e3cff */
.L_x_115:
[----:B------:R-:W-:Y:S05]  /*6af0*/  BSYNC B1 ;  /* 0x0000000000017941 */ /* 0x000fea0003800000 */
.L_x_114:
[----:B------:R-:W-:Y:S04]  /*6b00*/  SHF.R.U32.HI R0, RZ, 0x15, R71 ;  /* 0x00000015ff007819 */ /* 0x000fe80000011647 */
[----:B------:R-:W-:Y:S01]  /*6b10*/  LOP3.LUT P1, RZ, R0, 0x3, R141, 0x48, !PT ;  /* 0x0000000300ff7812 */ /* 0x000fe2000782488d */
[----:B------:R-:W-:Y:S01]  /*6b20*/  @!UPT UIADD3 URZ, UPT, UPT, URZ, URZ, URZ ;  /* 0x000000fffffff290 */ /* 0x000fe2000fffe0ff */
[----:B----4-:R-:W-:Y:S11]  /*6b30*/  @P0 BRA `(.L_x_119) ;  /* 0x0000000000080947 */ /* 0x010ff60003800000 */
[----:B------:R-:W2:Y:S02]  /*6b40*/  SYNCS.PHASECHK.TRANS64.TRYWAIT P0, [R145+URZ+0x120], R2 ;  /* 0x00012002910075a7 */ /* 0x000ea400080011ff */
[----:B--2---:R-:W-:Y:S05]  /*6b50*/  @!P0 BRA `(.L_x_120) ;  /* 0x0000006400048947 */ /* 0x004fea0003800000 */
.L_x_119:
[----:B------:R-:W-:Y:S05]  /*6b60*/  @!P1 BRA `(.L_x_121) ;  /* 0x0000000000409947 */ /* 0x000fea0003800000 */
[----:B------:R-:W1:Y:S01]  /*6b70*/  LDCU.64 UR8, c[0x4][0x78] ;  /* 0x01000f00ff0877ac */ /* 0x000e620008000a00 */
[----:B------:R-:W-:Y:S01]  /*6b80*/  MOV R3, 0x0 ;  /* 0x0000000000037802 */ /* 0x000fe20000000f00 */
[----:B------:R-:W-:Y:S02]  /*6b90*/  HFMA2 R12, -RZ, RZ, 0, 5.9604644775390625e-08 ;  /* 0x00000001ff0c7431 */ /* 0x000fe400000001ff */
[----:B------:R-:W-:Y:S02]  /*6ba0*/  IMAD.MOV.U32 R8, RZ, RZ, 0x192 ;  /* 0x00000192ff087424 */ /* 0x000fe400078e00ff */
[----:B------:R-:W-:Y:S01]  /*6bb0*/  IMAD.MOV.U32 R13, RZ, RZ, RZ ;  /* 0x000000ffff0d7224 */ /* 0x000fe200078e00ff */
[----:B------:R-:W4:Y:S01]  /*6bc0*/  LDCU.64 UR6, c[0x4][0x80] ;  /* 0x01001000ff0677ac */ /* 0x000f220008000a00 */
[----:B--2---:R-:W2:Y:S01]  /*6bd0*/  LDC.64 R2, c[0x4][R3] ;  /* 0x0100000003027b82 */ /* 0x004ea20000000a00 */
[----:B------:R-:W5:Y:S01]  /*6be0*/  LDCU.64 UR4, c[0x4][0x18] ;  /* 0x01000300ff0477ac */ /* 0x000f620008000a00 */
[----:B-1----:R-:W-:Y:S01]  /*6bf0*/  MOV R5, UR9 ;  /* 0x0000000900057c02 */ /* 0x002fe20008000f00 */
[----:B------:R-:W-:Y:S01]  /*6c00*/  IMAD.U32 R4, RZ, RZ, UR8 ;  /* 0x00000008ff047e24 */ /* 0x000fe2000f8e00ff */
[----:B----4-:R-:W-:Y:S01]  /*6c10*/  MOV R7, UR7 ;  /* 0x0000000700077c02 */ /* 0x010fe20008000f00 */
[----:B------:R-:W-:Y:S01]  /*6c20*/  IMAD.U32 R6, RZ, RZ, UR6 ;  /* 0x00000006ff067e24 */ /* 0x000fe2000f8e00ff */
[----:B-----5:R-:W-:Y:S01]  /*6c30*/  MOV R11, UR5 ;  /* 0x00000005000b7c02 */ /* 0x020fe20008000f00 */
[----:B------:R-:W-:Y:S02]  /*6c40*/  IMAD.U32 R10, RZ, RZ, UR4 ;  /* 0x00000004ff0a7e24 */ /* 0x000fe4000f8e00ff */
[----:B------:R-:W-:Y:S07]  /*6c50*/  LEPC R20, `(.L_x_121) ;  /* 0x000000001014794e */ /* 0x000fee0000000000 */
[----:B--23--:R-:W-:Y:S05]  /*6c60*/  CALL.ABS.NOINC R2 ;  /* 0x0000000002007343 */ /* 0x00cfea0003c00000 */
.L_x_121:
[----:B------:R-:W-:Y:S01]  /*6c70*/  SHF.L.U32 R75, R80, 0x10, RZ ;  /* 0x00000010504b7819 */ /* 0x000fe200000006ff */
[----:B------:R-:W-:Y:S05]  /*6c80*/  WARPSYNC.ALL ;  /* 0x0000000000007948 */ /* 0x000fea0003800000 */
[----:B------:R-:W-:Y:S01]  /*6c90*/  R2UR UR4, R71 ;  /* 0x00000000470472ca */ /* 0x000fe200000e0000 */
[----:B------:R-:W-:Y:S01]  /*6ca0*/  BSSY.RECONVERGENT B0, `(.L_x_122) ;  /* 0x0000121000007945 */ /* 0x000fe20003800200 */
[----:B------:R-:W-:Y:S02]  /*6cb0*/  IADD3 R105, PT, PT, R135, UR44, RZ ;  /* 0x0000002c87697c10 */ /* 0x000fe4000fffe0ff */
[----:B------:R-:W-:Y:S02]  /*6cc0*/  SHF.L.U32 R104, R151, 0x4, RZ ;  /* 0x0000000497687819 */ /* 0x000fe400000006ff */
[-C--:B------:R-:W-:Y:S02]  /*6cd0*/  IADD3 R159, PT, PT, R153, R105.reuse, RZ ;  /* 0x00000069999f7210 */ /* 0x080fe40007ffe0ff */
[----:B------:R-:W-:Y:S02]  /*6ce0*/  IADD3 R158, PT, PT, R152, R105, RZ ;  /* 0x00000069989e7210 */ /* 0x000fe40007ffe0ff */
[----:B------:R-:W-:Y:S02]  /*6cf0*/  IADD3 R157, PT, PT, R105, R104, RZ ;  /* 0x00000068699d7210 */ /* 0x000fe40007ffe0ff */
[C---:B------:R-:W-:Y:S01]  /*6d00*/  PRMT R73, R80.reuse, 0x8880, RZ ;  /* 0x0000888050497816 */ /* 0x040fe200000000ff */
[----:B-1----:R-:W3:Y:S01]  /*6d10*/  LDTM.x64 R4, tmem[UR4] ;  /* 0x00000004000479ee */ /* 0x002ee20008340000 */
[----:B------:R-:W-:Y:S02]  /*6d20*/  SHF.R.S32.HI R75, RZ, 0x18, R75 ;  /* 0x00000018ff4b7819 */ /* 0x000fe4000001144b */
[----:B------:R-:W-:Y:S02]  /*6d30*/  SHF.R.S32.HI R76, RZ, 0x18, R81 ;  /* 0x00000018ff4c7819 */ /* 0x000fe40000011451 */
[----:B------:R-:W-:Y:S02]  /*6d40*/  SHF.L.U32 R74, R80, 0x8, RZ ;  /* 0x00000008504a7819 */ /* 0x000fe400000006ff */
[----:B------:R-:W-:Y:S02]  /*6d50*/  SHF.L.U32 R77, R81, 0x8, RZ ;  /* 0x00000008514d7819 */ /* 0x000fe400000006ff */
[----:B------:R-:W-:Y:S02]  /*6d60*/  SHF.R.S32.HI R74, RZ, 0x18, R74 ;  /* 0x00000018ff4a7819 */ /* 0x000fe4000001144a */
[----:B------:R-:W-:Y:S02]  /*6d70*/  SHF.R.S32.HI R77, RZ, 0x18, R77 ;  /* 0x00000018ff4d7819 */ /* 0x000fe4000001144d */
[----:B------:R-:W-:Y:S02]  /*6d80*/  ISETP.NE.AND P0, PT, R155, RZ, PT ;  /* 0x000000ff9b00720c */ /* 0x000fe40003f05270 */
[----:B------:R-:W-:Y:S02]  /*6d90*/  ISETP.NE.AND P6, PT, R106, RZ, PT ;  /* 0x000000ff6a00720c */ /* 0x000fe40003fc5270 */
[----:B------:R-:W-:Y:S01]  /*6da0*/  LEA R107, R148, UR44, 0x3 ;  /* 0x0000002c946b7c11 */ /* 0x000fe2000f8e18ff */
[C---:B---3--:R-:W-:Y:S02]  /*6db0*/  IMAD R0, R70.reuse, R4, RZ ;  /* 0x0000000446007224 */ /* 0x048fe400078e02ff */
[C---:B--2---:R-:W-:Y:S02]  /*6dc0*/  IMAD R2, R70.reuse, R5, RZ ;  /* 0x0000000546027224 */ /* 0x044fe400078e02ff */
[----:B------:R-:W-:Y:S06]  /*6dd0*/  IMAD R3, R70, R6, RZ ;  /* 0x0000000646037224 */ /* 0x000fec00078e02ff */
[----:B------:R-:W-:Y:S01]  /*6de0*/  @P6 SHF.L.U32 R116, R147, 0x1f, RZ ;  /* 0x0000001f93746819 */ /* 0x000fe200000006ff */
[-C--:B------:R-:W-:Y:S01]  /*6df0*/  IMAD R0, R73, R72.reuse, R0 ;  /* 0x0000004849007224 */ /* 0x080fe200078e0200 */
[----:B------:R-:W-:Y:S01]  /*6e00*/  SHF.R.S32.HI R73, RZ, 0x18, R80 ;  /* 0x00000018ff497819 */ /* 0x000fe20000011450 */
[-C--:B------:R-:W-:Y:S01]  /*6e10*/  IMAD R2, R75, R72.reuse, R2 ;  /* 0x000000484b027224 */ /* 0x080fe200078e0202 */
[C---:B------:R-:W-:Y:S01]  /*6e20*/  PRMT R75, R81.reuse, 0x8880, RZ ;  /* 0x00008880514b7816 */ /* 0x040fe200000000ff */
[----:B------:R-:W-:Y:S01]  /*6e30*/  IMAD R3, R74, R72, R3 ;  /* 0x000000484a037224 */ /* 0x000fe200078e0203 */
[----:B------:R-:W-:Y:S01]  /*6e40*/  SHF.L.U32 R74, R81, 0x10, RZ ;  /* 0x00000010514a7819 */ /* 0x000fe200000006ff */
[C---:B------:R-:W-:Y:S02]  /*6e50*/  IMAD R7, R70.reuse, R7, RZ ;  /* 0x0000000746077224 */ /* 0x040fe400078e02ff */
[C---:B------:R-:W-:Y:S01]  /*6e60*/  IMAD R4, R70.reuse, R8, RZ ;  /* 0x0000000846047224 */ /* 0x040fe200078e02ff */
[----:B------:R-:W-:Y:S01]  /*6e70*/  SHF.R.S32.HI R74, RZ, 0x18, R74 ;  /* 0x00000018ff4a7819 */ /* 0x000fe2000001144a */
[----:B------:R-:W-:Y:S02]  /*6e80*/  IMAD R5, R70, R9, RZ ;  /* 0x0000000946057224 */ /* 0x000fe400078e02ff */
[-C--:B------:R-:W-:Y:S01]  /*6e90*/  IMAD R7, R73, R72.reuse, R7 ;  /* 0x0000004849077224 */ /* 0x080fe200078e0207 */
[C---:B------:R-:W-:Y:S01]  /*6ea0*/  PRMT R73, R82.reuse, 0x8880, RZ ;  /* 0x0000888052497816 */ /* 0x040fe200000000ff */
[----:B------:R-:W-:Y:S01]  /*6eb0*/  IMAD R4, R75, R72, R4 ;  /* 0x000000484b047224 */ /* 0x000fe200078e0204 */
[----:B------:R-:W-:Y:S01]  /*6ec0*/  SHF.L.U32 R75, R82, 0x8, RZ ;  /* 0x00000008524b7819 */ /* 0x000fe200000006ff */
[----:B------:R-:W-:Y:S01]  /*6ed0*/  IMAD R6, R70, R10, RZ ;  /* 0x0000000a46067224 */ /* 0x000fe200078e02ff */
[----:B------:R-:W-:Y:S01]  /*6ee0*/  I2IP.S8.S32.SAT R89, R7, R3, RZ ;  /* 0x0000000307597239 */ /* 0x000fe200000014ff */
[----:B------:R-:W-:Y:S01]  /*6ef0*/  IMAD R5, R74, R72, R5 ;  /* 0x000000484a057224 */ /* 0x000fe200078e0205 */
[----:B------:R-:W-:Y:S01]  /*6f00*/  SHF.L.U32 R74, R82, 0x10, RZ ;  /* 0x00000010524a7819 */ /* 0x000fe200000006ff */
[----:B------:R-:W-:Y:S01]  /*6f10*/  IMAD R11, R70, R11, RZ ;  /* 0x0000000b460b7224 */ /* 0x000fe200078e02ff */
[----:B------:R-:W-:Y:S01]  /*6f20*/  I2IP.S8.S32.SAT R88, R2, R0, R89 ;  /* 0x0000000002587239 */ /* 0x000fe20000001459 */
[C---:B------:R-:W-:Y:S01]  /*6f30*/  IMAD R8, R70.reuse, R12, RZ ;  /* 0x0000000c46087224 */ /* 0x040fe200078e02ff */
[----:B------:R-:W-:Y:S01]  /*6f40*/  SHF.R.S32.HI R74, RZ, 0x18, R74 ;  /* 0x00000018ff4a7819 */ /* 0x000fe2000001144a */
[-C--:B------:R-:W-:Y:S01]  /*6f50*/  IMAD R6, R77, R72.reuse, R6 ;  /* 0x000000484d067224 */ /* 0x080fe200078e0206 */
[----:B------:R-:W-:Y:S01]  /*6f60*/  SHF.R.S32.HI R75, RZ, 0x18, R75 ;  /* 0x00000018ff4b7819 */ /* 0x000fe2000001144b */
[----:B------:R-:W-:Y:S01]  /*6f70*/  IMAD R9, R70, R13, RZ ;  /* 0x0000000d46097224 */ /* 0x000fe200078e02ff */
[----:B------:R-:W-:Y:S01]  /*6f80*/  SHF.L.U32 R77, R83, 0x8, RZ ;  /* 0x00000008534d7819 */ /* 0x000fe200000006ff */
[-C--:B------:R-:W-:Y:S01]  /*6f90*/  IMAD R11, R76, R72.reuse, R11 ;  /* 0x000000484c0b7224 */ /* 0x080fe200078e020b */
[----:B------:R-:W-:Y:S01]  /*6fa0*/  SHF.R.S32.HI R76, RZ, 0x18, R83 ;  /* 0x00000018ff4c7819 */ /* 0x000fe20000011453 */
[----:B------:R-:W-:Y:S01]  /*6fb0*/  IMAD R8, R73, R72, R8 ;  /* 0x0000004849087224 */ /* 0x000fe200078e0208 */
[----:B------:R-:W-:Y:S01]  /*6fc0*/  SHF.R.S32.HI R73, RZ, 0x18, R82 ;  /* 0x00000018ff497819 */ /* 0x000fe20000011452 */
[----:B------:R-:W-:Y:S01]  /*6fd0*/  IMAD R10, R70, R14, RZ ;  /* 0x0000000e460a7224 */ /* 0x000fe200078e02ff */
[----:B------:R-:W-:Y:S01]  /*6fe0*/  I2IP.S8.S32.SAT R90, R11, R6, RZ ;  /* 0x000000060b5a7239 */ /* 0x000fe200000014ff */
[----:B------:R-:W-:Y:S01]  /*6ff0*/  IMAD R9, R74, R72, R9 ;  /* 0x000000484a097224 */ /* 0x000fe200078e0209 */
[----:B------:R-:W-:Y:S01]  /*7000*/  SHF.R.S32.HI R77, RZ, 0x18, R77 ;  /* 0x00000018ff4d7819 */ /* 0x000fe2000001144d */
[----:B------:R-:W-:Y:S01]  /*7010*/  IMAD.U32 R74, R83, 0x10000, RZ ;  /* 0x00010000534a7824 */ /* 0x000fe200078e00ff */
[----:B------:R-:W-:Y:S01]  /*7020*/  I2IP.S8.S32.SAT R89, R5, R4, R90 ;  /* 0x0000000405597239 */ /* 0x000fe2000000145a */
[C---:B------:R-:W-:Y:S02]  /*7030*/  IMAD R15, R70.reuse, R15, RZ ;  /* 0x0000000f460f7224 */ /* 0x040fe400078e02ff */
[----:B------:R-:W-:Y:S01]  /*7040*/  IMAD R10, R75, R72, R10 ;  /* 0x000000484b0a7224 */ /* 0x000fe200078e020a */
[----:B------:R-:W-:Y:S01]  /*7050*/  PRMT R75, R83, 0x8880, RZ ;  /* 0x00008880534b7816 */ /* 0x000fe200000000ff */
        /* <DEDUP_REMOVED lines=11> */
[C---:B------:R-:W-:Y:S01]  /*7110*/  IMAD R19, R70.reuse, R19, RZ ;  /* 0x0000001346137224 */ /* 0x040fe200078e02ff */
[----:B------:R-:W-:Y:S01]  /*7120*/  I2IP.S8.S32.SAT R90, R9, R8, R90 ;  /* 0x00000008095a7239 */ /* 0x000fe2000000145a */
[C---:B------:R-:W-:Y:S01]  /*7130*/  IMAD R16, R70.reuse, R20, RZ ;  /* 0x0000001446107224 */ /* 0x040fe200078e02ff */
[----:B------:R-:W-:Y:S01]  /*7140*/  SHF.R.S32.HI R74, RZ, 0x18, R74 ;  /* 0x00000018ff4a7819 */ /* 0x000fe2000001144a */
[-C--:B------:R-:W-:Y:S01]  /*7150*/  IMAD R14, R77, R72.reuse, R14 ;  /* 0x000000484d0e7224 */ /* 0x080fe200078e020e */
[----:B------:R-:W-:Y:S01]  /*7160*/  SHF.R.S32.HI R75, RZ, 0x18, R75 ;  /* 0x00000018ff4b7819 */ /* 0x000fe2000001144b */
[----:B------:R-:W-:Y:S01]  /*7170*/  IMAD R17, R70, R21, RZ ;  /* 0x0000001546117224 */ /* 0x000fe200078e02ff */
[----:B------:R-:W-:Y:S01]  /*7180*/  SHF.L.U32 R77, R85, 0x8, RZ ;  /* 0x00000008554d7819 */ /* 0x000fe200000006ff */
[----:B------:R-:W-:Y:S01]  /*7190*/  IMAD R19, R76, R72, R19 ;  /* 0x000000484c137224 */ /* 0x000fe200078e0213 */
[----:B------:R-:W-:Y:S01]  /*71a0*/  SHF.R.S32.HI R76, RZ, 0x18, R85 ;  /* 0x00000018ff4c7819 */ /* 0x000fe20000011455 */
[----:B------:R-:W-:Y:S01]  /*71b0*/  IMAD R18, R70, R22, RZ ;  /* 0x0000001646127224 */ /* 0x000fe200078e02ff */
[----:B------:R-:W-:Y:S01]  /*71c0*/  SHF.R.S32.HI R77, RZ, 0x18, R77 ;  /* 0x00000018ff4d7819 */ /* 0x000fe2000001144d */
[----:B------:R-:W-:Y:S01]  /*71d0*/  IMAD R16, R73, R72, R16 ;  /* 0x0000004849107224 */ /* 0x000fe200078e0210 */
[----:B------:R-:W-:Y:S01]  /*71e0*/  I2IP.S8.S32.SAT R91, R19, R14, RZ ;  /* 0x0000000e135b7239 */ /* 0x000fe200000014ff */
[-C--:B------:R-:W-:Y:S01]  /*71f0*/  IMAD R17, R74, R72.reuse, R17 ;  /* 0x000000484a117224 */ /* 0x080fe200078e0211 */
[----:B------:R-:W-:Y:S01]  /*7200*/  SHF.L.U32 R74, R85, 0x10, RZ ;  /* 0x00000010554a7819 */ /* 0x000fe200000006ff */
[C---:B------:R-:W-:Y:S01]  /*7210*/  IMAD R23, R70.reuse, R23, RZ ;  /* 0x0000001746177224 */ /* 0x040fe200078e02ff */
[----:B------:R-:W-:Y:S01]  /*7220*/  SHF.R.S32.HI R73, RZ, 0x18, R84 ;  /* 0x00000018ff497819 */ /* 0x000fe20000011454 */
[----:B------:R-:W-:Y:S01]  /*7230*/  IMAD R18, R75, R72, R18 ;  /* 0x000000484b127224 */ /* 0x000fe200078e0212 */
[----:B------:R-:W-:Y:S01]  /*7240*/  PRMT R75, R85, 0x8880, RZ ;  /* 0x00008880554b7816 */ /* 0x000fe200000000ff */
[C---:B------:R-:W-:Y:S01]  /*7250*/  IMAD R20, R70.reuse, R24, RZ ;  /* 0x0000001846147224 */ /* 0x040fe200078e02ff */
[----:B------:R-:W-:Y:S01]  /*7260*/  SHF.R.S32.HI R74, RZ, 0x18, R74 ;  /* 0x00000018ff4a7819 */ /* 0x000fe2000001144a */
[----:B------:R-:W-:Y:S01]  /*7270*/  IMAD R21, R70, R25, RZ ;  /* 0x0000001946157224 */ /* 0x000fe200078e02ff */
[----:B------:R-:W-:Y:S01]  /*7280*/  I2IP.S8.S32.SAT R91, R13, R12, R91 ;  /* 0x0000000c0d5b7239 */ /* 0x000fe2000000145b */
[-C--:B------:R-:W-:Y:S01]  /*7290*/  IMAD R23, R73, R72.reuse, R23 ;  /* 0x0000004849177224 */ /* 0x080fe200078e0217 */
[C---:B------:R-:W-:Y:S01]  /*72a0*/  PRMT R73, R86.reuse, 0x8880, RZ ;  /* 0x0000888056497816 */ /* 0x040fe200000000ff */
[-C--:B------:R-:W-:Y:S01]  /*72b0*/  IMAD R20, R75, R72.reuse, R20 ;  /* 0x000000484b147224 */ /* 0x080fe200078e0214 */
[----:B------:R-:W-:Y:S01]  /*72c0*/  SHF.L.U32 R75, R86, 0x8, RZ ;  /* 0x00000008564b7819 */ /* 0x000fe200000006ff */
[----:B------:R-:W-:Y:S01]  /*72d0*/  IMAD R21, R74, R72, R21 ;  /* 0x000000484a157224 */ /* 0x000fe200078e0215 */
[----:B------:R1:W-:Y:S01]  /*72e0*/  STS.128 [R135+UR44+0x8200], R88 ;  /* 0x0082005887007988 */ /* 0x0003e20008000c2c */
[----:B------:R-:W-:Y:S01]  /*72f0*/  IMAD R22, R70, R26, RZ ;  /* 0x0000001a46167224 */ /* 0x000fe200078e02ff */
[----:B------:R-:W-:Y:S01]  /*7300*/  I2IP.S8.S32.SAT R100, R23, R18, RZ ;  /* 0x0000001217647239 */ /* 0x000fe200000014ff */
[----:B------:R-:W-:Y:S01]  /*7310*/  IMAD.U32 R74, R86, 0x10000, RZ ;  /* 0x00010000564a7824 */ /* 0x000fe200078e00ff */
[----:B------:R-:W-:Y:S01]  /*7320*/  SHF.R.S32.HI R75, RZ, 0x18, R75 ;  /* 0x00000018ff4b7819 */ /* 0x000fe2000001144b */
[C---:B------:R-:W-:Y:S01]  /*7330*/  IMAD R27, R70.reuse, R27, RZ ;  /* 0x0000001b461b7224 */ /* 0x040fe200078e02ff */
[----:B------:R-:W-:Y:S01]  /*7340*/  I2IP.S8.S32.SAT R100, R17, R16, R100 ;  /* 0x0000001011647239 */ /* 0x000fe20000001464 */
[C---:B------:R-:W-:Y:S01]  /*7350*/  IMAD R24, R70.reuse, R28, RZ ;  /* 0x0000001c46187224 */ /* 0x040fe200078e02ff */
[----:B------:R-:W-:Y:S01]  /*7360*/  SHF.R.S32.HI R74, RZ, 0x18, R74 ;  /* 0x00000018ff4a7819 */ /* 0x000fe2000001144a */
[-C--:B------:R-:W-:Y:S01]  /*7370*/  IMAD R22, R77, R72.reuse, R22 ;  /* 0x000000484d167224 */ /* 0x080fe200078e0216 */
[----:B------:R-:W-:Y:S01]  /*7380*/  SHF.L.U32 R77, R87, 0x8, RZ ;  /* 0x00000008574d7819 */ /* 0x000fe200000006ff */
[----:B------:R-:W-:Y:S02]  /*7390*/  IMAD R25, R70, R29, RZ ;  /* 0x0000001d46197224 */ /* 0x000fe400078e02ff */
        /* <DEDUP_REMOVED lines=33> */
[----:B------:R-:W-:Y:S01]  /*75b0*/  PRMT R76, R93, 0x8880, RZ ;  /* 0x000088805d4c7816 */ /* 0x000fe200000000ff */
[C---:B------:R-:W-:Y:S02]  /*75c0*/  IMAD R34, R70.reuse, R38, RZ ;  /* 0x0000002646227224 */ /* 0x040fe400078e02ff */
[----:B------:R-:W-:Y:S01]  /*75d0*/  IMAD R32, R73, R72, R32 ;  /* 0x0000004849207224 */ /* 0x000fe200078e0220 */
[----:B------:R-:W-:Y:S01]  /*75e0*/  SHF.R.S32.HI R73, RZ, 0x18, R92 ;  /* 0x00000018ff497819 */ /* 0x000fe2000001145c */
[----:B------:R-:W-:Y:S01]  /*75f0*/  IMAD R39, R70, R39, RZ ;  /* 0x0000002746277224 */ /* 0x000fe200078e02ff */
[----:B------:R-:W-:Y:S01]  /*7600*/  I2IP.S8.S32.SAT R103, R35, R30, RZ ;  /* 0x0000001e23677239 */ /* 0x000fe200000014ff */
[-C--:B------:R-:W-:Y:S02]  /*7610*/  IMAD R33, R74, R72.reuse, R33 ;  /* 0x000000484a217224 */ /* 0x080fe400078e0221 */
[----:B------:R-:W-:Y:S01]  /*7620*/  IMAD R34, R75, R72, R34 ;  /* 0x000000484b227224 */ /* 0x000fe200078e0222 */
[----:B------:R-:W-:Y:S01]  /*7630*/  I2IP.S8.S32.SAT R103, R29, R28, R103 ;  /* 0x0000001c1d677239 */ /* 0x000fe20000001467 */
[C---:B------:R-:W-:Y:S01]  /*7640*/  IMAD.U32 R74, R93.reuse, 0x10000, RZ ;  /* 0x000100005d4a7824 */ /* 0x040fe200078e00ff */
[----:B------:R-:W-:Y:S01]  /*7650*/  SHF.L.U32 R75, R93, 0x8, RZ ;  /* 0x000000085d4b7819 */ /* 0x000fe200000006ff */
[----:B------:R-:W-:Y:S01]  /*7660*/  IMAD R39, R73, R72, R39 ;  /* 0x0000004849277224 */ /* 0x000fe200078e0227 */
[----:B------:R-:W-:Y:S01]  /*7670*/  MOV R73, R76 ;  /* 0x0000004c00497202 */ /* 0x000fe20000000f00 */
[C---:B------:R-:W-:Y:S01]  /*7680*/  IMAD R36, R70.reuse, R40, RZ ;  /* 0x0000002846247224 */ /* 0x040fe200078e02ff */
[----:B------:R-:W-:Y:S01]  /*7690*/  SHF.R.S32.HI R74, RZ, 0x18, R74 ;  /* 0x00000018ff4a7819 */ /* 0x000fe2000001144a */
[C---:B------:R-:W-:Y:S01]  /*76a0*/  IMAD R37, R70.reuse, R41, RZ ;  /* 0x0000002946257224 */ /* 0x040fe200078e02ff */
[----:B------:R-:W-:Y:S01]  /*76b0*/  SHF.R.S32.HI R75, RZ, 0x18, R75 ;  /* 0x00000018ff4b7819 */ /* 0x000fe2000001144b */
[----:B------:R-:W-:Y:S01]  /*76c0*/  IMAD R38, R70, R42, RZ ;  /* 0x0000002a46267224 */ /* 0x000fe200078e02ff */
[----:B------:R1:W-:Y:S01]  /*76d0*/  STS.128 [R159+0x8200], R100 ;  /* 0x008200649f007388 */ /* 0x0003e20000000c00 */
[----:B------:R-:W-:Y:S01]  /*76e0*/  IMAD R36, R73, R72, R36 ;  /* 0x0000004849247224 */ /* 0x000fe200078e0224 */
[----:B------:R-:W-:Y:S01]  /*76f0*/  I2IP.S8.S32.SAT R108, R39, R34, RZ ;  /* 0x00000022276c7239 */ /* 0x000fe200000014ff */
[-C--:B------:R-:W-:Y:S01]  /*7700*/  IMAD R37, R74, R72.reuse, R37 ;  /* 0x000000484a257224 */ /* 0x080fe200078e0225 */
[----:B------:R-:W-:Y:S01]  /*7710*/  SHF.R.S32.HI R76, RZ, 0x18, R93 ;  /* 0x00000018ff4c7819 */ /* 0x000fe2000001145d */
[----:B------:R-:W-:Y:S01]  /*7720*/  IMAD R43, R70, R43, RZ ;  /* 0x0000002b462b7224 */ /* 0x000fe200078e02ff */
[C---:B------:R-:W-:Y:S01]  /*7730*/  SHF.L.U32 R74, R94.reuse, 0x10, RZ ;  /* 0x000000105e4a7819 */ /* 0x040fe200000006ff */
[----:B------:R-:W-:Y:S01]  /*7740*/  IMAD R38, R75, R72, R38 ;  /* 0x000000484b267224 */ /* 0x000fe200078e0226 */
[----:B------:R-:W-:Y:S01]  /*7750*/  PRMT R73, R94, 0x8880, RZ ;  /* 0x000088805e497816 */ /* 0x000fe200000000ff */
[----:B------:R-:W-:Y:S01]  /*7760*/  IMAD R40, R70, R44, RZ ;  /* 0x0000002c46287224 */ /* 0x000fe200078e02ff */
[----:B------:R-:W-:Y:S01]  /*7770*/  SHF.L.U32 R75, R94, 0x8, RZ ;  /* 0x000000085e4b7819 */ /* 0x000fe200000006ff */
[----:B------:R-:W-:Y:S01]  /*7780*/  IMAD R41, R70, R45, RZ ;  /* 0x0000002d46297224 */ /* 0x000fe200078e02ff */
[----:B------:R-:W-:Y:S01]  /*7790*/  SHF.R.S32.HI R74, RZ, 0x18, R74 ;  /* 0x00000018ff4a7819 */ /* 0x000fe2000001144a */
[----:B------:R-:W-:Y:S01]  /*77a0*/  IMAD R43, R76, R72, R43 ;  /* 0x000000484c2b7224 */ /* 0x000fe200078e022b */
[----:B------:R-:W-:Y:S01]  /*77b0*/  SHF.R.S32.HI R75, RZ, 0x18, R75 ;  /* 0x00000018ff4b7819 */ /* 0x000fe2000001144b */
[C---:B------:R-:W-:Y:S01]  /*77c0*/  IMAD R42, R70.reuse, R46, RZ ;  /* 0x0000002e462a7224 */ /* 0x040fe200078e02ff */
[----:B------:R-:W-:Y:S01]  /*77d0*/  I2IP.S8.S32.SAT R108, R33, R32, R108 ;  /* 0x00000020216c7239 */ /* 0x000fe2000000146c */
[----:B------:R-:W-:Y:S01]  /*77e0*/  IMAD R40, R73, R72, R40 ;  /* 0x0000004849287224 */ /* 0x000fe200078e0228 */
[----:B------:R-:W-:Y:S01]  /*77f0*/  SHF.R.S32.HI R76, RZ, 0x18, R94 ;  /* 0x00000018ff4c7819 */ /* 0x000fe2000001145e */
[----:B------:R-:W-:Y:S01]  /*7800*/  IMAD R47, R70, R47, RZ ;  /* 0x0000002f462f7224 */ /* 0x000fe200078e02ff */
[----:B------:R-:W-:Y:S01]  /*7810*/  I2IP.S8.S32.SAT R109, R43, R38, RZ ;  /* 0x000000262b6d7239 */ /* 0x000fe200000014ff */
[-C--:B------:R-:W-:Y:S01]  /*7820*/  IMAD R41, R74, R72.reuse, R41 ;  /* 0x000000484a297224 */ /* 0x080fe200078e0229 */
[----:B------:R-:W-:Y:S01]  /*7830*/  PRMT R73, R95, 0x8880, RZ ;  /* 0x000088805f497816 */ /* 0x000fe200000000ff */
[-C--:B------:R-:W-:Y:S01]  /*7840*/  IMAD R42, R75, R72.reuse, R42 ;  /* 0x000000484b2a7224 */ /* 0x080fe200078e022a */
[----:B------:R-:W-:Y:S01]  /*7850*/  SHF.L.U32 R74, R95, 0x10, RZ ;  /* 0x000000105f4a7819 */ /* 0x000fe200000006ff */
[----:B------:R-:W-:Y:S01]  /*7860*/  IMAD R47, R76, R72, R47 ;  /* 0x000000484c2f7224 */ /* 0x000fe200078e022f */
[----:B------:R-:W-:Y:S01]  /*7870*/  I2IP.S8.S32.SAT R109, R37, R36, R109 ;  /* 0x00000024256d7239 */ /* 0x000fe2000000146d */
[C---:B------:R-:W-:Y:S01]  /*7880*/  IMAD R44, R70.reuse, R48, RZ ;  /* 0x00000030462c7224 */ /* 0x040fe200078e02ff */
[----:B------:R-:W-:Y:S01]  /*7890*/  SHF.R.S32.HI R74, RZ, 0x18, R74 ;  /* 0x00000018ff4a7819 */ /* 0x000fe2000001144a */
[----:B------:R-:W-:Y:S01]  /*78a0*/  IMAD.SHL.U32 R76, R95, 0x100, RZ ;  /* 0x000001005f4c7824 */ /* 0x000fe200078e00ff */
[----:B------:R-:W-:Y:S01]  /*78b0*/  I2IP.S8.S32.SAT R110, R47, R42, RZ ;  /* 0x0000002a2f6e7239 */ /* 0x000fe200000014ff */
[----:B------:R-:W-:Y:S01]  /*78c0*/  IMAD R45, R70, R49, RZ ;  /* 0x00000031462d7224 */ /* 0x000fe200078e02ff */
[----:B------:R-:W-:Y:S01]  /*78d0*/  PRMT R75, R96, 0x8880, RZ ;  /* 0x00008880604b7816 */ /* 0x000fe200000000ff */
[----:B------:R-:W-:Y:S01]  /*78e0*/  IMAD R44, R73, R72, R44 ;  /* 0x00000048492c7224 */ /* 0x000fe200078e022c */
[----:B------:R-:W-:Y:S01]  /*78f0*/  SHF.R.S32.HI R73, RZ, 0x18, R76 ;  /* 0x00000018ff497819 */ /* 0x000fe2000001144c */
[----:B------:R-:W-:Y:S01]  /*7900*/  IMAD R46, R70, R50, RZ ;  /* 0x00000032462e7224 */ /* 0x000fe200078e02ff */
[----:B------:R-:W-:Y:S01]  /*7910*/  I2IP.S8.S32.SAT R110, R41, R40, R110 ;  /* 0x00000028296e7239 */ /* 0x000fe2000000146e */
[----:B------:R-:W-:Y:S01]  /*7920*/  IMAD R45, R74, R72, R45 ;  /* 0x000000484a2d7224 */ /* 0x000fe200078e022d */
[----:B------:R-:W-:Y:S01]  /*7930*/  SHF.R.S32.HI R74, RZ, 0x18, R95 ;  /* 0x00000018ff4a7819 */ /* 0x000fe2000001145f */
[----:B------:R-:W-:Y:S01]  /*7940*/  IMAD R51, R70, R51, RZ ;  /* 0x0000003346337224 */ /* 0x000fe200078e02ff */
[----:B------:R-:W-:Y:S01]  /*7950*/  SHF.L.U32 R76, R96, 0x8, RZ ;  /* 0x00000008604c7819 */ /* 0x000fe200000006ff */
[----:B------:R-:W-:Y:S02]  /*7960*/  IMAD R48, R70, R52, RZ ;  /* 0x0000003446307224 */ /* 0x000fe400078e02ff */
[-C--:B------:R-:W-:Y:S01]  /*7970*/  IMAD R46, R73, R72.reuse, R46 ;  /* 0x00000048492e7224 */ /* 0x080fe200078e022e */
[----:B------:R-:W-:Y:S01]  /*7980*/  SHF.R.S32.HI R73, RZ, 0x18, R77 ;  /* 0x00000018ff497819 */ /* 0x000fe2000001144d */
[-C--:B------:R-:W-:Y:S01]  /*7990*/  IMAD R51, R74, R72.reuse, R51 ;  /* 0x000000484a337224 */ /* 0x080fe200078e0233 */
[----:B------:R-:W-:Y:S01]  /*79a0*/  SHF.R.S32.HI R74, RZ, 0x18, R96 ;  /* 0x00000018ff4a7819 */ /* 0x000fe20000011460 */
[----:B------:R-:W-:Y:S01]  /*79b0*/  IMAD R49, R70, R53, RZ ;  /* 0x0000003546317224 */ /* 0x000fe200078e02ff */
[----:B------:R-:W-:Y:S01]  /*79c0*/  SHF.L.U32 R77, R98, 0x8, RZ ;  /* 0x00000008624d7819 */ /* 0x000fe200000006ff */
[----:B------:R-:W-:Y:S01]  /*79d0*/  IMAD R48, R75, R72, R48 ;  /* 0x000000484b307224 */ /* 0x000fe200078e0230 */
[----:B------:R-:W-:Y:S01]  /*79e0*/  SHF.R.S32.HI R75, RZ, 0x18, R76 ;  /* 0x00000018ff4b7819 */ /* 0x000fe2000001144c */
[C---:B------:R-:W-:Y:S01]  /*79f0*/  IMAD R50, R70.reuse, R54, RZ ;  /* 0x0000003646327224 */ /* 0x040fe200078e02ff */
[----:B------:R-:W-:Y:S01]  /*7a00*/  I2IP.S8.S32.SAT R111, R51, R46, RZ ;  /* 0x0000002e336f7239 */ /* 0x000fe200000014ff */
[C---:B------:R-:W-:Y:S01]  /*7a10*/  IMAD R55, R70.reuse, R55, RZ ;  /* 0x0000003746377224 */ /* 0x040fe200078e02ff */
[----:B------:R-:W-:Y:S01]  /*7a20*/  SHF.L.U32 R76, R97, 0x10, RZ ;  /* 0x00000010614c7819 */ /* 0x000fe200000006ff */
[----:B------:R-:W-:Y:S01]  /*7a30*/  IMAD R49, R73, R72, R49 ;  /* 0x0000004849317224 */ /* 0x000fe200078e0231 */
[----:B------:R-:W-:Y:S01]  /*7a40*/  PRMT R73, R97, 0x8880, RZ ;  /* 0x0000888061497816 */ /* 0x000fe200000000ff */
[----:B------:R-:W-:Y:S01]  /*7a50*/  IMAD R52, R70, R56, RZ ;  /* 0x0000003846347224 */ /* 0x000fe200078e02ff */
[----:B------:R-:W-:Y:S01]  /*7a60*/  I2IP.S8.S32.SAT R111, R45, R44, R111 ;  /* 0x0000002c2d6f7239 */ /* 0x000fe2000000146f */
[-C--:B------:R-:W-:Y:S01]  /*7a70*/  IMAD R50, R75, R72.reuse, R50 ;  /* 0x000000484b327224 */ /* 0x080fe200078e0232 */
[----:B------:R-:W-:Y:S01]  /*7a80*/  PRMT R75, R98, 0x8880, RZ ;  /* 0x00008880624b7816 */ /* 0x000fe200000000ff */
[-C--:B------:R-:W-:Y:S01]  /*7a90*/  IMAD R55, R74, R72.reuse, R55 ;  /* 0x000000484a377224 */ /* 0x080fe200078e0237 */
[----:B------:R-:W-:Y:S01]  /*7aa0*/  SHF.R.S32.HI R74, RZ, 0x18, R76 ;  /* 0x00000018ff4a7819 */ /* 0x000fe2000001144c */
[----:B------:R-:W-:Y:S01]  /*7ab0*/  IMAD R52, R73, R72, R52 ;  /* 0x0000004849347224 */ /* 0x000fe200078e0234 */
[----:B------:R-:W-:Y:S01]  /*7ac0*/  SHF.L.U32 R73, R97, 0x8, RZ ;  /* 0x0000000861497819 */ /* 0x000fe200000006ff */
[C---:B------:R-:W-:Y:S01]  /*7ad0*/  IMAD R53, R70.reuse, R57, RZ ;  /* 0x0000003946357224 */ /* 0x040fe200078e02ff */
[----:B------:R1:W-:Y:S01]  /*7ae0*/  STS.128 [R158+0x8200], R108 ;  /* 0x0082006c9e007388 */ /* 0x0003e20000000c00 */
[----:B------:R-:W-:Y:S01]  /*7af0*/  IMAD R54, R70, R58, RZ ;  /* 0x0000003a46367224 */ /* 0x000fe200078e02ff */
[----:B------:R-:W-:Y:S01]  /*7b00*/  SHF.R.S32.HI R73, RZ, 0x18, R73 ;  /* 0x00000018ff497819 */ /* 0x000fe20000011449 */
[----:B------:R-:W-:Y:S01]  /*7b10*/  IMAD R53, R74, R72, R53 ;  /* 0x000000484a357224 */ /* 0x000fe200078e0235 */
[----:B------:R-:W-:Y:S01]  /*7b20*/  SHF.L.U32 R76, R98, 0x10, RZ ;  /* 0x00000010624c7819 */ /* 0x000fe200000006ff */
[C---:B------:R-:W-:Y:S01]  /*7b30*/  IMAD R59, R70.reuse, R59, RZ ;  /* 0x0000003b463b7224 */ /* 0x040fe200078e02ff */
[----:B------:R-:W-:Y:S01]  /*7b40*/  SHF.R.S32.HI R74, RZ, 0x18, R97 ;  /* 0x00000018ff4a7819 */ /* 0x000fe20000011461 */
[C---:B------:R-:W-:Y:S01]  /*7b50*/  IMAD R56, R70.reuse, R60, RZ ;  /* 0x0000003c46387224 */ /* 0x040fe200078e02ff */
[----:B------:R-:W-:Y:S01]  /*7b60*/  I2IP.S8.S32.SAT R112, R55, R50, RZ ;  /* 0x0000003237707239 */ /* 0x000fe200000014ff */
[----:B------:R-:W-:Y:S01]  /*7b70*/  IMAD R54, R73, R72, R54 ;  /* 0x0000004849367224 */ /* 0x000fe200078e0236 */
[----:B------:R-:W-:Y:S01]  /*7b80*/  SHF.R.S32.HI R76, RZ, 0x18, R76 ;  /* 0x00000018ff4c7819 */ /* 0x000fe2000001144c */
[----:B------:R-:W-:Y:S01]  /*7b90*/  IMAD R57, R70, R61, RZ ;  /* 0x0000003d46397224 */ /* 0x000fe200078e02ff */
[----:B------:R-:W-:Y:S01]  /*7ba0*/  I2IP.S8.S32.SAT R112, R49, R48, R112 ;  /* 0x0000003031707239 */ /* 0x000fe20000001470 */
[----:B------:R-:W-:Y:S01]  /*7bb0*/  IMAD R59, R74, R72, R59 ;  /* 0x000000484a3b7224 */ /* 0x000fe200078e023b */
[----:B------:R-:W-:Y:S01]  /*7bc0*/  SHF.R.S32.HI R77, RZ, 0x18, R77 ;  /* 0x00000018ff4d7819 */ /* 0x000fe2000001144d */
[----:B------:R-:W-:Y:S01]  /*7bd0*/  IMAD R58, R70, R62, RZ ;  /* 0x0000003e463a7224 */ /* 0x000fe200078e02ff */
[----:B------:R-:W-:Y:S01]  /*7be0*/  SHF.R.S32.HI R73, RZ, 0x18, R98 ;  /* 0x00000018ff497819 */ /* 0x000fe20000011462 */
[----:B------:R-:W-:Y:S01]  /*7bf0*/  IMAD R56, R75, R72, R56 ;  /* 0x000000484b387224 */ /* 0x000fe200078e0238 */
[----:B------:R-:W-:Y:S01]  /*7c00*/  I2IP.S8.S32.SAT R113, R59, R54, RZ ;  /* 0x000000363b717239 */ /* 0x000fe200000014ff */
[----:B------:R-:W-:Y:S01]  /*7c10*/  IMAD R57, R76, R72, R57 ;  /* 0x000000484c397224 */ /* 0x000fe200078e0239 */
[C---:B------:R-:W-:Y:S01]  /*7c20*/  PRMT R75, R99.reuse, 0x8880, RZ ;  /* 0x00008880634b7816 */ /* 0x040fe200000000ff */
[----:B------:R-:W-:Y:S01]  /*7c30*/  IMAD.U32 R74, R99, 0x10000, RZ ;  /* 0x00010000634a7824 */ /* 0x000fe200078e00ff */
[----:B------:R-:W-:Y:S01]  /*7c40*/  I2IP.S8.S32.SAT R113, R53, R52, R113 ;  /* 0x0000003435717239 */ /* 0x000fe20000001471 */
[C---:B------:R-:W-:Y:S01]  /*7c50*/  IMAD R63, R70.reuse, R63, RZ ;  /* 0x0000003f463f7224 */ /* 0x040fe200078e02ff */
[----:B------:R-:W-:Y:S01]  /*7c60*/  SHF.R.S32.HI R76, RZ, 0x18, R99 ;  /* 0x00000018ff4c7819 */ /* 0x000fe20000011463 */
[----:B------:R-:W-:Y:S01]  /*7c70*/  IMAD R58, R77, R72, R58 ;  /* 0x000000484d3a7224 */ /* 0x000fe200078e023a */
[----:B------:R-:W-:Y:S01]  /*7c80*/  SHF.L.U32 R77, R99, 0x8, RZ ;  /* 0x00000008634d7819 */ /* 0x000fe200000006ff */
[C---:B------:R-:W-:Y:S01]  /*7c90*/  IMAD R60, R70.reuse, R64, RZ ;  /* 0x00000040463c7224 */ /* 0x040fe200078e02ff */
[----:B------:R-:W-:Y:S01]  /*7ca0*/  SHF.R.S32.HI R74, RZ, 0x18, R74 ;  /* 0x00000018ff4a7819 */ /* 0x000fe2000001144a */
[C---:B------:R-:W-:Y:S01]  /*7cb0*/  IMAD R61, R70.reuse, R65, RZ ;  /* 0x00000041463d7224 */ /* 0x040fe200078e02ff */
[----:B------:R-:W-:Y:S01]  /*7cc0*/  SHF.R.S32.HI R77, RZ, 0x18, R77 ;  /* 0x00000018ff4d7819 */ /* 0x000fe2000001144d */
[-C--:B------:R-:W-:Y:S02]  /*7cd0*/  IMAD R63, R73, R72.reuse, R63 ;  /* 0x00000048493f7224 */ /* 0x080fe400078e023f */
[----:B------:R-:W-:Y:S02]  /*7ce0*/  IMAD R60, R75, R72, R60 ;  /* 0x000000484b3c7224 */ /* 0x000fe400078e023c */
[----:B------:R-:W-:Y:S01]  /*7cf0*/  IMAD R62, R70, R66, RZ ;  /* 0x00000042463e7224 */ /* 0x000fe200078e02ff */
[----:B------:R-:W-:Y:S01]  /*7d00*/  I2IP.S8.S32.SAT R114, R63, R58, RZ ;  /* 0x0000003a3f727239 */ /* 0x000fe200000014ff */
[----:B------:R-:W-:Y:S02]  /*7d10*/  IMAD R61, R74, R72, R61 ;  /* 0x000000484a3d7224 */ /* 0x000fe400078e023d */
[----:B------:R-:W-:Y:S01]  /*7d20*/  IMAD R67, R70, R67, RZ ;  /* 0x0000004346437224 */ /* 0x000fe200078e02ff */
[----:B------:R-:W-:Y:S01]  /*7d30*/  I2IP.S8.S32.SAT R114, R57, R56, R114 ;  /* 0x0000003839727239 */ /* 0x000fe20000001472 */
[-C--:B------:R-:W-:Y:S02]  /*7d40*/  IMAD R62, R77, R72.reuse, R62 ;  /* 0x000000484d3e7224 */ /* 0x080fe400078e023e */
[----:B------:R-:W-:Y:S05]  /*7d50*/  IMAD R67, R76, R72, R67 ;  /* 0x000000484c437224 */ /* 0x000fea00078e0243 */
[----:B------:R-:W-:Y:S04]  /*7d60*/  I2IP.S8.S32.SAT R115, R67, R62, RZ ;  /* 0x0000003e43737239 */ /* 0x000fe800000014ff */
[----:B------:R-:W-:Y:S05]  /*7d70*/  I2IP.S8.S32.SAT R115, R61, R60, R115 ;  /* 0x0000003c3d737239 */ /* 0x000fea0000001473 */
[----:B------:R1:W-:Y:S01]  /*7d80*/  STS.128 [R157+0x8200], R112 ;  /* 0x008200709d007388 */ /* 0x0003e20000000c00 */
[----:B------:R-:W-:Y:S01]  /*7d90*/  @!PT LDS RZ, [RZ] ;  /* 0x00000000fffff984 */ /* 0x000fe20000000800 */
[----:B------:R-:W-:Y:S01]  /*7da0*/  @!PT LDS RZ, [RZ] ;  /* 0x00000000fffff984 */ /* 0x000fe20000000800 */
[----:B------:R-:W-:Y:S01]  /*7db0*/  @!PT LDS RZ, [RZ] ;  /* 0x00000000fffff984 */ /* 0x000fe20000000800 */
[----:B------:R-:W-:Y:S01]  /*7dc0*/  @!PT LDS RZ, [RZ] ;  /* 0x00000000fffff984 */ /* 0x000fe20000000800 */
[----:B------:R2:W-:Y:S07]  /*7dd0*/  MEMBAR.ALL.CTA ;  /* 0x0000000000007992 */ /* 0x0005ee0000008000 */
[----:B--2---:R-:W2:Y:S02]  /*7de0*/  FENCE.VIEW.ASYNC.S ;  /* 0x00000000000073c6 */ /* 0x004ea40000000000 */
[----:B--2---:R-:W-:Y:S06]  /*7df0*/  BAR.SYNC.DEFER_BLOCKING 0x1, 0x80 ;  /* 0x0042000000007b1d */ /* 0x004fec0000010000 */
[----:B------:R-:W-:Y:S05]  /*7e00*/  @P0 BRA `(.L_x_123) ;  /* 0x0000000000280947 */ /* 0x000fea0003800000 */
[----:B------:R-:W-:Y:S01]  /*7e10*/  UIADD3 UR4, UPT, UPT, UR44, 0x8200, URZ ;  /* 0x000082002c047890 */ /* 0x000fe2000fffe0ff */
[----:B------:R-:W-:Y:S05]  /*7e20*/  UMOV UR51, UR36 ;  /* 0x0000002400337c82 */ /* 0x000fea0008000000 */
[----:B------:R-:W-:Y:S01]  /*7e30*/  MOV R154, UR4 ;  /* 0x00000004009a7c02 */ /* 0x000fe20008000f00 */
[----:B------:R-:W-:Y:S03]  /*7e40*/  UIADD3 UR4, UP0, UPT, UR62, 0x680, URZ ;  /* 0x000006803e047890 */ /* 0x000fe6000ff1e0ff */
[----:B------:R-:W-:Y:S01]  /*7e50*/  R2UR UR48, R154 ;  /* 0x000000009a3072ca */ /* 0x000fe200000e0000 */
[----:B------:R-:W-:Y:S11]  /*7e60*/  UIADD3.X UR5, UPT, UPT, URZ, UR63, URZ, UP0, !UPT ;  /* 0x0000003fff057290 */ /* 0x000ff600087fe4ff */
[----:B------:R-:W-:Y:S01]  /*7e70*/  @!UPT UIADD3 URZ, UPT, UPT, URZ, URZ, URZ ;  /* 0x000000fffffff290 */ /* 0x000fe2000fffe0ff */
[----:B------:R2:W-:Y:S01]  /*7e80*/  UTMASTG.3D [UR48], [UR4] ;  /* 0x00000030040073b5 */ /* 0x0005e20008010000 */
[----:B------:R0:W-:Y:S01]  /*7e90*/  UTMACMDFLUSH ;  /* 0x00000000000079b7 */ /* 0x0001e20000000000 */
[----:B--2---:R-:W-:Y:S04]  /*7ea0*/  DEPBAR.LE SB0, 0x1 ;  /* 0x000080400000791a */ /* 0x004fe80000000000 */
.L_x_123:
[----:B------:R-:W-:Y:S05]  /*7eb0*/  BSYNC.RECONVERGENT B0 ;  /* 0x0000000000007941 */ /* 0x000fea0003800200 */
.L_x_122:
[----:B------:R-:W-:Y:S06]  /*7ec0*/  BAR.SYNC.DEFER_BLOCKING 0x1, 0x80 ;  /* 0x0042000000007b1d */ /* 0x000fec0000010000 */
[----:B------:R-:W2:Y:S01]  /*7ed0*/  @P6 SYNCS.PHASECHK.TRANS64.TRYWAIT P0, [R107+URZ+0xb0], R116 ;  /* 0x0000b0746b0065a7 */ /* 0x000ea200080011ff */
[----:B------:R-:W-:Y:S01]  /*7ee0*/  BSSY B1, `(.L_x_124) ;  /* 0x0000023000017945 */ /* 0x000fe20003800000 */
[----:B--2---:R-:W-:Y:S03]  /*7ef0*/  @P6 SEL R78, RZ, 0x1, !P0 ;  /* 0x00000001ff4e6807 */ /* 0x004fe60004000000 */
[----:B------:R-:W-:Y:S05]  /*7f00*/  @!P6 BRA `(.L_x_125) ;  /* 0x000000000080e947 */ /* 0x000fea0003800000 */
[----:B------:R-:W-:Y:S01]  /*7f10*/  ISETP.NE.AND P1, PT, R79, RZ, PT ;  /* 0x000000ff4f00720c */ /* 0x000fe20003f25270 */
[----:B------:R-:W-:Y:S01]  /*7f20*/  BSSY B0, `(.L_x_126) ;  /* 0x000000a000007945 */ /* 0x000fe20003800000 */
[----:B------:R-:W-:Y:S11]  /*7f30*/  ISETP.NE.AND P0, PT, R78, RZ, PT ;  /* 0x000000ff4e00720c */ /* 0x000ff60003f05270 */
[----:B------:R-:W-:Y:S04]  /*7f40*/  @P1 IMAD R5, R148, 0x2000, R105 ;  /* 0x0000200094051824 */ /* 0x000fe800078e0269 */
[--C-:B------:R-:W-:Y:S01]  /*7f50*/  @P1 IMAD.IADD R4, R153, 0x1, R5.reuse ;  /* 0x0000000199041824 */ /* 0x100fe200078e0205 */
[----:B------:R-:W-:Y:S01]  /*7f60*/  @P1 IADD3 R3, PT, PT, R152, R5, RZ ;  /* 0x0000000598031210 */ /* 0x000fe20007ffe0ff */
[----:B------:R-:W-:Y:S01]  /*7f70*/  @P1 IMAD.IADD R2, R104, 0x1, R5 ;  /* 0x0000000168021824 */ /* 0x000fe200078e0205 */
[----:B------:R-:W-:Y:S06]  /*7f80*/  @P0 BRA `(.L_x_127) ;  /* 0x00000000000c0947 */ /* 0x000fec0003800000 */
[----:B------:R-:W-:Y:S04]  /*7f90*/  SHF.L.U32 R0, R147, 0x1f, RZ ;  /* 0x0000001f93007819 */ /* 0x000fe800000006ff */
[----:B------:R-:W2:Y:S02]  /*7fa0*/  SYNCS.PHASECHK.TRANS64.TRYWAIT P0, [R107+URZ+0xb0], R0 ;  /* 0x0000b0006b0075a7 */ /* 0x000ea400080011ff */
[----:B--2---:R-:W-:Y:S05]  /*7fb0*/  @!P0 BRA `(.L_x_128) ;  /* 0x0000005000008947 */ /* 0x004fea0003800000 */
.L_x_127:
[----:B------:R-:W-:Y:S05]  /*7fc0*/  BSYNC B0 ;  /* 0x0000000000007941 */ /* 0x000fea0003800000 */
.L_x_126:
[----:B------:R-:W-:Y:S01]  /*7fd0*/  ISETP.NE.AND P0, PT, R79, RZ, PT ;  /* 0x000000ff4f00720c */ /* 0x000fe20003f05270 */
[----:B--2---:R-:W-:Y:S02]  /*7fe0*/  VIADD R107, R107, 0xd0 ;  /* 0x000000d06b6b7836 */ /* 0x004fe40000000000 */
[----:B------:R-:W-:Y:S02]  /*7ff0*/  IMAD.U32 R0, RZ, RZ, UR45 ;  /* 0x0000002dff007e24 */ /* 0x000fe4000f8e00ff */
[----:B------:R-:W-:Y:S03]  /*8000*/  VIADD R148, R148, 0x1 ;  /* 0x0000000194947836 */ /* 0x000fe60000000000 */
[----:B------:R-:W-:Y:S05]  /*8010*/  PRMT R0, R0, 0x654, R107 ;  /* 0x0000065400007816 */ /* 0x000fea000000006b */
[----:B------:R2:W3:Y:S04]  /*8020*/  @P0 LDS.128 R80, [R5+0x200] ;  /* 0x0002000005500984 */ /* 0x0004e80000000c00 */
[----:B------:R2:W4:Y:S04]  /*8030*/  @P0 LDS.128 R84, [R4+0x200] ;  /* 0x0002000004540984 */ /* 0x0005280000000c00 */
        /* <DEDUP_REMOVED lines=12> */
[----:B--234-:R-:W-:Y:S02]  /*8100*/  LOP3.LUT R147, R147, R0, RZ, 0x3c, !PT ;  /* 0x0000000093937212 */ /* 0x01cfe400078e3cff */
.L_x_125:
[----:B------:R-:W-:Y:S05]  /*8110*/  BSYNC B1 ;  /* 0x0000000000017941 */ /* 0x000fea0003800000 */
.L_x_124:
[----:B------:R-:W-:Y:S05]  /*8120*/  VIADD R0, R71, 0x40 ;  /* 0x0000004047007836 */ /* 0x000fea0000000000 */
[----:B------:R-:W-:Y:S04]  /*8130*/  SHF.R.U32.HI R0, RZ, 0x15, R0 ;  /* 0x00000015ff007819 */ /* 0x000fe80000011600 */
[----:B------:R-:W-:Y:S11]  /*8140*/  LOP3.LUT P0, RZ, R0, 0x3, R141, 0x48, !PT ;  /* 0x0000000300ff7812 */ /* 0x000ff6000780488d */
[----:B------:R-:W-:Y:S02]  /*8150*/  @!UPT UIADD3 URZ, UPT, UPT, URZ, URZ, URZ ;  /* 0x000000fffffff290 */ /* 0x000fe4000fffe0ff */
        /* <DEDUP_REMOVED lines=8> */
[----:B------:R-:W5:Y:S01]  /*81e0*/  LDCU.64 UR4, c[0x4][0x18] ;  /* 0x01000300ff0477ac */ /* 0x000f620008000a00 */
[----:B--2---:R-:W-:Y:S01]  /*81f0*/  MOV R5, UR9 ;  /* 0x0000000900057c02 */ /* 0x004fe20008000f00 */
[----:B------:R-:W-:Y:S01]  /*8200*/  IMAD.U32 R4, RZ, RZ, UR8 ;  /* 0x00000008ff047e24 */ /* 0x000fe2000f8e00ff */
[----:B---3--:R-:W-:Y:S01]  /*8210*/  MOV R7, UR7 ;  /* 0x0000000700077c02 */ /* 0x008fe20008000f00 */
[----:B------:R-:W-:Y:S01]  /*8220*/  IMAD.U32 R6, RZ, RZ, UR6 ;  /* 0x00000006ff067e24 */ /* 0x000fe2000f8e00ff */
[----:B-----5:R-:W-:Y:S01]  /*8230*/  MOV R11, UR5 ;  /* 0x00000005000b7c02 */ /* 0x020fe20008000f00 */
[----:B------:R-:W-:Y:S02]  /*8240*/  IMAD.U32 R10, RZ, RZ, UR4 ;  /* 0x00000004ff0a7e24 */ /* 0x000fe4000f8e00ff */
[----:B------:R-:W-:Y:S07]  /*8250*/  LEPC R20, `(.L_x_129) ;  /* 0x000000001014794e */ /* 0x000fee0000000000 */
[----:B-1--4-:R-:W-:Y:S05]  /*8260*/  CALL.ABS.NOINC R2 ;  /* 0x0000000002007343 */ /* 0x012fea0003c00000 */
.L_x_129:
[----:B------:R-:W-:Y:S05]  /*8270*/  WARPSYNC.ALL ;  /* 0x0000000000007948 */ /* 0x000fea0003800000 */
[----:B------:R-:W-:Y:S01]  /*8280*/  R2UR UR4, R71 ;  /* 0x00000000470472ca */ /* 0x000fe200000e0000 */
[----:B------:R-:W-:Y:S01]  /*8290*/  BSSY.RECONVERGENT B0, `(.L_x_130) ;  /* 0x000011c000007945 */ /* 0x000fe20003800200 */
[C---:B------:R-:W-:Y:S02]  /*82a0*/  PRMT R73, R80.reuse, 0x8880, RZ ;  /* 0x0000888050497816 */ /* 0x040fe400000000ff */
[C---:B------:R-:W-:Y:S02]  /*82b0*/  SHF.L.U32 R75, R80.reuse, 0x10, RZ ;  /* 0x00000010504b7819 */ /* 0x040fe400000006ff */
[----:B------:R-:W-:Y:S02]  /*82c0*/  SHF.L.U32 R77, R81, 0x8, RZ ;  /* 0x00000008514d7819 */ /* 0x000fe400000006ff */
[----:B------:R-:W-:Y:S02]  /*82d0*/  SHF.R.S32.HI R75, RZ, 0x18, R75 ;  /* 0x00000018ff4b7819 */ /* 0x000fe4000001144b */
[----:B------:R-:W-:Y:S02]  /*82e0*/  SHF.R.S32.HI R77, RZ, 0x18, R77 ;  /* 0x00000018ff4d7819 */ /* 0x000fe4000001144d */
[----:B------:R-:W-:Y:S01]  /*82f0*/  SHF.R.S32.HI R76, RZ, 0x18, R81 ;  /* 0x00000018ff4c7819 */ /* 0x000fe20000011451 */
[----:B------:R-:W2:Y:S01]  /*8300*/  LDTM.x64 R4, tmem[UR4+0x40] ;  /* 0x00004004000479ee */ /* 0x000ea20008340000 */
[----:B------:R-:W-:Y:S02]  /*8310*/  SHF.L.U32 R74, R80, 0x8, RZ ;  /* 0x00000008504a7819 */ /* 0x000fe400000006ff */
[----:B------:R-:W-:Y:S02]  /*8320*/  ISETP.NE.AND P0, PT, R155, RZ, PT ;  /* 0x000000ff9b00720c */ /* 0x000fe40003f05270 */
[----:B------:R-:W-:Y:S02]  /*8330*/  SHF.R.S32.HI R74, RZ, 0x18, R74 ;  /* 0x00000018ff4a7819 */ /* 0x000fe4000001144a */
[----:B------:R-:W-:Y:S01]  /*8340*/  ISETP.NE.AND P6, PT, R106, RZ, PT ;  /* 0x000000ff6a00720c */ /* 0x000fe20003fc5270 */
[C---:B--2---:R-:W-:Y:S02]  /*8350*/  IMAD R0, R70.reuse, R4, RZ ;  /* 0x0000000446007224 */ /* 0x044fe400078e02ff */
[C---:B------:R-:W-:Y:S02]  /*8360*/  IMAD R2, R70.reuse, R5, RZ ;  /* 0x0000000546027224 */ /* 0x040fe400078e02ff */
[----:B------:R-:W-:Y:S02]  /*8370*/  IMAD R3, R70, R6, RZ ;  /* 0x0000000646037224 */ /* 0x000fe400078e02ff */
        /* <DEDUP_REMOVED lines=10> */
[----:B------:R-:W-:Y:S01]  /*8420*/  IMAD R7, R73, R72, R7 ;  /* 0x0000004849077224 */ /* 0x000fe200078e0207 */
[----:B------:R-:W-:Y:S01]  /*8430*/  PRMT R73, R82, 0x8880, RZ ;  /* 0x0000888052497816 */ /* 0x000fe200000000ff */
[----:B------:R-:W-:Y:S02]  /*8440*/  IMAD R6, R70, R10, RZ ;  /* 0x0000000a46067224 */ /* 0x000fe400078e02ff */
[-C--:B------:R-:W-:Y:S01]  /*8450*/  IMAD R4, R75, R72.reuse, R4 ;  /* 0x000000484b047224 */ /* 0x080fe200078e0204 */
[----:B------:R-:W-:Y:S01]  /*8460*/  SHF.L.U32 R75, R82, 0x8, RZ ;  /* 0x00000008524b7819 */ /* 0x000fe200000006ff */
[-C--:B------:R-:W-:Y:S01]  /*8470*/  IMAD R5, R74, R72.reuse, R5 ;  /* 0x000000484a057224 */ /* 0x080fe200078e0205 */
[----:B------:R-:W-:Y:S01]  /*8480*/  SHF.L.U32 R74, R82, 0x10, RZ ;  /* 0x00000010524a7819 */ /* 0x000fe200000006ff */
[----:B------:R-:W-:Y:S01]  /*8490*/  IMAD R6, R77, R72, R6 ;  /* 0x000000484d067224 */ /* 0x000fe200078e0206 */
[----:B------:R-:W-:Y:S01]  /*84a0*/  I2IP.S8.S32.SAT R77, R7, R3, RZ ;  /* 0x00000003074d7239 */ /* 0x000fe200000014ff */
[C---:B------:R-:W-:Y:S01]  /*84b0*/  IMAD R11, R70.reuse, R11, RZ ;  /* 0x0000000b460b7224 */ /* 0x040fe200078e02ff */
[----:B------:R-:W-:Y:S01]  /*84c0*/  MOV R3, R73 ;  /* 0x0000004900037202 */ /* 0x000fe20000000f00 */
[----:B------:R-:W-:Y:S01]  /*84d0*/  IMAD R8, R70, R12, RZ ;  /* 0x0000000c46087224 */ /* 0x000fe200078e02ff */
[----:B-1----:R-:W-:Y:S01]  /*84e0*/  I2IP.S8.S32.SAT R88, R2, R0, R77 ;  /* 0x0000000002587239 */ /* 0x002fe2000000144d */
[----:B------:R-:W-:Y:S01]  /*84f0*/  IMAD R9, R70, R13, RZ ;  /* 0x0000000d46097224 */ /* 0x000fe200078e02ff */
[----:B------:R-:W-:Y:S01]  /*8500*/  SHF.R.S32.HI R73, RZ, 0x18, R74 ;  /* 0x00000018ff497819 */ /* 0x000fe2000001144a */
[----:B------:R-:W-:Y:S01]  /*8510*/  IMAD R11, R76, R72, R11 ;  /* 0x000000484c0b7224 */ /* 0x000fe200078e020b */
[----:B------:R-:W-:Y:S01]  /*8520*/  SHF.R.S32.HI R75, RZ, 0x18, R75 ;  /* 0x00000018ff4b7819 */ /* 0x000fe2000001144b */
[C---:B------:R-:W-:Y:S01]  /*8530*/  IMAD R10, R70.reuse, R14, RZ ;  /* 0x0000000e460a7224 */ /* 0x040fe200078e02ff */
[----:B------:R-:W-:Y:S01]  /*8540*/  SHF.L.U32 R2, R83, 0x10, RZ ;  /* 0x0000001053027819 */ /* 0x000fe200000006ff */
[----:B------:R-:W-:Y:S01]  /*8550*/  IMAD R8, R3, R72, R8 ;  /* 0x0000004803087224 */ /* 0x000fe200078e0208 */
[----:B------:R-:W-:Y:S01]  /*8560*/  I2IP.S8.S32.SAT R89, R11, R6, RZ ;  /* 0x000000060b597239 */ /* 0x000fe200000014ff */
[C---:B------:R-:W-:Y:S01]  /*8570*/  IMAD R15, R70.reuse, R15, RZ ;  /* 0x0000000f460f7224 */ /* 0x040fe200078e02ff */
[----:B------:R-:W-:Y:S01]  /*8580*/  PRMT R3, R83, 0x8880, RZ ;  /* 0x0000888053037816 */ /* 0x000fe200000000ff */
[----:B------:R-:W-:Y:S01]  /*8590*/  IMAD R9, R73, R72, R9 ;  /* 0x0000004849097224 */ /* 0x000fe200078e0209 */
[----:B------:R-:W-:Y:S01]  /*85a0*/  I2IP.S8.S32.SAT R89, R5, R4, R89 ;  /* 0x0000000405597239 */ /* 0x000fe20000001459 */
[C---:B------:R-:W-:Y:S01]  /*85b0*/  IMAD R12, R70.reuse, R16, RZ ;  /* 0x00000010460c7224 */ /* 0x040fe200078e02ff */
[----:B------:R-:W-:Y:S01]  /*85c0*/  SHF.R.S32.HI R2, RZ, 0x18, R2 ;  /* 0x00000018ff027819 */ /* 0x000fe20000011402 */
[----:B------:R-:W-:Y:S01]  /*85d0*/  IMAD R10, R75, R72, R10 ;  /* 0x000000484b0a7224 */ /* 0x000fe200078e020a */
[----:B------:R-:W-:Y:S01]  /*85e0*/  SHF.R.S32.HI R0, RZ, 0x18, R82 ;  /* 0x00000018ff007819 */ /* 0x000fe20000011452 */
[C---:B------:R-:W-:Y:S01]  /*85f0*/  IMAD R13, R70.reuse, R17, RZ ;  /* 0x00000011460d7224 */ /* 0x040fe200078e02ff */
[----:B------:R-:W-:Y:S01]  /*8600*/  SHF.R.S32.HI R74, RZ, 0x18, R83 ;  /* 0x00000018ff4a7819 */ /* 0x000fe20000011453 */
[----:B------:R-:W-:Y:S01]  /*8610*/  IMAD R14, R70, R18, RZ ;  /* 0x00000012460e7224 */ /* 0x000fe200078e02ff */
[----:B------:R-:W-:Y:S01]  /*8620*/  SHF.L.U32 R73, R83, 0x8, RZ ;  /* 0x0000000853497819 */ /* 0x000fe200000006ff */
[-C--:B------:R-:W-:Y:S01]  /*8630*/  IMAD R15, R0, R72.reuse, R15 ;  /* 0x00000048000f7224 */ /* 0x080fe200078e020f */
[C---:B------:R-:W-:Y:S01]  /*8640*/  SHF.L.U32 R0, R84.reuse, 0x10, RZ ;  /* 0x0000001054007819 */ /* 0x040fe200000006ff */
[-C--:B------:R-:W-:Y:S01]  /*8650*/  IMAD R12, R3, R72.reuse, R12 ;  /* 0x00000048030c7224 */ /* 0x080fe200078e020c */
[----:B------:R-:W-:Y:S01]  /*8660*/  PRMT R3, R84, 0x8880, RZ ;  /* 0x0000888054037816 */ /* 0x000fe200000000ff */
[----:B------:R-:W-:Y:S01]  /*8670*/  IMAD R13, R2, R72, R13 ;  /* 0x00000048020d7224 */ /* 0x000fe200078e020d */
[----:B------:R-:W-:Y:S01]  /*8680*/  SHF.R.S32.HI R73, RZ, 0x18, R73 ;  /* 0x00000018ff497819 */ /* 0x000fe20000011449 */
[----:B------:R-:W-:Y:S01]  /*8690*/  IMAD R19, R70, R19, RZ ;  /* 0x0000001346137224 */ /* 0x000fe200078e02ff */
[----:B------:R-:W-:Y:S01]  /*86a0*/  I2IP.S8.S32.SAT R90, R15, R10, RZ ;  /* 0x0000000a0f5a7239 */ /* 0x000fe200000014ff */
[----:B------:R-:W-:Y:S01]  /*86b0*/  IMAD.SHL.U32 R2, R84, 0x100, RZ ;  /* 0x0000010054027824 */ /* 0x000fe200078e00ff */
[----:B------:R-:W-:Y:S01]  /*86c0*/  SHF.R.S32.HI R0, RZ, 0x18, R0 ;  /* 0x00000018ff007819 */ /* 0x000fe20000011400 */
[C---:B------:R-:W-:Y:S01]  /*86d0*/  IMAD R16, R70.reuse, R20, RZ ;  /* 0x0000001446107224 */ /* 0x040fe200078e02ff */
[----:B------:R-:W-:Y:S01]  /*86e0*/  I2IP.S8.S32.SAT R90, R9, R8, R90 ;  /* 0x00000008095a7239 */ /* 0x000fe2000000145a */
[-C--:B------:R-:W-:Y:S01]  /*86f0*/  IMAD R14, R73, R72.reuse, R14 ;  /* 0x00000048490e7224 */ /* 0x080fe200078e020e */
[----:B------:R-:W-:Y:S01]  /*8700*/  SHF.R.S32.HI R73, RZ, 0x18, R2 ;  /* 0x00000018ff497819 */ /* 0x000fe20000011402 */
[----:B------:R-:W-:Y:S01]  /*8710*/  IMAD R17, R70, R21, RZ ;  /* 0x0000001546117224 */ /* 0x000fe200078e02ff */
[----:B------:R-:W-:Y:S01]  /*8720*/  SHF.L.U32 R2, R85, 0x8, RZ ;  /* 0x0000000855027819 */ /* 0x000fe200000006ff */
[----:B------:R-:W-:Y:S01]  /*8730*/  IMAD R19, R74, R72, R19 ;  /* 0x000000484a137224 */ /* 0x000fe200078e0213 */
[----:B------:R-:W-:Y:S01]  /*8740*/  SHF.R.S32.HI R74, RZ, 0x18, R94 ;  /* 0x00000018ff4a7819 */ /* 0x000fe2000001145e */
[----:B------:R-:W-:Y:S01]  /*8750*/  IMAD R18, R70, R22, RZ ;  /* 0x0000001646127224 */ /* 0x000fe200078e02ff */
[----:B------:R-:W-:Y:S01]  /*8760*/  SHF.L.U32 R75, R98, 0x8, RZ ;  /* 0x00000008624b7819 */ /* 0x000fe200000006ff */
[----:B------:R-:W-:Y:S01]  /*8770*/  IMAD R16, R3, R72, R16 ;  /* 0x0000004803107224 */ /* 0x000fe200078e0210 */
[----:B------:R-:W-:Y:S01]  /*8780*/  I2IP.S8.S32.SAT R91, R19, R14, RZ ;  /* 0x0000000e135b7239 */ /* 0x000fe200000014ff */
[----:B------:R-:W-:Y:S01]  /*8790*/  IMAD R17, R0, R72, R17 ;  /* 0x0000004800117224 */ /* 0x000fe200078e0211 */
[----:B------:R-:W-:Y:S01]  /*87a0*/  SHF.R.S32.HI R0, RZ, 0x18, R84 ;  /* 0x00000018ff007819 */ /* 0x000fe20000011454 */
[C---:B------:R-:W-:Y:S01]  /*87b0*/  IMAD R23, R70.reuse, R23, RZ ;  /* 0x0000001746177224 */ /* 0x040fe200078e02ff */
[----:B------:R-:W-:Y:S01]  /*87c0*/  I2IP.S8.S32.SAT R91, R13, R12, R91 ;  /* 0x0000000c0d5b7239 */ /* 0x000fe2000000145b */
[----:B------:R-:W-:Y:S01]  /*87d0*/  IMAD R18, R73, R72, R18 ;  /* 0x0000004849127224 */ /* 0x000fe200078e0212 */
[C---:B------:R-:W-:Y:S01]  /*87e0*/  SHF.L.U32 R73, R85.reuse, 0x10, RZ ;  /* 0x0000001055497819 */ /* 0x040fe200000006ff */
[----:B------:R-:W-:Y:S01]  /*87f0*/  IMAD R20, R70, R24, RZ ;  /* 0x0000001846147224 */ /* 0x000fe200078e02ff */
[----:B------:R-:W-:Y:S01]  /*8800*/  PRMT R3, R85, 0x8880, RZ ;  /* 0x0000888055037816 */ /* 0x000fe200000000ff */
[----:B------:R-:W-:Y:S01]  /*8810*/  IMAD R23, R0, R72, R23 ;  /* 0x0000004800177224 */ /* 0x000fe200078e0217 */
[----:B------:R-:W-:Y:S01]  /*8820*/  SHF.R.S32.HI R0, RZ, 0x18, R73 ;  /* 0x00000018ff007819 */ /* 0x000fe20000011449 */
[C---:B------:R-:W-:Y:S01]  /*8830*/  IMAD R21, R70.reuse, R25, RZ ;  /* 0x0000001946157224 */ /* 0x040fe200078e02ff */
[----:B------:R-:W-:Y:S01]  /*8840*/  SHF.R.S32.HI R73, RZ, 0x18, R2 ;  /* 0x00000018ff497819 */ /* 0x000fe20000011402 */
[C---:B------:R-:W-:Y:S01]  /*8850*/  IMAD R22, R70.reuse, R26, RZ ;  /* 0x0000001a46167224 */ /* 0x040fe200078e02ff */
[----:B------:R1:W-:Y:S01]  /*8860*/  STS.128 [R135+UR44+0xa200], R88 ;  /* 0x00a2005887007988 */ /* 0x0003e20008000c2c */
[----:B------:R-:W-:Y:S01]  /*8870*/  IMAD R20, R3, R72, R20 ;  /* 0x0000004803147224 */ /* 0x000fe200078e0214 */
[----:B------:R-:W-:Y:S01]  /*8880*/  SHF.R.S32.HI R2, RZ, 0x18, R85 ;  /* 0x00000018ff027819 */ /* 0x000fe20000011455 */
[----:B------:R-:W-:Y:S01]  /*8890*/  IMAD R27, R70, R27, RZ ;  /* 0x0000001b461b7224 */ /* 0x000fe200078e02ff */
[----:B------:R-:W-:Y:S01]  /*88a0*/  I2IP.S8.S32.SAT R100, R23, R18, RZ ;  /* 0x0000001217647239 */ /* 0x000fe200000014ff */
[-C--:B------:R-:W-:Y:S01]  /*88b0*/  IMAD R21, R0, R72.reuse, R21 ;  /* 0x0000004800157224 */ /* 0x080fe200078e0215 */
[C---:B------:R-:W-:Y:S01]  /*88c0*/  PRMT R3, R86.reuse, 0x8880, RZ ;  /* 0x0000888056037816 */ /* 0x040fe200000000ff */
[-C--:B------:R-:W-:Y:S01]  /*88d0*/  IMAD R22, R73, R72.reuse, R22 ;  /* 0x0000004849167224 */ /* 0x080fe200078e0216 */
[----:B------:R-:W-:Y:S01]  /*88e0*/  SHF.L.U32 R0, R86, 0x10, RZ ;  /* 0x0000001056007819 */ /* 0x000fe200000006ff */
[----:B------:R-:W-:Y:S01]  /*88f0*/  IMAD R27, R2, R72, R27 ;  /* 0x00000048021b7224 */ /* 0x000fe200078e021b */
[----:B------:R-:W-:Y:S01]  /*8900*/  SHF.L.U32 R2, R86, 0x8, RZ ;  /* 0x0000000856027819 */ /* 0x000fe200000006ff */
[C---:B------:R-:W-:Y:S01]  /*8910*/  IMAD R24, R70.reuse, R28, RZ ;  /* 0x0000001c46187224 */ /* 0x040fe200078e02ff */
[----:B------:R-:W-:Y:S01]  /*8920*/  SHF.R.S32.HI R0, RZ, 0x18, R0 ;  /* 0x00000018ff007819 */ /* 0x000fe20000011400 */
[C---:B------:R-:W-:Y:S01]  /*8930*/  IMAD R25, R70.reuse, R29, RZ ;  /* 0x0000001d46197224 */ /* 0x040fe200078e02ff */
        /* <DEDUP_REMOVED lines=10> */
[C---:B------:R-:W-:Y:S01]  /*89e0*/  SHF.L.U32 R0, R87.reuse, 0x10, RZ ;  /* 0x0000001057007819 */ /* 0x040fe200000006ff */
        /* <DEDUP_REMOVED lines=13> */
[C---:B------:R-:W-:Y:S01]  /*8ac0*/  PRMT R3, R92.reuse, 0x8880, RZ ;  /* 0x000088805c037816 */ /* 0x040fe200000000ff */
[----:B------:R-:W-:Y:S01]  /*8ad0*/  IMAD R30, R73, R72, R30 ;  /* 0x00000048491e7224 */ /* 0x000fe200078e021e */
[----:B------:R-:W-:Y:S01]  /*8ae0*/  I2IP.S8.S32.SAT R102, R25, R24, R102 ;  /* 0x0000001819667239 */ /* 0x000fe20000001466 */
[----:B------:R-:W-:Y:S01]  /*8af0*/  IMAD.U32 R0, R92, 0x10000, RZ ;  /* 0x000100005c007824 */ /* 0x000fe200078e00ff */
[----:B------:R-:W-:Y:S01]  /*8b00*/  SHF.R.S32.HI R75, RZ, 0x18, R75 ;  /* 0x00000018ff4b7819 */ /* 0x000fe2000001144b */
[----:B------:R-:W-:Y:S01]  /*8b10*/  IMAD R35, R2, R72, R35 ;  /* 0x0000004802237224 */ /* 0x000fe200078e0223 */
[----:B------:R-:W-:Y:S01]  /*8b20*/  SHF.L.U32 R2, R92, 0x8, RZ ;  /* 0x000000085c027819 */ /* 0x000fe200000006ff */
[C---:B------:R-:W-:Y:S01]  /*8b30*/  IMAD R32, R70.reuse, R36, RZ ;  /* 0x0000002446207224 */ /* 0x040fe200078e02ff */
[----:B------:R-:W-:Y:S01]  /*8b40*/  SHF.R.S32.HI R0, RZ, 0x18, R0 ;  /* 0x00000018ff007819 */ /* 0x000fe20000011400 */
[C---:B------:R-:W-:Y:S01]  /*8b50*/  IMAD R33, R70.reuse, R37, RZ ;  /* 0x0000002546217224 */ /* 0x040fe200078e02ff */
[----:B------:R-:W-:Y:S01]  /*8b60*/  SHF.R.S32.HI R73, RZ, 0x18, R2 ;  /* 0x00000018ff497819 */ /* 0x000fe20000011402 */
[----:B------:R-:W-:Y:S01]  /*8b70*/  IMAD R34, R70, R38, RZ ;  /* 0x0000002646227224 */ /* 0x000fe200078e02ff */
[----:B------:R-:W-:Y:S01]  /*8b80*/  I2IP.S8.S32.SAT R103, R35, R30, RZ ;  /* 0x0000001e23677239 */ /* 0x000fe200000014ff */
[-C--:B------:R-:W-:Y:S01]  /*8b90*/  IMAD R32, R3, R72.reuse, R32 ;  /* 0x0000004803207224 */ /* 0x080fe200078e0220 */
[----:B------:R-:W-:Y:S01]  /*8ba0*/  PRMT R3, R93, 0x8880, RZ ;  /* 0x000088805d037816 */ /* 0x000fe200000000ff */
[----:B------:R-:W-:Y:S01]  /*8bb0*/  IMAD R33, R0, R72, R33 ;  /* 0x0000004800217224 */ /* 0x000fe200078e0221 */
[----:B------:R-:W-:Y:S01]  /*8bc0*/  SHF.R.S32.HI R0, RZ, 0x18, R92 ;  /* 0x00000018ff007819 */ /* 0x000fe2000001145c */
[C---:B------:R-:W-:Y:S01]  /*8bd0*/  IMAD R39, R70.reuse, R39, RZ ;  /* 0x0000002746277224 */ /* 0x040fe200078e02ff */
[----:B------:R-:W-:Y:S01]  /*8be0*/  I2IP.S8.S32.SAT R103, R29, R28, R103 ;  /* 0x0000001c1d677239 */ /* 0x000fe20000001467 */
[----:B------:R-:W-:Y:S01]  /*8bf0*/  IMAD R34, R73, R72, R34 ;  /* 0x0000004849227224 */ /* 0x000fe200078e0222 */
[C---:B------:R-:W-:Y:S01]  /*8c00*/  SHF.L.U32 R73, R93.reuse, 0x10, RZ ;  /* 0x000000105d497819 */ /* 0x040fe200000006ff */
[----:B------:R-:W-:Y:S01]  /*8c10*/  IMAD R36, R70, R40, RZ ;  /* 0x0000002846247224 */ /* 0x000fe200078e02ff */
[----:B------:R-:W-:Y:S01]  /*8c20*/  SHF.L.U32 R2, R93, 0x8, RZ ;  /* 0x000000085d027819 */ /* 0x000fe200000006ff */
[----:B------:R-:W-:Y:S01]  /*8c30*/  IMAD R39, R0, R72, R39 ;  /* 0x0000004800277224 */ /* 0x000fe200078e0227 */
        /* <DEDUP_REMOVED lines=8> */
[----:B------:R-:W-:Y:S01]  /*8cc0*/  SHF.L.U32 R2, R94, 0x10, RZ ;  /* 0x000000105e027819 */ /* 0x000fe200000006ff */
[----:B------:R-:W-:Y:S01]  /*8cd0*/  IMAD R43, R70, R43, RZ ;  /* 0x0000002b462b7224 */ /* 0x000fe200078e02ff */
[----:B------:R-:W-:Y:S01]  /*8ce0*/  SHF.R.S32.HI R0, RZ, 0x18, R93 ;  /* 0x00000018ff007819 */ /* 0x000fe2000001145d */
        /* <DEDUP_REMOVED lines=11> */
[----:B------:R-:W-:Y:S01]  /*8da0*/  SHF.L.U32 R0, R95, 0x10, RZ ;  /* 0x000000105f007819 */ /* 0x000fe200000006ff */
[----:B------:R-:W-:Y:S01]  /*8db0*/  IMAD R47, R70, R47, RZ ;  /* 0x0000002f462f7224 */ /* 0x000fe200078e02ff */
[----:B------:R-:W-:Y:S01]  /*8dc0*/  I2IP.S8.S32.SAT R109, R43, R38, RZ ;  /* 0x000000262b6d7239 */ /* 0x000fe200000014ff */
[----:B------:R-:W-:Y:S01]  /*8dd0*/  IMAD R41, R2, R72, R41 ;  /* 0x0000004802297224 */ /* 0x000fe200078e0229 */
[C---:B------:R-:W-:Y:S01]  /*8de0*/  PRMT R3, R95.reuse, 0x8880, RZ ;  /* 0x000088805f037816 */ /* 0x040fe200000000ff */
[C---:B------:R-:W-:Y:S01]  /*8df0*/  IMAD R44, R70.reuse, R48, RZ ;  /* 0x00000030462c7224 */ /* 0x040fe200078e02ff */
[----:B------:R-:W-:Y:S01]  /*8e00*/  SHF.L.U32 R2, R95, 0x8, RZ ;  /* 0x000000085f027819 */ /* 0x000fe200000006ff */
[----:B------:R-:W-:Y:S01]  /*8e10*/  IMAD R42, R73, R72, R42 ;  /* 0x00000048492a7224 */ /* 0x000fe200078e022a */
[----:B------:R-:W-:Y:S01]  /*8e20*/  SHF.R.S32.HI R0, RZ, 0x18, R0 ;  /* 0x00000018ff007819 */ /* 0x000fe20000011400 */
[----:B------:R-:W-:Y:S01]  /*8e30*/  IMAD R45, R70, R49, RZ ;  /* 0x00000031462d7224 */ /* 0x000fe200078e02ff */
[----:B------:R-:W-:Y:S01]  /*8e40*/  I2IP.S8.S32.SAT R109, R37, R36, R109 ;  /* 0x00000024256d7239 */ /* 0x000fe2000000146d */
[----:B------:R-:W-:Y:S01]  /*8e50*/  IMAD R47, R74, R72, R47 ;  /* 0x000000484a2f7224 */ /* 0x000fe200078e022f */
[----:B------:R-:W-:Y:S01]  /*8e60*/  SHF.R.S32.HI R73, RZ, 0x18, R2 ;  /* 0x00000018ff497819 */ /* 0x000fe20000011402 */
[C---:B------:R-:W-:Y:S01]  /*8e70*/  IMAD R46, R70.reuse, R50, RZ ;  /* 0x00000032462e7224 */ /* 0x040fe200078e02ff */
[----:B------:R-:W-:Y:S01]  /*8e80*/  SHF.R.S32.HI R2, RZ, 0x18, R95 ;  /* 0x00000018ff027819 */ /* 0x000fe2000001145f */
[----:B------:R-:W-:Y:S01]  /*8e90*/  IMAD R44, R3, R72, R44 ;  /* 0x00000048032c7224 */ /* 0x000fe200078e022c */
[----:B------:R-:W-:Y:S01]  /*8ea0*/  I2IP.S8.S32.SAT R110, R47, R42, RZ ;  /* 0x0000002a2f6e7239 */ /* 0x000fe200000014ff */
[----:B------:R-:W-:Y:S01]  /*8eb0*/  IMAD R51, R70, R51, RZ ;  /* 0x0000003346337224 */ /* 0x000fe200078e02ff */
[----:B------:R-:W-:Y:S01]  /*8ec0*/  PRMT R3, R96, 0x8880, RZ ;  /* 0x0000888060037816 */ /* 0x000fe200000000ff */
[----:B------:R-:W-:Y:S01]  /*8ed0*/  IMAD R45, R0, R72, R45 ;  /* 0x00000048002d7224 */ /* 0x000fe200078e022d */
[----:B------:R-:W-:Y:S01]  /*8ee0*/  I2IP.S8.S32.SAT R110, R41, R40, R110 ;  /* 0x00000028296e7239 */ /* 0x000fe2000000146e */
[----:B------:R-:W-:Y:S01]  /*8ef0*/  IMAD R48, R70, R52, RZ ;  /* 0x0000003446307224 */ /* 0x000fe200078e02ff */
[----:B------:R-:W-:Y:S01]  /*8f00*/  SHF.L.U32 R74, R97, 0x10, RZ ;  /* 0x00000010614a7819 */ /* 0x000fe200000006ff */
[-C--:B------:R-:W-:Y:S01]  /*8f10*/  IMAD R46, R73, R72.reuse, R46 ;  /* 0x00000048492e7224 */ /* 0x080fe200078e022e */
[----:B------:R-:W-:Y:S01]  /*8f20*/  PRMT R73, R97, 0x8880, RZ ;  /* 0x0000888061497816 */ /* 0x000fe200000000ff */
[-C--:B------:R-:W-:Y:S01]  /*8f30*/  IMAD R51, R2, R72.reuse, R51 ;  /* 0x0000004802337224 */ /* 0x080fe200078e0233 */
[----:B------:R-:W-:Y:S01]  /*8f40*/  SHF.R.S32.HI R74, RZ, 0x18, R74 ;  /* 0x00000018ff4a7819 */ /* 0x000fe2000001144a */
[C---:B------:R-:W-:Y:S01]  /*8f50*/  IMAD.U32 R0, R96.reuse, 0x10000, RZ ;  /* 0x0001000060007824 */ /* 0x040fe200078e00ff */
        /* <DEDUP_REMOVED lines=10> */
[----:B------:R-:W-:Y:S01]  /*9000*/  SHF.R.S32.HI R0, RZ, 0x18, R97 ;  /* 0x00000018ff007819 */ /* 0x000fe20000011461 */
[----:B------:R-:W-:Y:S01]  /*9010*/  IMAD R50, R3, R72, R50 ;  /* 0x0000004803327224 */ /* 0x000fe200078e0232 */
[----:B------:R-:W-:Y:S01]  /*9020*/  SHF.L.U32 R3, R97, 0x8, RZ ;  /* 0x0000000861037819 */ /* 0x000fe200000006ff */
[C---:B------:R-:W-:Y:S01]  /*9030*/  IMAD R52, R70.reuse, R56, RZ ;  /* 0x0000003846347224 */ /* 0x040fe200078e02ff */
[----:B------:R-:W-:Y:S01]  /*9040*/  I2IP.S8.S32.SAT R111, R45, R44, R111 ;  /* 0x0000002c2d6f7239 */ /* 0x000fe2000000146f */
[----:B------:R-:W-:Y:S01]  /*9050*/  IMAD R53, R70, R57, RZ ;  /* 0x0000003946357224 */ /* 0x000fe200078e02ff */
[----:B------:R-:W-:Y:S01]  /*9060*/  SHF.R.S32.HI R3, RZ, 0x18, R3 ;  /* 0x00000018ff037819 */ /* 0x000fe20000011403 */
[----:B------:R-:W-:Y:S01]  /*9070*/  IMAD R55, R2, R72, R55 ;  /* 0x0000004802377224 */ /* 0x000fe200078e0237 */
[----:B------:R-:W-:Y:S01]  /*9080*/  SHF.L.U32 R2, R98, 0x10, RZ ;  /* 0x0000001062027819 */ /* 0x000fe200000006ff */
[C---:B------:R-:W-:Y:S01]  /*9090*/  IMAD R54, R70.reuse, R58, RZ ;  /* 0x0000003a46367224 */ /* 0x040fe200078e02ff */
[----:B------:R1:W-:Y:S01]  /*90a0*/  STS.128 [R158+0xa200], R108 ;  /* 0x00a2006c9e007388 */ /* 0x0003e20000000c00 */
[----:B------:R-:W-:Y:S01]  /*90b0*/  IMAD R52, R73, R72, R52 ;  /* 0x0000004849347224 */ /* 0x000fe200078e0234 */
[----:B------:R-:W-:Y:S01]  /*90c0*/  I2IP.S8.S32.SAT R112, R55, R50, RZ ;  /* 0x0000003237707239 */ /* 0x000fe200000014ff */
[----:B------:R-:W-:Y:S01]  /*90d0*/  IMAD R59, R70, R59, RZ ;  /* 0x0000003b463b7224 */ /* 0x000fe200078e02ff */
[----:B------:R-:W-:Y:S01]  /*90e0*/  PRMT R73, R98, 0x8880, RZ ;  /* 0x0000888062497816 */ /* 0x000fe200000000ff */
[----:B------:R-:W-:Y:S01]  /*90f0*/  IMAD R53, R74, R72, R53 ;  /* 0x000000484a357224 */ /* 0x000fe200078e0235 */
[----:B------:R-:W-:Y:S01]  /*9100*/  I2IP.S8.S32.SAT R112, R49, R48, R112 ;  /* 0x0000003031707239 */ /* 0x000fe20000001470 */
[C---:B------:R-:W-:Y:S01]  /*9110*/  IMAD R56, R70.reuse, R60, RZ ;  /* 0x0000003c46387224 */ /* 0x040fe200078e02ff */
[----:B------:R-:W-:Y:S01]  /*9120*/  SHF.R.S32.HI R2, RZ, 0x18, R2 ;  /* 0x00000018ff027819 */ /* 0x000fe20000011402 */
[-C--:B------:R-:W-:Y:S01]  /*9130*/  IMAD R54, R3, R72.reuse, R54 ;  /* 0x0000004803367224 */ /* 0x080fe200078e0236 */
[----:B------:R-:W-:Y:S01]  /*9140*/  PRMT R3, R99, 0x8880, RZ ;  /* 0x0000888063037816 */ /* 0x000fe200000000ff */
[----:B------:R-:W-:Y:S01]  /*9150*/  IMAD R57, R70, R61, RZ ;  /* 0x0000003d46397224 */ /* 0x000fe200078e02ff */
[----:B------:R-:W-:Y:S01]  /*9160*/  SHF.R.S32.HI R74, RZ, 0x18, R99 ;  /* 0x00000018ff4a7819 */ /* 0x000fe20000011463 */
[-C--:B------:R-:W-:Y:S01]  /*9170*/  IMAD R59, R0, R72.reuse, R59 ;  /* 0x00000048003b7224 */ /* 0x080fe200078e023b */
[----:B------:R-:W-:Y:S01]  /*9180*/  SHF.R.S32.HI R0, RZ, 0x18, R98 ;  /* 0x00000018ff007819 */ /* 0x000fe20000011462 */
[----:B------:R-:W-:Y:S01]  /*9190*/  IMAD R56, R73, R72, R56 ;  /* 0x0000004849387224 */ /* 0x000fe200078e0238 */
[----:B------:R-:W-:Y:S01]  /*91a0*/  SHF.L.U32 R73, R99, 0x8, RZ ;  /* 0x0000000863497819 */ /* 0x000fe200000006ff */
[----:B------:R-:W-:Y:S01]  /*91b0*/  IMAD R58, R70, R62, RZ ;  /* 0x0000003e463a7224 */ /* 0x000fe200078e02ff */
[----:B------:R-:W-:Y:S01]  /*91c0*/  I2IP.S8.S32.SAT R113, R59, R54, RZ ;  /* 0x000000363b717239 */ /* 0x000fe200000014ff */
[----:B------:R-:W-:Y:S01]  /*91d0*/  IMAD R57, R2, R72, R57 ;  /* 0x0000004802397224 */ /* 0x000fe200078e0239 */
[----:B------:R-:W-:Y:S01]  /*91e0*/  SHF.L.U32 R2, R99, 0x10, RZ ;  /* 0x0000001063027819 */ /* 0x000fe200000006ff */
[C---:B------:R-:W-:Y:S01]  /*91f0*/  IMAD R63, R70.reuse, R63, RZ ;  /* 0x0000003f463f7224 */ /* 0x040fe200078e02ff */
[----:B------:R-:W-:Y:S01]  /*9200*/  SHF.R.S32.HI R73, RZ, 0x18, R73 ;  /* 0x00000018ff497819 */ /* 0x000fe20000011449 */
[C---:B------:R-:W-:Y:S01]  /*9210*/  IMAD R60, R70.reuse, R64, RZ ;  /* 0x00000040463c7224 */ /* 0x040fe200078e02ff */
[----:B------:R-:W-:Y:S01]  /*9220*/  SHF.R.S32.HI R2, RZ, 0x18, R2 ;  /* 0x00000018ff027819 */ /* 0x000fe20000011402 */
[----:B------:R-:W-:Y:S01]  /*9230*/  IMAD R58, R75, R72, R58 ;  /* 0x000000484b3a7224 */ /* 0x000fe200078e023a */
[----:B------:R-:W-:Y:S01]  /*9240*/  I2IP.S8.S32.SAT R113, R53, R52, R113 ;  /* 0x0000003435717239 */ /* 0x000fe20000001471 */
[----:B------:R-:W-:Y:S02]  /*9250*/  IMAD R61, R70, R65, RZ ;  /* 0x00000041463d7224 */ /* 0x000fe400078e02ff */
[-C--:B------:R-:W-:Y:S02]  /*9260*/  IMAD R63, R0, R72.reuse, R63 ;  /* 0x00000048003f7224 */ /* 0x080fe400078e023f */
[----:B------:R-:W-:Y:S01]  /*9270*/  IMAD R60, R3, R72, R60 ;  /* 0x00000048033c7224 */ /* 0x000fe200078e023c */
[----:B------:R-:W-:Y:S01]  /*9280*/  @P6 SHF.L.U32 R3, R147, 0x1f, RZ ;  /* 0x0000001f93036819 */ /* 0x000fe200000006ff */
        /* <DEDUP_REMOVED lines=8> */
[----:B------:R-:W-:Y:S02]  /*9310*/  I2IP.S8.S32.SAT R115, R61, R60, R0 ;  /* 0x0000003c3d737239 */ /* 0x000fe40000001400 */
[----:B------:R-:W-:Y:S03]  /*9320*/  LEA R0, R148, UR44, 0x3 ;  /* 0x0000002c94007c11 */ /* 0x000fe6000f8e18ff */
        /* <DEDUP_REMOVED lines=9> */
[----:B------:R-:W-:Y:S02]  /*93c0*/  UIADD3 UR4, UP0, UPT, UR62, 0x680, URZ ;  /* 0x000006803e047890 */ /* 0x000fe4000ff1e0ff */
[----:B------:R-:W-:Y:S02]  /*93d0*/  UIADD3 UR9, UPT, UPT, UR49, 0x40, URZ ;  /* 0x0000004031097890 */ /* 0x000fe4000fffe0ff */
[----:B------:R-:W-:Y:S02]  /*93e0*/  UIADD3 UR8, UPT, UPT, UR44, 0xa200, URZ ;  /* 0x0000a2002c087890 */ /* 0x000fe4000fffe0ff */
[----:B------:R-:W-:Y:S01]  /*93f0*/  UIADD3.X UR5, UPT, UPT, URZ, UR63, URZ, UP0, !UPT ;  /* 0x0000003fff057290 */ /* 0x000fe200087fe4ff */
[----:B------:R-:W-:Y:S01]  /*9400*/  UMOV UR10, UR50 ;  /* 0x00000032000a7c82 */ /* 0x000fe20008000000 */
[----:B------:R-:W-:Y:S07]  /*9410*/  UMOV UR11, UR36 ;  /* 0x00000024000b7c82 */ /* 0x000fee0008000000 */
[----:B------:R2:W-:Y:S01]  /*9420*/  UTMASTG.3D [UR8], [UR4] ;  /* 0x00000008040073b5 */ /* 0x0005e20008010000 */
[----:B------:R0:W-:Y:S01]  /*9430*/  UTMACMDFLUSH ;  /* 0x00000000000079b7 */ /* 0x0001e20000000000 */
[----:B--2---:R-:W-:Y:S04]  /*9440*/  DEPBAR.LE SB0, 0x1 ;  /* 0x000080400000791a */ /* 0x004fe80000000000 */
.L_x_131:
[----:B------:R-:W-:Y:S05]  /*9450*/  BSYNC.RECONVERGENT B0 ;  /* 0x0000000000007941 */ /* 0x000fea0003800200 */
.L_x_130:
        /* <DEDUP_REMOVED lines=16> */
.L_x_135:
[----:B------:R-:W-:Y:S05]  /*9560*/  BSYNC B0 ;  /* 0x0000000000007941 */ /* 0x000fea0003800000 */
.L_x_134:
        /* <DEDUP_REMOVED lines=20> */
.L_x_133:
[----:B------:R-:W-:Y:S05]  /*96b0*/  BSYNC B1 ;  /* 0x0000000000017941 */ /* 0x000fea0003800000 */
.L_x_132:
        /* <DEDUP_REMOVED lines=21> */
.L_x_137:
        /* <DEDUP_REMOVED lines=8> */
[----:B------:R-:W-:Y:S01]  /*9890*/  ISETP.NE.AND P0, PT, R155, RZ, PT ;  /* 0x000000ff9b00720c */ /* 0x000fe20003f05270 */
[----:B------:R-:W2:Y:S01]  /*98a0*/  LDTM.x64 R4, tmem[UR4+0x80] ;  /* 0x00008004000479ee */ /* 0x000ea20008340000 */
[----:B------:R-:W-:Y:S01]  /*98b0*/  ISETP.NE.AND P6, PT, R106, RZ, PT ;  /* 0x000000ff6a00720c */ /* 0x000fe20003fc5270 */
[C---:B--2---:R-:W-:Y:S02]  /*98c0*/  IMAD R0, R70.reuse, R4, RZ ;  /* 0x0000000446007224 */ /* 0x044fe400078e02ff */
[C---:B------:R-:W-:Y:S02]  /*98d0*/  IMAD R3, R70.reuse, R6, RZ ;  /* 0x0000000646037224 */ /* 0x040fe400078e02ff */
[C---:B------:R-:W-:Y:S02]  /*98e0*/  IMAD R4, R70.reuse, R8, RZ ;  /* 0x0000000846047224 */ /* 0x040fe400078e02ff */
[C---:B------:R-:W-:Y:S02]  /*98f0*/  IMAD R6, R70.reuse, R10, RZ ;  /* 0x0000000a46067224 */ /* 0x040fe400078e02ff */
[C---:B------:R-:W-:Y:S02]  /*9900*/  IMAD R2, R70.reuse, R5, RZ ;  /* 0x0000000546027224 */ /* 0x040fe400078e02ff */
[C---:B------:R-:W-:Y:S02]  /*9910*/  IMAD R8, R70.reuse, R12, RZ ;  /* 0x0000000c46087224 */ /* 0x040fe400078e02ff */
[C---:B------:R-:W-:Y:S02]  /*9920*/  IMAD R10, R70.reuse, R14, RZ ;  /* 0x0000000e460a7224 */ /* 0x040fe400078e02ff */
[C---:B------:R-:W-:Y:S02]  /*9930*/  IMAD R5, R70.reuse, R9, RZ ;  /* 0x0000000946057224 */ /* 0x040fe400078e02ff */
[----:B------:R-:W-:Y:S01]  /*9940*/  IMAD R0, R73, R72, R0 ;  /* 0x0000004849007224 */ /* 0x000fe200078e0200 */
[----:B------:R-:W-:Y:S01]  /*9950*/  SHF.L.U32 R73, R81, 0x8, RZ ;  /* 0x0000000851497819 */ /* 0x000fe200000006ff */
[C---:B------:R-:W-:Y:S02]  /*9960*/  IMAD R12, R70.reuse, R16, RZ ;  /* 0x00000010460c7224 */ /* 0x040fe400078e02ff */
[C---:B------:R-:W-:Y:S01]  /*9970*/  IMAD R14, R70.reuse, R18, RZ ;  /* 0x00000012460e7224 */ /* 0x040fe200078e02ff */
[----:B------:R-:W-:Y:S01]  /*9980*/  SHF.R.S32.HI R73, RZ, 0x18, R73 ;  /* 0x00000018ff497819 */ /* 0x000fe20000011449 */
[C---:B------:R-:W-:Y:S02]  /*9990*/  IMAD R9, R70.reuse, R13, RZ ;  /* 0x0000000d46097224 */ /* 0x040fe400078e02ff */
[C---:B------:R-:W-:Y:S02]  /*99a0*/  IMAD R16, R70.reuse, R20, RZ ;  /* 0x0000001446107224 */ /* 0x040fe400078e02ff */
[C---:B------:R-:W-:Y:S02]  /*99b0*/  IMAD R18, R70.reuse, R22, RZ ;  /* 0x0000001646127224 */ /* 0x040fe400078e02ff */
[C---:B------:R-:W-:Y:S02]  /*99c0*/  IMAD R13, R70.reuse, R17, RZ ;  /* 0x00000011460d7224 */ /* 0x040fe400078e02ff */
[C---:B------:R-:W-:Y:S02]  /*99d0*/  IMAD R20, R70.reuse, R24, RZ ;  /* 0x0000001846147224 */ /* 0x040fe400078e02ff */
[C---:B------:R-:W-:Y:S02]  /*99e0*/  IMAD R22, R70.reuse, R26, RZ ;  /* 0x0000001a46167224 */ /* 0x040fe400078e02ff */
[----:B------:R-:W-:Y:S02]  /*99f0*/  IMAD R2, R75, R72, R2 ;  /* 0x000000484b027224 */ /* 0x000fe400078e0202 */
[C---:B------:R-:W-:Y:S02]  /*9a00*/  IMAD R17, R70.reuse, R21, RZ ;  /* 0x0000001546117224 */ /* 0x040fe400078e02ff */
        /* <DEDUP_REMOVED lines=18> */
[C---:B------:R-:W-:Y:S01]  /*9b30*/  IMAD R60, R70.reuse, R64, RZ ;  /* 0x00000040463c7224 */ /* 0x040fe200078e02ff */
[----:B------:R-:W-:Y:S01]  /*9b40*/  SHF.R.S32.HI R64, RZ, 0x18, R80 ;  /* 0x00000018ff407819 */ /* 0x000fe20000011450 */
[C---:B------:R-:W-:Y:S02]  /*9b50*/  IMAD R26, R70.reuse, R30, RZ ;  /* 0x0000001e461a7224 */ /* 0x040fe400078e02ff */
[C---:B------:R-:W-:Y:S02]  /*9b60*/  IMAD R30, R70.reuse, R34, RZ ;  /* 0x00000022461e7224 */ /* 0x040fe400078e02ff */
[C---:B------:R-:W-:Y:S02]  /*9b70*/  IMAD R57, R70.reuse, R61, RZ ;  /* 0x0000003d46397224 */ /* 0x040fe400078e02ff */
[C---:B------:R-:W-:Y:S01]  /*9b80*/  IMAD R61, R70.reuse, R65, RZ ;  /* 0x00000041463d7224 */ /* 0x040fe200078e02ff */
[C---:B------:R-:W-:Y:S01]  /*9b90*/  PRMT R65, R81.reuse, 0x8880, RZ ;  /* 0x0000888051417816 */ /* 0x040fe200000000ff */
[C---:B------:R-:W-:Y:S02]  /*9ba0*/  IMAD R34, R70.reuse, R38, RZ ;  /* 0x0000002646227224 */ /* 0x040fe400078e02ff */
[----:B------:R-:W-:Y:S02]  /*9bb0*/  IMAD R38, R70, R42, RZ ;  /* 0x0000002a46267224 */ /* 0x000fe400078e02ff */
[----:B------:R-:W-:Y:S01]  /*9bc0*/  IMAD R3, R74, R72, R3 ;  /* 0x000000484a037224 */ /* 0x000fe200078e0203 */
[----:B------:R-:W-:Y:S01]  /*9bd0*/  SHF.R.S32.HI R74, RZ, 0x18, R81 ;  /* 0x00000018ff4a7819 */ /* 0x000fe20000011451 */
[C---:B------:R-:W-:Y:S02]  /*9be0*/  IMAD R42, R70.reuse, R46, RZ ;  /* 0x0000002e462a7224 */ /* 0x040fe400078e02ff */
[C---:B------:R-:W-:Y:S02]  /*9bf0*/  IMAD R46, R70.reuse, R50, RZ ;  /* 0x00000032462e7224 */ /* 0x040fe400078e02ff */
[C---:B------:R-:W-:Y:S02]  /*9c00*/  IMAD R51, R70.reuse, R51, RZ ;  /* 0x0000003346337224 */ /* 0x040fe400078e02ff */
[C---:B------:R-:W-:Y:S02]  /*9c10*/  IMAD R50, R70.reuse, R54, RZ ;  /* 0x0000003646327224 */ /* 0x040fe400078e02ff */
[C---:B------:R-:W-:Y:S02]  /*9c20*/  IMAD R54, R70.reuse, R58, RZ ;  /* 0x0000003a46367224 */ /* 0x040fe400078e02ff */
[C---:B------:R-:W-:Y:S02]  /*9c30*/  IMAD R58, R70.reuse, R62, RZ ;  /* 0x0000003e463a7224 */ /* 0x040fe400078e02ff */
[C---:B------:R-:W-:Y:S01]  /*9c40*/  IMAD R62, R70.reuse, R66, RZ ;  /* 0x00000042463e7224 */ /* 0x040fe200078e02ff */
[----:B------:R-:W-:Y:S01]  /*9c50*/  SHF.L.U32 R66, R81, 0x10, RZ ;  /* 0x0000001051427819 */ /* 0x000fe200000006ff */
[C---:B------:R-:W-:Y:S02]  /*9c60*/  IMAD R7, R70.reuse, R7, RZ ;  /* 0x0000000746077224 */ /* 0x040fe400078e02ff */
[----:B------:R-:W-:Y:S01]  /*9c70*/  IMAD R11, R70, R11, RZ ;  /* 0x0000000b460b7224 */ /* 0x000fe200078e02ff */
[----:B------:R-:W-:Y:S01]  /*9c80*/  SHF.R.S32.HI R66, RZ, 0x18, R66 ;  /* 0x00000018ff427819 */ /* 0x000fe20000011442 */
[-C--:B------:R-:W-:Y:S01]  /*9c90*/  IMAD R7, R64, R72.reuse, R7 ;  /* 0x0000004840077224 */ /* 0x080fe200078e0207 */
[C---:B------:R-:W-:Y:S01]  /*9ca0*/  PRMT R64, R82.reuse, 0x8880, RZ ;  /* 0x0000888052407816 */ /* 0x040fe200000000ff */
[-C--:B------:R-:W-:Y:S01]  /*9cb0*/  IMAD R4, R65, R72.reuse, R4 ;  /* 0x0000004841047224 */ /* 0x080fe200078e0204 */
[----:B------:R-:W-:Y:S01]  /*9cc0*/  SHF.L.U32 R65, R82, 0x10, RZ ;  /* 0x0000001052417819 */ /* 0x000fe200000006ff */
[-C--:B------:R-:W-:Y:S02]  /*9cd0*/  IMAD R5, R66, R72.reuse, R5 ;  /* 0x0000004842057224 */ /* 0x080fe400078e0205 */
[-C--:B------:R-:W-:Y:S01]  /*9ce0*/  IMAD R6, R73, R72.reuse, R6 ;  /* 0x0000004849067224 */ /* 0x080fe200078e0206 */
[----:B------:R-:W-:Y:S01]  /*9cf0*/  I2IP.S8.S32.SAT R73, R7, R3, RZ ;  /* 0x0000000307497239 */ /* 0x000fe200000014ff */
[----:B------:R-:W-:Y:S01]  /*9d00*/  IMAD R11, R74, R72, R11 ;  /* 0x000000484a0b7224 */ /* 0x000fe200078e020b */
[----:B------:R-:W-:Y:S01]  /*9d10*/  SHF.L.U32 R7, R82, 0x8, RZ ;  /* 0x0000000852077819 */ /* 0x000fe200000006ff */
[C---:B------:R-:W-:Y:S01]  /*9d20*/  IMAD R15, R70.reuse, R15, RZ ;  /* 0x0000000f460f7224 */ /* 0x040fe200078e02ff */
[----:B------:R-:W-:Y:S01]  /*9d30*/  MOV R3, R64 ;  /* 0x0000004000037202 */ /* 0x000fe20000000f00 */
[C---:B------:R-:W-:Y:S01]  /*9d40*/  IMAD R19, R70.reuse, R19, RZ ;  /* 0x0000001346137224 */ /* 0x040fe200078e02ff */
[----:B------:R-:W-:Y:S01]  /*9d50*/  I2IP.S8.S32.SAT R11, R11, R6, RZ ;  /* 0x000000060b0b7239 */ /* 0x000fe200000014ff */
[C---:B------:R-:W-:Y:S01]  /*9d60*/  IMAD R23, R70.reuse, R23, RZ ;  /* 0x0000001746177224 */ /* 0x040fe200078e02ff */
[----:B------:R-:W-:Y:S01]  /*9d70*/  SHF.R.S32.HI R6, RZ, 0x18, R65 ;  /* 0x00000018ff067819 */ /* 0x000fe20000011441 */
[----:B------:R-:W-:Y:S01]  /*9d80*/  IMAD R8, R3, R72, R8 ;  /* 0x0000004803087224 */ /* 0x000fe200078e0208 */
[----:B------:R-:W-:Y:S01]  /*9d90*/  SHF.R.S32.HI R7, RZ, 0x18, R7 ;  /* 0x00000018ff077819 */ /* 0x000fe20000011407 */
[----:B------:R-:W-:Y:S01]  /*9da0*/  IMAD R27, R70, R27, RZ ;  /* 0x0000001b461b7224 */ /* 0x000fe200078e02ff */
[----:B-1----:R-:W-:Y:S01]  /*9db0*/  I2IP.S8.S32.SAT R88, R2, R0, R73 ;  /* 0x0000000002587239 */ /* 0x002fe20000001449 */
[-C--:B------:R-:W-:Y:S01]  /*9dc0*/  IMAD R9, R6, R72.reuse, R9 ;  /* 0x0000004806097224 */ /* 0x080fe200078e0209 */
[----:B------:R-:W-:Y:S01]  /*9dd0*/  SHF.L.U32 R2, R83, 0x10, RZ ;  /* 0x0000001053027819 */ /* 0x000fe200000006ff */
[----:B------:R-:W-:Y:S01]  /*9de0*/  IMAD R10, R7, R72, R10 ;  /* 0x00000048070a7224 */ /* 0x000fe200078e020a */
[----:B------:R-:W-:Y:S01]  /*9df0*/  SHF.R.S32.HI R0, RZ, 0x18, R82 ;  /* 0x00000018ff007819 */ /* 0x000fe20000011452 */
[C---:B------:R-:W-:Y:S01]  /*9e00*/  IMAD R31, R70.reuse, R31, RZ ;  /* 0x0000001f461f7224 */ /* 0x040fe200078e02ff */
[----:B------:R-:W-:Y:S01]  /*9e10*/  I2IP.S8.S32.SAT R89, R5, R4, R11 ;  /* 0x0000000405597239 */ /* 0x000fe2000000140b */
[----:B------:R-:W-:Y:S01]  /*9e20*/  IMAD R35, R70, R35, RZ ;  /* 0x0000002346237224 */ /* 0x000fe200078e02ff */
[C---:B------:R-:W-:Y:S01]  /*9e30*/  PRMT R3, R83.reuse, 0x8880, RZ ;  /* 0x0000888053037816 */ /* 0x040fe200000000ff */
[-C--:B------:R-:W-:Y:S01]  /*9e40*/  IMAD R15, R0, R72.reuse, R15 ;  /* 0x00000048000f7224 */ /* 0x080fe200078e020f */
[----:B------:R-:W-:Y:S01]  /*9e50*/  SHF.L.U32 R5, R83, 0x8, RZ ;  /* 0x0000000853057819 */ /* 0x000fe200000006ff */
[C---:B------:R-:W-:Y:S01]  /*9e60*/  IMAD R39, R70.reuse, R39, RZ ;  /* 0x0000002746277224 */ /* 0x040fe200078e02ff */
[----:B------:R-:W-:Y:S01]  /*9e70*/  SHF.R.S32.HI R2, RZ, 0x18, R2 ;  /* 0x00000018ff027819 */ /* 0x000fe20000011402 */
[-C--:B------:R-:W-:Y:S01]  /*9e80*/  IMAD R12, R3, R72.reuse, R12 ;  /* 0x00000048030c7224 */ /* 0x080fe200078e020c */
[----:B------:R-:W-:Y:S01]  /*9e90*/  SHF.R.S32.HI R5, RZ, 0x18, R5 ;  /* 0x00000018ff057819 */ /* 0x000fe20000011405 */
[----:B------:R-:W-:Y:S01]  /*9ea0*/  IMAD R43, R70, R43, RZ ;  /* 0x0000002b462b7224 */ /* 0x000fe200078e02ff */
[----:B------:R-:W-:Y:S01]  /*9eb0*/  SHF.R.S32.HI R4, RZ, 0x18, R83 ;  /* 0x00000018ff047819 */ /* 0x000fe20000011453 */
[-C--:B------:R-:W-:Y:S01]  /*9ec0*/  IMAD R13, R2, R72.reuse, R13 ;  /* 0x00000048020d7224 */ /* 0x080fe200078e020d */
[C---:B------:R-:W-:Y:S01]  /*9ed0*/  SHF.L.U32 R0, R84.reuse, 0x10, RZ ;  /* 0x0000001054007819 */ /* 0x040fe200000006ff */
[-C--:B------:R-:W-:Y:S01]  /*9ee0*/  IMAD R14, R5, R72.reuse, R14 ;  /* 0x00000048050e7224 */ /* 0x080fe200078e020e */
[C---:B------:R-:W-:Y:S01]  /*9ef0*/  PRMT R3, R84.reuse, 0x8880, RZ ;  /* 0x0000888054037816 */ /* 0x040fe200000000ff */
[----:B------:R-:W-:Y:S01]  /*9f00*/  IMAD.SHL.U32 R2, R84, 0x100, RZ ;  /* 0x0000010054027824 */ /* 0x000fe200078e00ff */
[----:B------:R-:W-:Y:S01]  /*9f10*/  SHF.R.S32.HI R0, RZ, 0x18, R0 ;  /* 0x00000018ff007819 */ /* 0x000fe20000011400 */
[-C--:B------:R-:W-:Y:S01]  /*9f20*/  IMAD R19, R4, R72.reuse, R19 ;  /* 0x0000004804137224 */ /* 0x080fe200078e0213 */
[----:B------:R-:W-:Y:S01]  /*9f30*/  SHF.L.U32 R4, R85, 0x10, RZ ;  /* 0x0000001055047819 */ /* 0x000fe200000006ff */
[-C--:B------:R-:W-:Y:S01]  /*9f40*/  IMAD R16, R3, R72.reuse, R16 ;  /* 0x0000004803107224 */ /* 0x080fe200078e0210 */
[----:B------:R-:W-:Y:S01]  /*9f50*/  SHF.R.S32.HI R5, RZ, 0x18, R2 ;  /* 0x00000018ff057819 */ /* 0x000fe20000011402 */
[-C--:B------:R-:W-:Y:S01]  /*9f60*/  IMAD R17, R0, R72.reuse, R17 ;  /* 0x0000004800117224 */ /* 0x080fe200078e0211 */
[----:B------:R-:W-:Y:S01]  /*9f70*/  SHF.R.S32.HI R0, RZ, 0x18, R84 ;  /* 0x00000018ff007819 */ /* 0x000fe20000011454 */
[----:B------:R-:W-:Y:S01]  /*9f80*/  IMAD R47, R70, R47, RZ ;  /* 0x0000002f462f7224 */ /* 0x000fe200078e02ff */
[----:B------:R-:W-:Y:S01]  /*9f90*/  PRMT R3, R85, 0x8880, RZ ;  /* 0x0000888055037816 */ /* 0x000fe200000000ff */
[-C--:B------:R-:W-:Y:S01]  /*9fa0*/  IMAD R18, R5, R72.reuse, R18 ;  /* 0x0000004805127224 */ /* 0x080fe200078e0212 */
[----:B------:R-:W-:Y:S01]  /*9fb0*/  SHF.L.U32 R2, R85, 0x8, RZ ;  /* 0x0000000855027819 */ /* 0x000fe200000006ff */
[-C--:B------:R-:W-:Y:S01]  /*9fc0*/  IMAD R23, R0, R72.reuse, R23 ;  /* 0x0000004800177224 */ /* 0x080fe200078e0217 */
        /* <DEDUP_REMOVED lines=8> */
[----:B------:R-:W-:Y:S01]  /*a050*/  PRMT R3, R86, 0x8880, RZ ;  /* 0x0000888056037816 */ /* 0x000fe200000000ff */
        /* <DEDUP_REMOVED lines=9> */
[----:B------:R-:W-:Y:S01]  /*a0f0*/  SHF.L.U32 R0, R87, 0x10, RZ ;  /* 0x0000001057007819 */ /* 0x000fe200000006ff */
[-C--:B------:R-:W-:Y:S01]  /*a100*/  IMAD R26, R5, R72.reuse, R26 ;  /* 0x00000048051a7224 */ /* 0x080fe200078e021a */
[C---:B------:R-:W-:Y:S01]  /*a110*/  PRMT R3, R87.reuse, 0x8880, RZ ;  /* 0x0000888057037816 */ /* 0x040fe200000000ff */
[-C--:B------:R-:W-:Y:S01]  /*a120*/  IMAD R31, R2, R72.reuse, R31 ;  /* 0x00000048021f7224 */ /* 0x080fe200078e021f */
[----:B------:R-:W-:Y:S01]  /*a130*/  SHF.L.U32 R2, R87, 0x8, RZ ;  /* 0x0000000857027819 */ /* 0x000fe200000006ff */
[----:B------:R-:W-:Y:S01]  /*a140*/  IMAD R67, R70, R67, RZ ;  /* 0x0000004346437224 */ /* 0x000fe200078e02ff */
[----:B------:R-:W-:Y:S01]  /*a150*/  SHF.R.S32.HI R0, RZ, 0x18, R0 ;  /* 0x00000018ff007819 */ /* 0x000fe20000011400 */
[-C--:B------:R-:W-:Y:S01]  /*a160*/  IMAD R28, R3, R72.reuse, R28 ;  /* 0x00000048031c7224 */ /* 0x080fe200078e021c */
[----:B------:R-:W-:Y:S02]  /*a170*/  SHF.R.S32.HI R5, RZ, 0x18, R2 ;  /* 0x00000018ff057819 */ /* 0x000fe40000011402 */
[----:B------:R-:W-:Y:S01]  /*a180*/  SHF.R.S32.HI R2, RZ, 0x18, R87 ;  /* 0x00000018ff027819 */ /* 0x000fe20000011457 */
[-C--:B------:R-:W-:Y:S01]  /*a190*/  IMAD R29, R0, R72.reuse, R29 ;  /* 0x00000048001d7224 */ /* 0x080fe200078e021d */
[C---:B------:R-:W-:Y:S01]  /*a1a0*/  PRMT R3, R92.reuse, 0x8880, RZ ;  /* 0x000088805c037816 */ /* 0x040fe200000000ff */
[----:B------:R-:W-:Y:S01]  /*a1b0*/  IMAD.U32 R0, R92, 0x10000, RZ ;  /* 0x000100005c007824 */ /* 0x000fe200078e00ff */
[----:B------:R-:W-:Y:S01]  /*a1c0*/  SHF.L.U32 R4, R93, 0x10, RZ ;  /* 0x000000105d047819 */ /* 0x000fe200000006ff */
[----:B------:R-:W-:Y:S01]  /*a1d0*/  IMAD R30, R5, R72, R30 ;  /* 0x00000048051e7224 */ /* 0x000fe200078e021e */
[----:B------:R-:W-:Y:S01]  /*a1e0*/  I2IP.S8.S32.SAT R10, R15, R10, RZ ;  /* 0x0000000a0f0a7239 */ /* 0x000fe200000014ff */
[-C--:B------:R-:W-:Y:S01]  /*a1f0*/  IMAD R35, R2, R72.reuse, R35 ;  /* 0x0000004802237224 */ /* 0x080fe200078e0223 */
[----:B------:R-:W-:Y:S01]  /*a200*/  SHF.L.U32 R2, R92, 0x8, RZ ;  /* 0x000000085c027819 */ /* 0x000fe200000006ff */
[-C--:B------:R-:W-:Y:S01]  /*a210*/  IMAD R32, R3, R72.reuse, R32 ;  /* 0x0000004803207224 */ /* 0x080fe200078e0220 */
[----:B------:R-:W-:Y:S02]  /*a220*/  SHF.R.S32.HI R0, RZ, 0x18, R0 ;  /* 0x00000018ff007819 */ /* 0x000fe40000011400 */
[----:B------:R-:W-:Y:S02]  /*a230*/  SHF.R.S32.HI R5, RZ, 0x18, R2 ;  /* 0x00000018ff057819 */ /* 0x000fe40000011402 */
[----:B------:R-:W-:Y:S01]  /*a240*/  PRMT R3, R93, 0x8880, RZ ;  /* 0x000088805d037816 */ /* 0x000fe200000000ff */
[-C--:B------:R-:W-:Y:S01]  /*a250*/  IMAD R33, R0, R72.reuse, R33 ;  /* 0x0000004800217224 */ /* 0x080fe200078e0221 */
[----:B------:R-:W-:Y:S01]  /*a260*/  SHF.R.S32.HI R0, RZ, 0x18, R92 ;  /* 0x00000018ff007819 */ /* 0x000fe2000001145c */
[----:B------:R-:W-:Y:S01]  /*a270*/  IMAD R34, R5, R72, R34 ;  /* 0x0000004805227224 */ /* 0x000fe200078e0222 */
[----:B------:R-:W-:Y:S02]  /*a280*/  SHF.L.U32 R2, R93, 0x8, RZ ;  /* 0x000000085d027819 */ /* 0x000fe400000006ff */
[----:B------:R-:W-:Y:S01]  /*a290*/  I2IP.S8.S32.SAT R14, R19, R14, RZ ;  /* 0x0000000e130e7239 */ /* 0x000fe200000014ff */
[-C--:B------:R-:W-:Y:S01]  /*a2a0*/  IMAD R39, R0, R72.reuse, R39 ;  /* 0x0000004800277224 */ /* 0x080fe200078e0227 */
[----:B------:R-:W-:Y:S01]  /*a2b0*/  SHF.R.S32.HI R0, RZ, 0x18, R4 ;  /* 0x00000018ff007819 */ /* 0x000fe20000011404 */
[-C--:B------:R-:W-:Y:S01]  /*a2c0*/  IMAD R36, R3, R72.reuse, R36 ;  /* 0x0000004803247224 */ /* 0x080fe200078e0224 */
[----:B------:R-:W-:Y:S02]  /*a2d0*/  SHF.R.S32.HI R5, RZ, 0x18, R2 ;  /* 0x00000018ff057819 */ /* 0x000fe40000011402 */
[----:B------:R-:W-:Y:S01]  /*a2e0*/  SHF.L.U32 R2, R94, 0x10, RZ ;  /* 0x000000105e027819 */ /* 0x000fe200000006ff */
[-C--:B------:R-:W-:Y:S01]  /*a2f0*/  IMAD R37, R0, R72.reuse, R37 ;  /* 0x0000004800257224 */ /* 0x080fe200078e0225 */
[----:B------:R-:W-:Y:S01]  /*a300*/  SHF.R.S32.HI R0, RZ, 0x18, R93 ;  /* 0x00000018ff007819 */ /* 0x000fe2000001145d */
[-C--:B------:R-:W-:Y:S01]  /*a310*/  IMAD R38, R5, R72.reuse, R38 ;  /* 0x0000004805267224 */ /* 0x080fe200078e0226 */
[C---:B------:R-:W-:Y:S02]  /*a320*/  PRMT R3, R94.reuse, 0x8880, RZ ;  /* 0x000088805e037816 */ /* 0x040fe400000000ff */
[----:B------:R-:W-:Y:S01]  /*a330*/  SHF.L.U32 R5, R94, 0x8, RZ ;  /* 0x000000085e057819 */ /* 0x000fe200000006ff */
[-C--:B------:R-:W-:Y:S01]  /*a340*/  IMAD R43, R0, R72.reuse, R43 ;  /* 0x00000048002b7224 */ /* 0x080fe200078e022b */
[----:B------:R-:W-:Y:S01]  /*a350*/  SHF.R.S32.HI R2, RZ, 0x18, R2 ;  /* 0x00000018ff027819 */ /* 0x000fe20000011402 */
[-C--:B------:R-:W-:Y:S01]  /*a360*/  IMAD R40, R3, R72.reuse, R40 ;  /* 0x0000004803287224 */ /* 0x080fe200078e0228 */
[----:B------:R-:W-:Y:S02]  /*a370*/  SHF.R.S32.HI R5, RZ, 0x18, R5 ;  /* 0x00000018ff057819 */ /* 0x000fe40000011405 */
[----:B------:R-:W-:Y:S01]  /*a380*/  SHF.R.S32.HI R4, RZ, 0x18, R94 ;  /* 0x00000018ff047819 */ /* 0x000fe2000001145e */
[-C--:B------:R-:W-:Y:S01]  /*a390*/  IMAD R41, R2, R72.reuse, R41 ;  /* 0x0000004802297224 */ /* 0x080fe200078e0229 */
[----:B------:R-:W-:Y:S01]  /*a3a0*/  SHF.L.U32 R0, R95, 0x10, RZ ;  /* 0x000000105f007819 */ /* 0x000fe200000006ff */
[-C--:B------:R-:W-:Y:S01]  /*a3b0*/  IMAD R42, R5, R72.reuse, R42 ;  /* 0x00000048052a7224 */ /* 0x080fe200078e022a */
[C---:B------:R-:W-:Y:S01]  /*a3c0*/  PRMT R3, R95.reuse, 0x8880, RZ ;  /* 0x000088805f037816 */ /* 0x040fe200000000ff */
[-C--:B------:R-:W-:Y:S01]  /*a3d0*/  IMAD R47, R4, R72.reuse, R47 ;  /* 0x00000048042f7224 */ /* 0x080fe200078e022f */
[----:B------:R-:W-:Y:S02]  /*a3e0*/  SHF.L.U32 R2, R95, 0x8, RZ ;  /* 0x000000085f027819 */ /* 0x000fe400000006ff */
[----:B------:R-:W-:Y:S01]  /*a3f0*/  SHF.R.S32.HI R0, RZ, 0x18, R0 ;  /* 0x00000018ff007819 */ /* 0x000fe20000011400 */
[-C--:B------:R-:W-:Y:S01]  /*a400*/  IMAD R44, R3, R72.reuse, R44 ;  /* 0x00000048032c7224 */ /* 0x080fe200078e022c */
[----:B------:R-:W-:Y:S02]  /*a410*/  SHF.R.S32.HI R5, RZ, 0x18, R2 ;  /* 0x00000018ff057819 */ /* 0x000fe40000011402 */
[----:B------:R-:W-:Y:S01]  /*a420*/  SHF.R.S32.HI R2, RZ, 0x18, R95 ;  /* 0x00000018ff027819 */ /* 0x000fe2000001145f */
[-C--:B------:R-:W-:Y:S01]  /*a430*/  IMAD R45, R0, R72.reuse, R45 ;  /* 0x00000048002d7224 */ /* 0x080fe200078e022d */
[----:B------:R-:W-:Y:S01]  /*a440*/  PRMT R3, R96, 0x8880, RZ ;  /* 0x0000888060037816 */ /* 0x000fe200000000ff */
[-C--:B------:R-:W-:Y:S01]  /*a450*/  IMAD R46, R5, R72.reuse, R46 ;  /* 0x00000048052e7224 */ /* 0x080fe200078e022e */
[C---:B------:R-:W-:Y:S01]  /*a460*/  SHF.L.U32 R4, R97.reuse, 0x10, RZ ;  /* 0x0000001061047819 */ /* 0x040fe200000006ff */
[-C--:B------:R-:W-:Y:S01]  /*a470*/  IMAD R51, R2, R72.reuse, R51 ;  /* 0x0000004802337224 */ /* 0x080fe200078e0233 */
[----:B------:R-:W-:Y:S01]  /*a480*/  SHF.R.S32.HI R2, RZ, 0x18, R96 ;  /* 0x00000018ff027819 */ /* 0x000fe20000011460 */
[C---:B------:R-:W-:Y:S01]  /*a490*/  IMAD.U32 R0, R96.reuse, 0x10000, RZ ;  /* 0x0001000060007824 */ /* 0x040fe200078e00ff */
[----:B------:R-:W-:Y:S01]  /*a4a0*/  PRMT R5, R97, 0x8880, RZ ;  /* 0x0000888061057816 */ /* 0x000fe200000000ff */
[-C--:B------:R-:W-:Y:S01]  /*a4b0*/  IMAD R48, R3, R72.reuse, R48 ;  /* 0x0000004803307224 */ /* 0x080fe200078e0230 */
[----:B------:R-:W-:Y:S02]  /*a4c0*/  SHF.L.U32 R3, R96, 0x8, RZ ;  /* 0x0000000860037819 */ /* 0x000fe400000006ff */
[----:B------:R-:W-:Y:S02]  /*a4d0*/  SHF.R.S32.HI R0, RZ, 0x18, R0 ;  /* 0x00000018ff007819 */ /* 0x000fe40000011400 */
[----:B------:R-:W-:Y:S02]  /*a4e0*/  SHF.R.S32.HI R3, RZ, 0x18, R3 ;  /* 0x00000018ff037819 */ /* 0x000fe40000011403 */
[----:B------:R-:W-:Y:S01]  /*a4f0*/  SHF.R.S32.HI R4, RZ, 0x18, R4 ;  /* 0x00000018ff047819 */ /* 0x000fe20000011404 */
[-C--:B------:R-:W-:Y:S01]  /*a500*/  IMAD R49, R0, R72.reuse, R49 ;  /* 0x0000004800317224 */ /* 0x080fe200078e0231 */
[----:B------:R-:W-:Y:S01]  /*a510*/  SHF.R.S32.HI R0, RZ, 0x18, R97 ;  /* 0x00000018ff007819 */ /* 0x000fe20000011461 */
[-C--:B------:R-:W-:Y:S01]  /*a520*/  IMAD R50, R3, R72.reuse, R50 ;  /* 0x0000004803327224 */ /* 0x080fe200078e0232 */
[----:B------:R-:W-:Y:S01]  /*a530*/  SHF.L.U32 R3, R97, 0x8, RZ ;  /* 0x0000000861037819 */ /* 0x000fe200000006ff */
[-C--:B------:R-:W-:Y:S01]  /*a540*/  IMAD R55, R2, R72.reuse, R55 ;  /* 0x0000004802377224 */ /* 0x080fe200078e0237 */
        /* <DEDUP_REMOVED lines=8> */
[----:B------:R-:W-:Y:S01]  /*a5d0*/  IMAD R59, R0, R72, R59 ;  /* 0x00000048003b7224 */ /* 0x000fe200078e023b */
[----:B------:R-:W-:Y:S01]  /*a5e0*/  I2IP.S8.S32.SAT R18, R23, R18, RZ ;  /* 0x0000001217127239 */ /* 0x000fe200000014ff */
[----:B------:R-:W-:Y:S01]  /*a5f0*/  IMAD R56, R5, R72, R56 ;  /* 0x0000004805387224 */ /* 0x000fe200078e0238 */
[----:B------:R-:W-:Y:S01]  /*a600*/  I2IP.S8.S32.SAT R90, R9, R8, R10 ;  /* 0x00000008095a7239 */ /* 0x000fe2000000140a */
[----:B------:R-:W-:Y:S01]  /*a610*/  IMAD R57, R2, R72, R57 ;  /* 0x0000004802397224 */ /* 0x000fe200078e0239 */
[----:B------:R-:W-:Y:S02]  /*a620*/  I2IP.S8.S32.SAT R91, R13, R12, R14 ;  /* 0x0000000c0d5b7239 */ /* 0x000fe4000000140e */
[----:B------:R-:W-:Y:S02]  /*a630*/  SHF.R.S32.HI R7, RZ, 0x18, R7 ;  /* 0x00000018ff077819 */ /* 0x000fe40000011407 */
[----:B------:R-:W-:Y:S01]  /*a640*/  SHF.L.U32 R2, R99, 0x10, RZ ;  /* 0x0000001063027819 */ /* 0x000fe200000006ff */
[----:B------:R1:W-:Y:S01]  /*a650*/  STS.128 [R135+UR44+0x8200], R88 ;  /* 0x0082005887007988 */ /* 0x0003e20008000c2c */
[----:B------:R-:W-:Y:S01]  /*a660*/  SHF.R.S32.HI R0, RZ, 0x18, R98 ;  /* 0x00000018ff007819 */ /* 0x000fe20000011462 */
[----:B------:R-:W-:Y:S01]  /*a670*/  IMAD R58, R7, R72, R58 ;  /* 0x00000048073a7224 */ /* 0x000fe200078e023a */
[----:B------:R-:W-:Y:S02]  /*a680*/  I2IP.S8.S32.SAT R16, R17, R16, R18 ;  /* 0x0000001011107239 */ /* 0x000fe40000001412 */
[----:B------:R-:W-:Y:S01]  /*a690*/  I2IP.S8.S32.SAT R17, R27, R22, RZ ;  /* 0x000000161b117239 */ /* 0x000fe200000014ff */
[----:B------:R-:W-:Y:S01]  /*a6a0*/  IMAD R63, R0, R72, R63 ;  /* 0x00000048003f7224 */ /* 0x000fe200078e023f */
[----:B------:R-:W-:Y:S02]  /*a6b0*/  I2IP.S8.S32.SAT R18, R31, R26, RZ ;  /* 0x0000001a1f127239 */ /* 0x000fe400000014ff */
[----:B------:R-:W-:Y:S02]  /*a6c0*/  I2IP.S8.S32.SAT R19, R35, R30, RZ ;  /* 0x0000001e23137239 */ /* 0x000fe400000014ff */
[C---:B------:R-:W-:Y:S02]  /*a6d0*/  PRMT R3, R99.reuse, 0x8880, RZ ;  /* 0x0000888063037816 */ /* 0x040fe400000000ff */
[----:B------:R-:W-:Y:S02]  /*a6e0*/  SHF.L.U32 R5, R99, 0x8, RZ ;  /* 0x0000000863057819 */ /* 0x000fe400000006ff */
[----:B------:R-:W-:Y:S01]  /*a6f0*/  SHF.R.S32.HI R2, RZ, 0x18, R2 ;  /* 0x00000018ff027819 */ /* 0x000fe20000011402 */
[----:B------:R-:W-:Y:S01]  /*a700*/  IMAD R60, R3, R72, R60 ;  /* 0x00000048033c7224 */ /* 0x000fe200078e023c */
[----:B------:R-:W-:Y:S02]  /*a710*/  I2IP.S8.S32.SAT R17, R21, R20, R17 ;  /* 0x0000001415117239 */ /* 0x000fe40000001411 */
[----:B------:R-:W-:Y:S01]  /*a720*/  I2IP.S8.S32.SAT R18, R25, R24, R18 ;  /* 0x0000001819127239 */ /* 0x000fe20000001412 */
[----:B------:R-:W-:Y:S01]  /*a730*/  IMAD R61, R2, R72, R61 ;  /* 0x00000048023d7224 */ /* 0x000fe200078e023d */
[----:B------:R-:W-:Y:S02]  /*a740*/  I2IP.S8.S32.SAT R19, R29, R28, R19 ;  /* 0x0000001c1d137239 */ /* 0x000fe40000001413 */
[----:B------:R-:W-:Y:S02]  /*a750*/  SHF.R.S32.HI R5, RZ, 0x18, R5 ;  /* 0x00000018ff057819 */ /* 0x000fe40000011405 */
[----:B------:R-:W-:Y:S01]  /*a760*/  SHF.R.S32.HI R4, RZ, 0x18, R99 ;  /* 0x00000018ff047819 */ /* 0x000fe20000011463 */
[----:B------:R1:W-:Y:S01]  /*a770*/  STS.128 [R159+0x8200], R16 ;  /* 0x008200109f007388 */ /* 0x0003e20000000c00 */
[----:B------:R-:W-:Y:S01]  /*a780*/  I2IP.S8.S32.SAT R34, R39, R34, RZ ;  /* 0x0000002227227239 */ /* 0x000fe200000014ff */
[----:B------:R-:W-:Y:S01]  /*a790*/  IMAD R62, R5, R72, R62 ;  /* 0x00000048053e7224 */ /* 0x000fe200078e023e */
[----:B------:R-:W-:Y:S01]  /*a7a0*/  I2IP.S8.S32.SAT R38, R43, R38, RZ ;  /* 0x000000262b267239 */ /* 0x000fe200000014ff */
[----:B------:R-:W-:Y:S01]  /*a7b0*/  IMAD R67, R4, R72, R67 ;  /* 0x0000004804437224 */ /* 0x000fe200078e0243 */
[----:B------:R-:W-:Y:S02]  /*a7c0*/  I2IP.S8.S32.SAT R42, R47, R42, RZ ;  /* 0x0000002a2f2a7239 */ /* 0x000fe400000014ff */
[----:B------:R-:W-:Y:S02]  /*a7d0*/  I2IP.S8.S32.SAT R35, R51, R46, RZ ;  /* 0x0000002e33237239 */ /* 0x000fe400000014ff */
[----:B------:R-:W-:Y:S02]  /*a7e0*/  I2IP.S8.S32.SAT R32, R33, R32, R34 ;  /* 0x0000002021207239 */ /* 0x000fe40000001422 */
[----:B------:R-:W-:Y:S02]  /*a7f0*/  I2IP.S8.S32.SAT R33, R37, R36, R38 ;  /* 0x0000002425217239 */ /* 0x000fe40000001426 */
[----:B------:R-:W-:Y:S02]  /*a800*/  I2IP.S8.S32.SAT R34, R41, R40, R42 ;  /* 0x0000002829227239 */ /* 0x000fe4000000142a */
[----:B------:R-:W-:Y:S02]  /*a810*/  I2IP.S8.S32.SAT R35, R45, R44, R35 ;  /* 0x0000002c2d237239 */ /* 0x000fe40000001423 */
[----:B------:R-:W-:Y:S02]  /*a820*/  I2IP.S8.S32.SAT R50, R55, R50, RZ ;  /* 0x0000003237327239 */ /* 0x000fe400000014ff */
[----:B------:R-:W-:Y:S01]  /*a830*/  I2IP.S8.S32.SAT R54, R59, R54, RZ ;  /* 0x000000363b367239 */ /* 0x000fe200000014ff */
[----:B------:R1:W-:Y:S01]  /*a840*/  STS.128 [R158+0x8200], R32 ;  /* 0x008200209e007388 */ /* 0x0003e20000000c00 */
[----:B------:R-:W-:Y:S02]  /*a850*/  I2IP.S8.S32.SAT R58, R63, R58, RZ ;  /* 0x0000003a3f3a7239 */ /* 0x000fe400000014ff */
[----:B------:R-:W-:Y:S02]  /*a860*/  I2IP.S8.S32.SAT R62, R67, R62, RZ ;  /* 0x0000003e433e7239 */ /* 0x000fe400000014ff */
[----:B------:R-:W-:Y:S02]  /*a870*/  I2IP.S8.S32.SAT R48, R49, R48, R50 ;  /* 0x0000003031307239 */ /* 0x000fe40000001432 */
[----:B------:R-:W-:Y:S02]  /*a880*/  I2IP.S8.S32.SAT R49, R53, R52, R54 ;  /* 0x0000003435317239 */ /* 0x000fe40000001436 */
[----:B------:R-:W-:Y:S02]  /*a890*/  I2IP.S8.S32.SAT R50, R57, R56, R58 ;  /* 0x0000003839327239 */ /* 0x000fe4000000143a */
[----:B------:R-:W-:Y:S02]  /*a8a0*/  I2IP.S8.S32.SAT R51, R61, R60, R62 ;  /* 0x0000003c3d337239 */ /* 0x000fe4000000143e */
[----:B------:R-:W-:Y:S02]  /*a8b0*/  LEA R0, R148, UR44, 0x3 ;  /* 0x0000002c94007c11 */ /* 0x000fe4000f8e18ff */
[----:B------:R-:W-:Y:S01]  /*a8c0*/  @P6 SHF.L.U32 R3, R147, 0x1f, RZ ;  /* 0x0000001f93036819 */ /* 0x000fe200000006ff */
        /* <DEDUP_REMOVED lines=9> */
[----:B------:R-:W-:Y:S02]  /*a960*/  UIADD3 UR4, UPT, UPT, UR44, 0x8200, URZ ;  /* 0x000082002c047890 */ /* 0x000fe4000fffe0ff */
[----:B------:R-:W-:Y:S01]  /*a970*/  UIADD3 UR9, UPT, UPT, UR49, 0x80, URZ ;  /* 0x0000008031097890 */ /* 0x000fe2000fffe0ff */
[----:B------:R-:W-:Y:S01]  /*a980*/  UMOV UR10, UR50 ;  /* 0x00000032000a7c82 */ /* 0x000fe20008000000 */
[----:B------:R-:W-:Y:S02]  /*a990*/  UMOV UR11, UR36 ;  /* 0x00000024000b7c82 */ /* 0x000fe40008000000 */
        /* <DEDUP_REMOVED lines=8> */
.L_x_139:
[----:B------:R-:W-:Y:S05]  /*aa20*/  BSYNC.RECONVERGENT B0 ;  /* 0x0000000000007941 */ /* 0x000fea0003800200 */
.L_x_138:
        /* <DEDUP_REMOVED lines=16> */
.L_x_143:
[----:B------:R-:W-:Y:S05]  /*ab30*/  BSYNC B0 ;  /* 0x0000000000007941 */ /* 0x000fea0003800000 */
.L_x_142:
        /* <DEDUP_REMOVED lines=20> */
.L_x_141:
[----:B------:R-:W-:Y:S05]  /*ac80*/  BSYNC B1 ;  /* 0x0000000000017941 */ /* 0x000fea0003800000 */
.L_x_140:
        /* <DEDUP_REMOVED lines=21> */
.L_x_145:
[----:B------:R-:W-:Y:S01]  /*ade0*/  ISETP.NE.AND P0, PT, R155, RZ, PT ;  /* 0x000000ff9b00720c */ /* 0x000fe20003f05270 */
[----:B------:R-:W-:Y:S05]  /*adf0*/  WARPSYNC.ALL ;  /* 0x0000000000007948 */ /* 0x000fea0003800000 */
[----:B------:R-:W-:Y:S01]  /*ae00*/  R2UR UR4, R71 ;  /* 0x00000000470472ca */ /* 0x000fe200000e0000 */
[----:B------:R-:W-:Y:S01]  /*ae10*/  IMAD.U32 R130, R82, 0x10000, RZ ;  /* 0x0001000052827824 */ /* 0x000fe200078e00ff */
[C---:B------:R-:W-:Y:S01]  /*ae20*/  SHF.L.U32 R75, R80.reuse, 0x10, RZ ;  /* 0x00000010504b7819 */ /* 0x040fe200000006ff */
[----:B------:R-:W-:Y:S01]  /*ae30*/  IMAD.U32 R115, R87, 0x10000, RZ ;  /* 0x0001000057737824 */ /* 0x000fe200078e00ff */
[----:B------:R-:W-:Y:S01]  /*ae40*/  PRMT R73, R80, 0x8880, RZ ;  /* 0x0000888050497816 */ /* 0x000fe200000000ff */
[----:B-1----:R-:W-:Y:S01]  /*ae50*/  IMAD.U32 R104, R96, 0x10000, RZ ;  /* 0x0001000060687824 */ /* 0x002fe200078e00ff */
[----:B------:R-:W-:Y:S01]  /*ae60*/  SHF.L.U32 R74, R80, 0x8, RZ ;  /* 0x00000008504a7819 */ /* 0x000fe200000006ff */
[----:B------:R-:W-:Y:S01]  /*ae70*/  IMAD.SHL.U32 R123, R84, 0x100, RZ ;  /* 0x00000100547b7824 */ /* 0x000fe200078e00ff */
[----:B------:R-:W-:Y:S01]  /*ae80*/  SHF.R.S32.HI R75, RZ, 0x18, R75 ;  /* 0x00000018ff4b7819 */ /* 0x000fe2000001144b */
[----:B------:R-:W-:Y:S01]  /*ae90*/  IMAD.SHL.U32 R108, R93, 0x100, RZ ;  /* 0x000001005d6c7824 */ /* 0x000fe200078e00ff */
[----:B------:R-:W-:Y:S01]  /*aea0*/  SHF.R.S32.HI R74, RZ, 0x18, R74 ;  /* 0x00000018ff4a7819 */ /* 0x000fe2000001144a */
[----:B------:R-:W-:Y:S01]  /*aeb0*/  BSSY.RECONVERGENT B0, `(.L_x_146) ;  /* 0x0000121000007945 */ /* 0x000fe20003800200 */
[----:B------:R-:W-:Y:S01]  /*aec0*/  SHF.R.S32.HI R76, RZ, 0x18, R80 ;  /* 0x00000018ff4c7819 */ /* 0x000fe20000011450 */
[----:B------:R-:W1:Y:S01]  /*aed0*/  LDTM.x64 R4, tmem[UR4+0xc0] ;  /* 0x0000c004000479ee */ /* 0x000e620008340000 */
[----:B------:R-:W-:Y:S01]  /*aee0*/  NOP ;  /* 0x0000000000007918 */ /* 0x000fe20000000000 */
[----:B------:R-:W-:Y:S02]  /*aef0*/  IADD3 R145, PT, PT, R145, 0x130, RZ ;  /* 0x0000013091917810 */ /* 0x000fe40007ffe0ff */
[----:B------:R-:W-:Y:S02]  /*af00*/  PRMT R134, R81, 0x8880, RZ ;  /* 0x0000888051867816 */ /* 0x000fe400000000ff */
[----:B------:R-:W-:Y:S02]  /*af10*/  LOP3.LUT R145, R145, 0xfefffff8, RZ, 0xc0, !PT ;  /* 0xfefffff891917812 */ /* 0x000fe400078ec0ff */
[----:B------:R-:W-:Y:S02]  /*af20*/  SHF.L.U32 R133, R81, 0x10, RZ ;  /* 0x0000001051857819 */ /* 0x000fe400000006ff */
[----:B-1----:R1:W-:Y:S01]  /*af30*/  SYNCS.ARRIVE.TRANS64.RED.A1T0 RZ, [R145+URZ], RZ ;  /* 0x000000ff91ff79a7 */ /* 0x0023e200081004ff */
[----:B------:R-:W-:Y:S02]  /*af40*/  PRMT R131, R82, 0x8880, RZ ;  /* 0x0000888052837816 */ /* 0x000fe400000000ff */
[----:B------:R-:W-:Y:S02]  /*af50*/  SHF.R.S32.HI R77, RZ, 0x18, R81 ;  /* 0x00000018ff4d7819 */ /* 0x000fe40000011451 */
[C---:B------:R-:W-:Y:S02]  /*af60*/  PRMT R128, R83.reuse, 0x8880, RZ ;  /* 0x0000888053807816 */ /* 0x040fe400000000ff */
[----:B------:R-:W-:Y:S02]  /*af70*/  SHF.R.S32.HI R78, RZ, 0x18, R82 ;  /* 0x00000018ff4e7819 */ /* 0x000fe40000011452 */
[----:B------:R-:W-:Y:S02]  /*af80*/  SHF.L.U32 R127, R83, 0x10, RZ ;  /* 0x00000010537f7819 */ /* 0x000fe400000006ff */
[----:B------:R-:W-:Y:S02]  /*af90*/  PRMT R125, R84, 0x8880, RZ ;  /* 0x00008880547d7816 */ /* 0x000fe400000000ff */
[----:B------:R-:W-:Y:S01]  /*afa0*/  SHF.R.S32.HI R79, RZ, 0x18, R83 ;  /* 0x00000018ff4f7819 */ /* 0x000fe20000011453 */
[C---:B------:R-:W-:Y:S01]  /*afb0*/  IMAD R0, R70.reuse, R4, RZ ;  /* 0x0000000446007224 */ /* 0x040fe200078e02ff */
[----:B------:R-:W-:Y:S01]  /*afc0*/  SHF.R.S32.HI R4, RZ, 0x18, R133 ;  /* 0x00000018ff047819 */ /* 0x000fe20000011485 */
[----:B------:R-:W-:Y:S01]  /*afd0*/  IMAD R2, R70, R5, RZ ;  /* 0x0000000546027224 */ /* 0x000fe200078e02ff */
[----:B------:R-:W-:Y:S01]  /*afe0*/  SHF.L.U32 R124, R84, 0x10, RZ ;  /* 0x00000010547c7819 */ /* 0x000fe200000006ff */
[C---:B------:R-:W-:Y:S01]  /*aff0*/  IMAD R3, R70.reuse, R6, RZ ;  /* 0x0000000646037224 */ /* 0x040fe200078e02ff */
[----:B------:R-:W-:Y:S01]  /*b000*/  PRMT R122, R85, 0x8880, RZ ;  /* 0x00008880557a7816 */ /* 0x000fe200000000ff */
[-C--:B------:R-:W-:Y:S01]  /*b010*/  IMAD R0, R73, R72.reuse, R0 ;  /* 0x0000004849007224 */ /* 0x080fe200078e0200 */
[----:B------:R-:W-:Y:S01]  /*b020*/  SHF.L.U32 R121, R85, 0x10, RZ ;  /* 0x0000001055797819 */ /* 0x000fe200000006ff */
[----:B------:R-:W-:Y:S01]  /*b030*/  IMAD R7, R70, R7, RZ ;  /* 0x0000000746077224 */ /* 0x000fe200078e02ff */
[C---:B------:R-:W-:Y:S01]  /*b040*/  PRMT R119, R86.reuse, 0x8880, RZ ;  /* 0x0000888056777816 */ /* 0x040fe200000000ff */
[-C--:B------:R-:W-:Y:S01]  /*b050*/  IMAD R2, R75, R72.reuse, R2 ;  /* 0x000000484b027224 */ /* 0x080fe200078e0202 */
[----:B------:R-:W-:Y:S01]  /*b060*/  SHF.L.U32 R118, R86, 0x10, RZ ;  /* 0x0000001056767819 */ /* 0x000fe200000006ff */
[-C--:B------:R-:W-:Y:S01]  /*b070*/  IMAD R3, R74, R72.reuse, R3 ;  /* 0x000000484a037224 */ /* 0x080fe200078e0203 */
[----:B------:R-:W-:Y:S01]  /*b080*/  PRMT R116, R87, 0x8880, RZ ;  /* 0x0000888057747816 */ /* 0x000fe200000000ff */
[----:B------:R-:W-:Y:S01]  /*b090*/  IMAD R7, R76, R72, R7 ;  /* 0x000000484c077224 */ /* 0x000fe200078e0207 */
[----:B------:R-:W-:Y:S01]  /*b0a0*/  PRMT R113, R92, 0x8880, RZ ;  /* 0x000088805c717816 */ /* 0x000fe200000000ff */
[----:B------:R-:W-:Y:S01]  /*b0b0*/  IMAD R8, R70, R8, RZ ;  /* 0x0000000846087224 */ /* 0x000fe200078e02ff */
[----:B------:R-:W-:Y:S01]  /*b0c0*/  SHF.L.U32 R112, R92, 0x10, RZ ;  /* 0x000000105c707819 */ /* 0x000fe200000006ff */
[C---:B------:R-:W-:Y:S01]  /*b0d0*/  IMAD R9, R70.reuse, R9, RZ ;  /* 0x0000000946097224 */ /* 0x040fe200078e02ff */
[----:B------:R-:W-:Y:S01]  /*b0e0*/  I2IP.S8.S32.SAT R161, R7, R3, RZ ;  /* 0x0000000307a17239 */ /* 0x000fe200000014ff */
[C---:B------:R-:W-:Y:S01]  /*b0f0*/  IMAD R10, R70.reuse, R10, RZ ;  /* 0x0000000a460a7224 */ /* 0x040fe200078e02ff */
[----:B------:R-:W-:Y:S01]  /*b100*/  MOV R3, R134 ;  /* 0x0000008600037202 */ /* 0x000fe20000000f00 */
[C---:B------:R-:W-:Y:S01]  /*b110*/  IMAD R7, R70.reuse, R20, RZ ;  /* 0x0000001446077224 */ /* 0x040fe200078e02ff */
[----:B------:R-:W-:Y:S01]  /*b120*/  PRMT R110, R93, 0x8880, RZ ;  /* 0x000088805d6e7816 */ /* 0x000fe200000000ff */
[----:B------:R-:W-:Y:S01]  /*b130*/  IMAD R11, R70, R11, RZ ;  /* 0x0000000b460b7224 */ /* 0x000fe200078e02ff */
[----:B------:R-:W-:Y:S01]  /*b140*/  SHF.R.S32.HI R89, RZ, 0x18, R92 ;  /* 0x00000018ff597819 */ /* 0x000fe2000001145c */
[-C--:B------:R-:W-:Y:S01]  /*b150*/  IMAD R8, R3, R72.reuse, R8 ;  /* 0x0000004803087224 */ /* 0x080fe200078e0208 */
[----:B------:R-:W-:Y:S01]  /*b160*/  MOV R3, R131 ;  /* 0x0000008300037202 */ /* 0x000fe20000000f00 */
[----:B------:R-:W-:Y:S01]  /*b170*/  IMAD R9, R4, R72, R9 ;  /* 0x0000004804097224 */ /* 0x000fe200078e0209 */
[----:B------:R-:W-:Y:S01]  /*b180*/  SHF.R.S32.HI R4, RZ, 0x18, R130 ;  /* 0x00000018ff047819 */ /* 0x000fe20000011482 */
[C---:B------:R-:W-:Y:S01]  /*b190*/  IMAD R20, R70.reuse, R25, RZ ;  /* 0x0000001946147224 */ /* 0x040fe200078e02ff */
[----:B------:R-:W-:Y:S01]  /*b1a0*/  SHF.L.U32 R109, R93, 0x10, RZ ;  /* 0x000000105d6d7819 */ /* 0x000fe200000006ff */
[----:B------:R-:W-:Y:S01]  /*b1b0*/  IMAD R25, R70, R30, RZ ;  /* 0x0000001e46197224 */ /* 0x000fe200078e02ff */
[----:B------:R-:W-:Y:S01]  /*b1c0*/  PRMT R107, R94, 0x8880, RZ ;  /* 0x000088805e6b7816 */ /* 0x000fe200000000ff */
[C---:B------:R-:W-:Y:S01]  /*b1d0*/  IMAD R12, R70.reuse, R12, RZ ;  /* 0x0000000c460c7224 */ /* 0x040fe200078e02ff */
[----:B------:R-:W-:Y:S01]  /*b1e0*/  SHF.R.S32.HI R91, RZ, 0x18, R93 ;  /* 0x00000018ff5b7819 */ /* 0x000fe2000001145d */
[----:B------:R-:W-:Y:S01]  /*b1f0*/  IMAD R6, R70, R19, RZ ;  /* 0x0000001346067224 */ /* 0x000fe200078e02ff */
[----:B------:R-:W-:Y:S01]  /*b200*/  SHF.L.U32 R105, R94, 0x10, RZ ;  /* 0x000000105e697819 */ /* 0x000fe200000006ff */
[C---:B------:R-:W-:Y:S01]  /*b210*/  IMAD R30, R70.reuse, R35, RZ ;  /* 0x00000023461e7224 */ /* 0x040fe200078e02ff */
[C---:B------:R-:W-:Y:S01]  /*b220*/  PRMT R101, R95.reuse, 0x8880, RZ ;  /* 0x000088805f657816 */ /* 0x040fe200000000ff */
[C---:B------:R-:W-:Y:S01]  /*b230*/  IMAD R19, R70.reuse, R24, RZ ;  /* 0x0000001846137224 */ /* 0x040fe200078e02ff */
[----:B------:R-:W-:Y:S01]  /*b240*/  SHF.R.S32.HI R93, RZ, 0x18, R94 ;  /* 0x00000018ff5d7819 */ /* 0x000fe2000001145e */
[C---:B------:R-:W-:Y:S01]  /*b250*/  IMAD R35, R70.reuse, R40, RZ ;  /* 0x0000002846237224 */ /* 0x040fe200078e02ff */
[----:B------:R-:W-:Y:S01]  /*b260*/  SHF.L.U32 R100, R95, 0x10, RZ ;  /* 0x000000105f647819 */ /* 0x000fe200000006ff */
[----:B------:R-:W-:Y:S01]  /*b270*/  IMAD R13, R70, R13, RZ ;  /* 0x0000000d460d7224 */ /* 0x000fe200078e02ff */
[----:B------:R-:W-:Y:S01]  /*b280*/  PRMT R106, R96, 0x8880, RZ ;  /* 0x00008880606a7816 */ /* 0x000fe200000000ff */
[C---:B------:R-:W-:Y:S01]  /*b290*/  IMAD R24, R70.reuse, R29, RZ ;  /* 0x0000001d46187224 */ /* 0x040fe200078e02ff */
[----:B------:R-:W-:Y:S01]  /*b2a0*/  SHF.R.S32.HI R73, RZ, 0x18, R96 ;  /* 0x00000018ff497819 */ /* 0x000fe20000011460 */
[C---:B------:R-:W-:Y:S01]  /*b2b0*/  IMAD R40, R70.reuse, R45, RZ ;  /* 0x0000002d46287224 */ /* 0x040fe200078e02ff */
[----:B------:R-:W-:Y:S01]  /*b2c0*/  SHF.L.U32 R90, R97, 0x10, RZ ;  /* 0x00000010615a7819 */ /* 0x000fe200000006ff */
[C---:B------:R-:W-:Y:S01]  /*b2d0*/  IMAD R29, R70.reuse, R34, RZ ;  /* 0x00000022461d7224 */ /* 0x040fe200078e02ff */
[----:B------:R-:W-:Y:S01]  /*b2e0*/  SHF.R.S32.HI R75, RZ, 0x18, R97 ;  /* 0x00000018ff4b7819 */ /* 0x000fe20000011461 */
[C---:B------:R-:W-:Y:S01]  /*b2f0*/  IMAD R45, R70.reuse, R50, RZ ;  /* 0x00000032462d7224 */ /* 0x040fe200078e02ff */
[C---:B------:R-:W-:Y:S01]  /*b300*/  PRMT R80, R99.reuse, 0x8880, RZ ;  /* 0x0000888063507816 */ /* 0x040fe200000000ff */
[C---:B------:R-:W-:Y:S01]  /*b310*/  IMAD R14, R70.reuse, R14, RZ ;  /* 0x0000000e460e7224 */ /* 0x040fe200078e02ff */
[----:B------:R-:W-:Y:S01]  /*b320*/  SHF.L.U32 R76, R99, 0x10, RZ ;  /* 0x00000010634c7819 */ /* 0x000fe200000006ff */
[C---:B------:R-:W-:Y:S01]  /*b330*/  IMAD R34, R70.reuse, R39, RZ ;  /* 0x0000002746227224 */ /* 0x040fe200078e02ff */
[----:B------:R-:W-:Y:S01]  /*b340*/  SHF.L.U32 R132, R81, 0x8, RZ ;  /* 0x0000000851847819 */ /* 0x000fe200000006ff */
[C---:B------:R-:W-:Y:S01]  /*b350*/  IMAD R50, R70.reuse, R55, RZ ;  /* 0x0000003746327224 */ /* 0x040fe200078e02ff */
[----:B------:R-:W-:Y:S01]  /*b360*/  SHF.R.S32.HI R81, RZ, 0x18, R84 ;  /* 0x00000018ff517819 */ /* 0x000fe20000011454 */
[C---:B------:R-:W-:Y:S01]  /*b370*/  IMAD R39, R70.reuse, R44, RZ ;  /* 0x0000002c46277224 */ /* 0x040fe200078e02ff */
[----:B------:R-:W-:Y:S01]  /*b380*/  SHF.R.S32.HI R5, RZ, 0x18, R132 ;  /* 0x00000018ff057819 */ /* 0x000fe20000011484 */
[----:B------:R-:W-:Y:S01]  /*b390*/  IMAD R55, R70, R60, RZ ;  /* 0x0000003c46377224 */ /* 0x000fe200078e02ff */
[----:B------:R-:W-:Y:S01]  /*b3a0*/  SHF.L.U32 R84, R98, 0x10, RZ ;  /* 0x0000001062547819 */ /* 0x000fe200000006ff */
[----:B------:R-:W-:Y:S01]  /*b3b0*/  IMAD R15, R70, R15, RZ ;  /* 0x0000000f460f7224 */ /* 0x000fe200078e02ff */
[----:B------:R-:W-:Y:S01]  /*b3c0*/  SHF.L.U32 R129, R82, 0x8, RZ ;  /* 0x0000000852817819 */ /* 0x000fe200000006ff */
[-C--:B------:R-:W-:Y:S01]  /*b3d0*/  IMAD R10, R5, R72.reuse, R10 ;  /* 0x00000048050a7224 */ /* 0x080fe200078e020a */
[----:B------:R-:W-:Y:S01]  /*b3e0*/  SHF.L.U32 R126, R83, 0x8, RZ ;  /* 0x00000008537e7819 */ /* 0x000fe200000006ff */
[-C--:B------:R-:W-:Y:S01]  /*b3f0*/  IMAD R11, R77, R72.reuse, R11 ;  /* 0x000000484d0b7224 */ /* 0x080fe200078e020b */
[----:B------:R-:W-:Y:S01]  /*b400*/  SHF.R.S32.HI R5, RZ, 0x18, R129 ;  /* 0x00000018ff057819 */ /* 0x000fe20000011481 */
[-C--:B------:R-:W-:Y:S01]  /*b410*/  IMAD R12, R3, R72.reuse, R12 ;  /* 0x00000048030c7224 */ /* 0x080fe200078e020c */
[----:B------:R-:W-:Y:S01]  /*b420*/  SHF.R.S32.HI R83, RZ, 0x18, R85 ;  /* 0x00000018ff537819 */ /* 0x000fe20000011455 */
[----:B------:R-:W-:Y:S01]  /*b430*/  IMAD R13, R4, R72, R13 ;  /* 0x00000048040d7224 */ /* 0x000fe200078e020d */
[----:B------:R-:W-:Y:S01]  /*b440*/  SHF.L.U32 R120, R85, 0x8, RZ ;  /* 0x0000000855787819 */ /* 0x000fe200000006ff */
[C---:B------:R-:W-:Y:S01]  /*b450*/  IMAD R44, R70.reuse, R49, RZ ;  /* 0x00000031462c7224 */ /* 0x040fe200078e02ff */
[----:B------:R-:W-:Y:S01]  /*b460*/  SHF.R.S32.HI R85, RZ, 0x18, R86 ;  /* 0x00000018ff557819 */ /* 0x000fe20000011456 */
[C---:B------:R-:W-:Y:S01]  /*b470*/  IMAD R60, R70.reuse, R65, RZ ;  /* 0x00000041463c7224 */ /* 0x040fe200078e02ff */
[----:B------:R-:W-:Y:S01]  /*b480*/  I2IP.S8.S32.SAT R65, R11, R10, RZ ;  /* 0x0000000a0b417239 */ /* 0x000fe200000014ff */
[C---:B------:R-:W-:Y:S01]  /*b490*/  IMAD R49, R70.reuse, R54, RZ ;  /* 0x0000003646317224 */ /* 0x040fe200078e02ff */
[----:B------:R-:W-:Y:S01]  /*b4a0*/  SHF.R.S32.HI R11, RZ, 0x18, R127 ;  /* 0x00000018ff0b7819 */ /* 0x000fe2000001147f */
[----:B------:R-:W-:Y:S01]  /*b4b0*/  IMAD R14, R5, R72, R14 ;  /* 0x00000048050e7224 */ /* 0x000fe200078e020e */
[----:B------:R-:W-:Y:S01]  /*b4c0*/  I2IP.S8.S32.SAT R65, R9, R8, R65 ;  /* 0x0000000809417239 */ /* 0x000fe20000001441 */
[C---:B------:R-:W-:Y:S01]  /*b4d0*/  IMAD R3, R70.reuse, R16, RZ ;  /* 0x0000001046037224 */ /* 0x040fe200078e02ff */
[----:B------:R-:W-:Y:S01]  /*b4e0*/  SHF.R.S32.HI R9, RZ, 0x18, R124 ;  /* 0x00000018ff097819 */ /* 0x000fe2000001147c */
[----:B------:R-:W-:Y:S01]  /*b4f0*/  IMAD R54, R70, R59, RZ ;  /* 0x0000003b46367224 */ /* 0x000fe200078e02ff */
[----:B------:R-:W-:Y:S01]  /*b500*/  SHF.R.S32.HI R8, RZ, 0x18, R123 ;  /* 0x00000018ff087819 */ /* 0x000fe2000001147b */
[----:B------:R-:W-:Y:S01]  /*b510*/  IMAD.MOV.U32 R10, RZ, RZ, R128 ;  /* 0x000000ffff0a7224 */ /* 0x000fe200078e0080 */
[----:B------:R-:W-:Y:S01]  /*b520*/  SHF.L.U32 R117, R86, 0x8, RZ ;  /* 0x0000000856757819 */ /* 0x000fe200000006ff */
[----:B------:R-:W-:Y:S01]  /*b530*/  IMAD R59, R70, R64, RZ ;  /* 0x00000040463b7224 */ /* 0x000fe200078e02ff */
[----:B------:R-:W-:Y:S01]  /*b540*/  I2IP.S8.S32.SAT R64, R2, R0, R161 ;  /* 0x0000000002407239 */ /* 0x000fe200000014a1 */
[----:B------:R-:W-:Y:S01]  /*b550*/  IMAD R15, R78, R72, R15 ;  /* 0x000000484e0f7224 */ /* 0x000fe200078e020f */
[----:B------:R-:W-:Y:S01]  /*b560*/  MOV R2, R125 ;  /* 0x0000007d00027202 */ /* 0x000fe20000000f00 */
[C---:B------:R-:W-:Y:S01]  /*b570*/  IMAD R4, R70.reuse, R17, RZ ;  /* 0x0000001146047224 */ /* 0x040fe200078e02ff */
        /* <DEDUP_REMOVED lines=8> */
[----:B------:R-:W-:Y:S01]  /*b600*/  MOV R0, R122 ;  /* 0x0000007a00007202 */ /* 0x000fe20000000f00 */
[----:B------:R-:W-:Y:S01]  /*b610*/  IMAD R16, R70, R21, RZ ;  /* 0x0000001546107224 */ /* 0x000fe200078e02ff */
[----:B------:R-:W-:Y:S01]  /*b620*/  SHF.R.S32.HI R87, RZ, 0x18, R87 ;  /* 0x00000018ff577819 */ /* 0x000fe20000011457 */
[----:B------:R-:W-:Y:S01]  /*b630*/  IMAD R6, R79, R72, R6 ;  /* 0x000000484f067224 */ /* 0x000fe200078e0206 */
[----:B------:R-:W-:Y:S01]  /*b640*/  SHF.L.U32 R111, R92, 0x8, RZ ;  /* 0x000000085c6f7819 */ /* 0x000fe200000006ff */
[----:B------:R-:W-:Y:S01]  /*b650*/  IMAD R17, R70, R22, RZ ;  /* 0x0000001646117224 */ /* 0x000fe200078e02ff */
[----:B------:R-:W-:Y:S01]  /*b660*/  PRMT R92, R97, 0x8880, RZ ;  /* 0x00008880615c7816 */ /* 0x000fe200000000ff */
[-C--:B------:R-:W-:Y:S01]  /*b670*/  IMAD R7, R2, R72.reuse, R7 ;  /* 0x0000004802077224 */ /* 0x080fe200078e0207 */
[----:B------:R-:W-:Y:S01]  /*b680*/  I2IP.S8.S32.SAT R5, R6, R5, RZ ;  /* 0x0000000506057239 */ /* 0x000fe200000014ff */
[----:B------:R-:W-:Y:S01]  /*b690*/  IMAD R18, R70, R23, RZ ;  /* 0x0000001746127224 */ /* 0x000fe200078e02ff */
[----:B------:R-:W-:Y:S01]  /*b6a0*/  SHF.R.S32.HI R2, RZ, 0x18, R120 ;  /* 0x00000018ff027819 */ /* 0x000fe20000011478 */
[-C--:B------:R-:W-:Y:S01]  /*b6b0*/  IMAD R16, R9, R72.reuse, R16 ;  /* 0x0000004809107224 */ /* 0x080fe200078e0210 */
[----:B------:R-:W-:Y:S01]  /*b6c0*/  SHF.R.S32.HI R9, RZ, 0x18, R121 ;  /* 0x00000018ff097819 */ /* 0x000fe20000011479 */
[----:B------:R-:W-:Y:S01]  /*b6d0*/  IMAD R17, R8, R72, R17 ;  /* 0x0000004808117224 */ /* 0x000fe200078e0211 */
[----:B------:R-:W-:Y:S01]  /*b6e0*/  SHF.L.U32 R102, R94, 0x8, RZ ;  /* 0x000000085e667819 */ /* 0x000fe200000006ff */
[C---:B------:R-:W-:Y:S01]  /*b6f0*/  IMAD R22, R70.reuse, R27, RZ ;  /* 0x0000001b46167224 */ /* 0x040fe200078e02ff */
[----:B------:R-:W-:Y:S01]  /*b700*/  SHF.L.U32 R94, R95, 0x8, RZ ;  /* 0x000000085f5e7819 */ /* 0x000fe200000006ff */
[----:B------:R-:W-:Y:S01]  /*b710*/  IMAD R27, R70, R32, RZ ;  /* 0x00000020461b7224 */ /* 0x000fe200078e02ff */
[----:B------:R-:W-:Y:S01]  /*b720*/  SHF.R.S32.HI R95, RZ, 0x18, R95 ;  /* 0x00000018ff5f7819 */ /* 0x000fe2000001145f */
[----:B------:R-:W-:Y:S01]  /*b730*/  IMAD R18, R81, R72, R18 ;  /* 0x0000004851127224 */ /* 0x000fe200078e0212 */
[----:B------:R-:W-:Y:S01]  /*b740*/  SHF.L.U32 R103, R96, 0x8, RZ ;  /* 0x0000000860677819 */ /* 0x000fe200000006ff */
[C---:B------:R-:W-:Y:S01]  /*b750*/  IMAD R32, R70.reuse, R37, RZ ;  /* 0x0000002546207224 */ /* 0x040fe200078e02ff */
[----:B------:R-:W-:Y:S01]  /*b760*/  SHF.L.U32 R88, R97, 0x8, RZ ;  /* 0x0000000861587819 */ /* 0x000fe200000006ff */
[----:B------:R-:W-:Y:S01]  /*b770*/  IMAD R21, R70, R26, RZ ;  /* 0x0000001a46157224 */ /* 0x000fe200078e02ff */
[----:B------:R-:W-:Y:S01]  /*b780*/  I2IP.S8.S32.SAT R17, R18, R17, RZ ;  /* 0x0000001112117239 */ /* 0x000fe200000014ff */
[----:B------:R-:W-:Y:S01]  /*b790*/  IMAD R37, R70, R42, RZ ;  /* 0x0000002a46257224 */ /* 0x000fe200078e02ff */
[----:B------:R-:W-:Y:S01]  /*b7a0*/  SHF.R.S32.HI R97, RZ, 0x18, R98 ;  /* 0x00000018ff617819 */ /* 0x000fe20000011462 */
[----:B------:R-:W-:Y:S01]  /*b7b0*/  IMAD R19, R0, R72, R19 ;  /* 0x0000004800137224 */ /* 0x000fe200078e0213 */
[----:B------:R-:W-:Y:S01]  /*b7c0*/  I2IP.S8.S32.SAT R16, R16, R7, R17 ;  /* 0x0000000710107239 */ /* 0x000fe20000001411 */
[C---:B------:R-:W-:Y:S01]  /*b7d0*/  IMAD R42, R70.reuse, R47, RZ ;  /* 0x0000002f462a7224 */ /* 0x040fe200078e02ff */
[----:B------:R-:W-:Y:S01]  /*b7e0*/  MOV R0, R119 ;  /* 0x0000007700007202 */ /* 0x000fe20000000f00 */
[C---:B------:R-:W-:Y:S01]  /*b7f0*/  IMAD R47, R70.reuse, R52, RZ ;  /* 0x00000034462f7224 */ /* 0x040fe200078e02ff */
[----:B------:R-:W-:Y:S01]  /*b800*/  SHF.L.U32 R74, R99, 0x8, RZ ;  /* 0x00000008634a7819 */ /* 0x000fe200000006ff */
[----:B------:R-:W-:Y:S01]  /*b810*/  IMAD R20, R9, R72, R20 ;  /* 0x0000004809147224 */ /* 0x000fe200078e0214 */
[----:B------:R-:W-:Y:S01]  /*b820*/  SHF.R.S32.HI R99, RZ, 0x18, R99 ;  /* 0x00000018ff637819 */ /* 0x000fe20000011463 */
[----:B------:R-:W-:Y:S01]  /*b830*/  IMAD R52, R70, R57, RZ ;  /* 0x0000003946347224 */ /* 0x000fe200078e02ff */
[----:B------:R-:W-:Y:S01]  /*b840*/  IADD3 R68, PT, PT, R68, 0x1, RZ ;  /* 0x0000000144447810 */ /* 0x000fe20007ffe0ff */
[C---:B------:R-:W-:Y:S02]  /*b850*/  IMAD R23, R70.reuse, R28, RZ ;  /* 0x0000001c46177224 */ /* 0x040fe400078e02ff */
[----:B------:R-:W-:Y:S02]  /*b860*/  IMAD R57, R70, R62, RZ ;  /* 0x0000003e46397224 */ /* 0x000fe400078e02ff */
[----:B------:R-:W-:Y:S01]  /*b870*/  IMAD R21, R2, R72, R21 ;  /* 0x0000004802157224 */ /* 0x000fe200078e0215 */
[----:B------:R-:W-:Y:S01]  /*b880*/  MOV R2, R116 ;  /* 0x0000007400027202 */ /* 0x000fe20000000f00 */
[----:B------:R-:W-:Y:S01]  /*b890*/  IMAD R62, R70, R67, RZ ;  /* 0x00000043463e7224 */ /* 0x000fe200078e02ff */
[----:B------:R-:W-:Y:S01]  /*b8a0*/  I2IP.S8.S32.SAT R67, R4, R3, R5 ;  /* 0x0000000304437239 */ /* 0x000fe20000001405 */
[-C--:B------:R-:W-:Y:S01]  /*b8b0*/  IMAD R22, R83, R72.reuse, R22 ;  /* 0x0000004853167224 */ /* 0x080fe200078e0216 */
[----:B------:R-:W-:Y:S01]  /*b8c0*/  SHF.R.S32.HI R3, RZ, 0x18, R118 ;  /* 0x00000018ff037819 */ /* 0x000fe20000011476 */
[-C--:B------:R-:W-:Y:S01]  /*b8d0*/  IMAD R23, R0, R72.reuse, R23 ;  /* 0x0000004800177224 */ /* 0x080fe200078e0217 */
[----:B------:R-:W-:Y:S01]  /*b8e0*/  SHF.R.S32.HI R0, RZ, 0x18, R117 ;  /* 0x00000018ff007819 */ /* 0x000fe20000011475 */
[----:B------:R-:W-:Y:S01]  /*b8f0*/  IMAD R26, R70, R31, RZ ;  /* 0x0000001f461a7224 */ /* 0x000fe200078e02ff */
[----:B------:R-:W-:Y:S01]  /*b900*/  I2IP.S8.S32.SAT R17, R22, R21, RZ ;  /* 0x0000001516117239 */ /* 0x000fe200000014ff */
[-C--:B------:R-:W-:Y:S01]  /*b910*/  IMAD R24, R3, R72.reuse, R24 ;  /* 0x0000004803187224 */ /* 0x080fe200078e0218 */
[----:B------:R-:W-:Y:S01]  /*b920*/  SHF.R.S32.HI R3, RZ, 0x18, R115 ;  /* 0x00000018ff037819 */ /* 0x000fe20000011473 */
[-C--:B------:R-:W-:Y:S01]  /*b930*/  IMAD R25, R0, R72.reuse, R25 ;  /* 0x0000004800197224 */ /* 0x080fe200078e0219 */
[----:B------:R-:W-:Y:S01]  /*b940*/  I2IP.S8.S32.SAT R17, R20, R19, R17 ;  /* 0x0000001314117239 */ /* 0x000fe20000001411 */
[----:B------:R-:W-:Y:S01]  /*b950*/  IMAD R28, R70, R33, RZ ;  /* 0x00000021461c7224 */ /* 0x000fe200078e02ff */
[----:B------:R-:W-:Y:S01]  /*b960*/  SHF.R.S32.HI R4, RZ, 0x18, R114 ;  /* 0x00000018ff047819 */ /* 0x000fe20000011472 */
[-C--:B------:R-:W-:Y:S02]  /*b970*/  IMAD R26, R85, R72.reuse, R26 ;  /* 0x00000048551a7224 */ /* 0x080fe400078e021a */
[----:B------:R-:W-:Y:S01]  /*b980*/  IMAD R27, R2, R72, R27 ;  /* 0x00000048021b7224 */ /* 0x000fe200078e021b */
[----:B------:R-:W-:Y:S01]  /*b990*/  MOV R2, R110 ;  /* 0x0000006e00027202 */ /* 0x000fe20000000f00 */
[----:B------:R-:W-:Y:S01]  /*b9a0*/  IMAD R28, R3, R72, R28 ;  /* 0x00000048031c7224 */ /* 0x000fe200078e021c */
[----:B------:R-:W-:Y:S01]  /*b9b0*/  I2IP.S8.S32.SAT R18, R26, R25, RZ ;  /* 0x000000191a127239 */ /* 0x000fe200000014ff */
[----:B------:R-:W-:Y:S01]  /*b9c0*/  IMAD R31, R70, R36, RZ ;  /* 0x00000024461f7224 */ /* 0x000fe200078e02ff */
[----:B------:R-:W-:Y:S01]  /*b9d0*/  SHF.R.S32.HI R3, RZ, 0x18, R112 ;  /* 0x00000018ff037819 */ /* 0x000fe20000011470 */
[-C--:B------:R-:W-:Y:S01]  /*b9e0*/  IMAD R29, R4, R72.reuse, R29 ;  /* 0x00000048041d7224 */ /* 0x080fe200078e021d */
[----:B------:R-:W-:Y:S01]  /*b9f0*/  I2IP.S8.S32.SAT R18, R24, R23, R18 ;  /* 0x0000001718127239 */ /* 0x000fe20000001412 */
[----:B------:R-:W-:Y:S01]  /*ba00*/  IMAD.MOV.U32 R0, RZ, RZ, R113 ;  /* 0x000000ffff007224 */ /* 0x000fe200078e0071 */
[----:B------:R-:W-:Y:S01]  /*ba10*/  SHF.R.S32.HI R4, RZ, 0x18, R108 ;  /* 0x00000018ff047819 */ /* 0x000fe2000001146c */
[-C--:B------:R-:W-:Y:S02]  /*ba20*/  IMAD R30, R87, R72.reuse, R30 ;  /* 0x00000048571e7224 */ /* 0x080fe400078e021e */
[----:B------:R-:W-:Y:S01]  /*ba30*/  IMAD R31, R0, R72, R31 ;  /* 0x00000048001f7224 */ /* 0x000fe200078e021f */
        /* <DEDUP_REMOVED lines=8> */
[----:B------:R-:W-:Y:S01]  /*bac0*/  MOV R0, R107 ;  /* 0x0000006b00007202 */ /* 0x000fe20000000f00 */
[-C--:B------:R-:W-:Y:S02]  /*bad0*/  IMAD R34, R89, R72.reuse, R34 ;  /* 0x0000004859227224 */ /* 0x080fe400078e0222 */
[-C--:B------:R-:W-:Y:S01]  /*bae0*/  IMAD R35, R2, R72.reuse, R35 ;  /* 0x0000004802237224 */ /* 0x080fe200078e0223 */
[----:B------:R-:W-:Y:S01]  /*baf0*/  MOV R2, R101 ;  /* 0x0000006500027202 */ /* 0x000fe20000000f00 */
[----:B------:R-:W-:Y:S01]  /*bb00*/  IMAD R38, R70, R43, RZ ;  /* 0x0000002b46267224 */ /* 0x000fe200078e02ff */
[----:B------:R-:W-:Y:S01]  /*bb10*/  I2IP.S8.S32.SAT R33, R34, R33, RZ ;  /* 0x0000002122217239 */ /* 0x000fe200000014ff */
[-C--:B------:R-:W-:Y:S01]  /*bb20*/  IMAD R36, R3, R72.reuse, R36 ;  /* 0x0000004803247224 */ /* 0x080fe200078e0224 */
[----:B------:R-:W-:Y:S01]  /*bb30*/  SHF.R.S32.HI R3, RZ, 0x18, R105 ;  /* 0x00000018ff037819 */ /* 0x000fe20000011469 */
[-C--:B------:R-:W-:Y:S01]  /*bb40*/  IMAD R37, R4, R72.reuse, R37 ;  /* 0x0000004804257224 */ /* 0x080fe200078e0225 */
[----:B------:R-:W-:Y:S01]  /*bb50*/  I2IP.S8.S32.SAT R32, R32, R31, R33 ;  /* 0x0000001f20207239 */ /* 0x000fe20000001421 */
        /* <DEDUP_REMOVED lines=8> */
[----:B------:R-:W-:Y:S01]  /*bbe0*/  IMAD R43, R70, R48, RZ ;  /* 0x00000030462b7224 */ /* 0x000fe200078e02ff */
[----:B------:R-:W-:Y:S01]  /*bbf0*/  I2IP.S8.S32.SAT R33, R36, R35, R37 ;  /* 0x0000002324217239 */ /* 0x000fe20000001425 */
[----:B------:R-:W-:Y:S01]  /*bc00*/  IMAD R41, R0, R72, R41 ;  /* 0x0000004800297224 */ /* 0x000fe200078e0229 */
[----:B------:R-:W-:Y:S01]  /*bc10*/  MOV R0, R106 ;  /* 0x0000006a00007202 */ /* 0x000fe20000000f00 */
[-C--:B------:R-:W-:Y:S02]  /*bc20*/  IMAD R42, R93, R72.reuse, R42 ;  /* 0x000000485d2a7224 */ /* 0x080fe400078e022a */
        /* <DEDUP_REMOVED lines=11> */
[-C--:B------:R-:W-:Y:S02]  /*bce0*/  IMAD R47, R0, R72.reuse, R47 ;  /* 0x00000048002f7224 */ /* 0x080fe400078e022f */
[----:B------:R-:W-:Y:S01]  /*bcf0*/  IMAD R48, R3, R72, R48 ;  /* 0x0000004803307224 */ /* 0x000fe200078e0230 */
[----:B------:R-:W-:Y:S01]  /*bd00*/  SHF.R.S32.HI R3, RZ, 0x18, R90 ;  /* 0x00000018ff037819 */ /* 0x000fe2000001145a */
[----:B------:R-:W-:Y:S01]  /*bd10*/  IMAD R51, R70, R56, RZ ;  /* 0x0000003846337224 */ /* 0x000fe200078e02ff */
[----:B------:R-:W-:Y:S01]  /*bd20*/  I2IP.S8.S32.SAT R35, R46, R45, RZ ;  /* 0x0000002d2e237239 */ /* 0x000fe200000014ff */
[-C--:B------:R-:W-:Y:S01]  /*bd30*/  IMAD R49, R2, R72.reuse, R49 ;  /* 0x0000004802317224 */ /* 0x080fe200078e0231 */
[----:B------:R-:W-:Y:S01]  /*bd40*/  SHF.R.S32.HI R2, RZ, 0x18, R88 ;  /* 0x00000018ff027819 */ /* 0x000fe20000011458 */
[----:B------:R-:W-:Y:S01]  /*bd50*/  IMAD.MOV.U32 R0, RZ, RZ, R92 ;  /* 0x000000ffff007224 */ /* 0x000fe200078e005c */
[----:B------:R-:W-:Y:S01]  /*bd60*/  I2IP.S8.S32.SAT R35, R44, R43, R35 ;  /* 0x0000002b2c237239 */ /* 0x000fe20000001423 */
[-C--:B------:R-:W-:Y:S02]  /*bd70*/  IMAD R50, R73, R72.reuse, R50 ;  /* 0x0000004849327224 */ /* 0x080fe400078e0232 */
[----:B------:R-:W-:Y:S01]  /*bd80*/  IMAD R51, R0, R72, R51 ;  /* 0x0000004800337224 */ /* 0x000fe200078e0233 */
[----:B------:R-:W-:Y:S01]  /*bd90*/  MOV R0, R86 ;  /* 0x0000005600007202 */ /* 0x000fe20000000f00 */
[----:B------:R-:W-:Y:S01]  /*bda0*/  IMAD R53, R70, R58, RZ ;  /* 0x0000003a46357224 */ /* 0x000fe200078e02ff */
[----:B------:R-:W-:Y:S01]  /*bdb0*/  I2IP.S8.S32.SAT R49, R50, R49, RZ ;  /* 0x0000003132317239 */ /* 0x000fe200000014ff */
[-C--:B------:R-:W-:Y:S01]  /*bdc0*/  IMAD R52, R3, R72.reuse, R52 ;  /* 0x0000004803347224 */ /* 0x080fe200078e0234 */
[----:B------:R-:W-:Y:S01]  /*bdd0*/  SHF.R.S32.HI R3, RZ, 0x18, R84 ;  /* 0x00000018ff037819 */ /* 0x000fe20000011454 */
[----:B------:R-:W-:Y:S01]  /*bde0*/  IMAD R53, R2, R72, R53 ;  /* 0x0000004802357224 */ /* 0x000fe200078e0235 */
[----:B------:R-:W-:Y:S01]  /*bdf0*/  MOV R2, R80 ;  /* 0x0000005000027202 */ /* 0x000fe20000000f00 */
[----:B------:R-:W-:Y:S01]  /*be00*/  IMAD.SHL.U32 R82, R98, 0x100, RZ ;  /* 0x0000010062527824 */ /* 0x000fe200078e00ff */
[----:B------:R-:W-:Y:S01]  /*be10*/  I2IP.S8.S32.SAT R48, R48, R47, R49 ;  /* 0x0000002f30307239 */ /* 0x000fe20000001431 */
[----:B------:R-:W-:Y:S02]  /*be20*/  IMAD R54, R75, R72, R54 ;  /* 0x000000484b367224 */ /* 0x000fe400078e0236 */
[C---:B------:R-:W-:Y:S02]  /*be30*/  IMAD R56, R70.reuse, R61, RZ ;  /* 0x0000003d46387224 */ /* 0x040fe400078e02ff */
[----:B------:R-:W-:Y:S01]  /*be40*/  IMAD R61, R70, R66, RZ ;  /* 0x00000042463d7224 */ /* 0x000fe200078e02ff */
[----:B------:R-:W-:Y:S01]  /*be50*/  I2IP.S8.S32.SAT R66, R13, R12, R14 ;  /* 0x0000000c0d427239 */ /* 0x000fe2000000140e */
[-C--:B------:R-:W-:Y:S01]  /*be60*/  IMAD R55, R0, R72.reuse, R55 ;  /* 0x0000004800377224 */ /* 0x080fe200078e0237 */
[----:B------:R-:W-:Y:S01]  /*be70*/  SHF.R.S32.HI R0, RZ, 0x18, R82 ;  /* 0x00000018ff007819 */ /* 0x000fe20000011452 */
[-C--:B------:R-:W-:Y:S01]  /*be80*/  IMAD R56, R3, R72.reuse, R56 ;  /* 0x0000004803387224 */ /* 0x080fe200078e0238 */
[----:B------:R-:W-:Y:S01]  /*be90*/  I2IP.S8.S32.SAT R49, R54, R53, RZ ;  /* 0x0000003536317239 */ /* 0x000fe200000014ff */
[----:B------:R1:W-:Y:S01]  /*bea0*/  STS.128 [R135+UR44+0xa200], R64 ;  /* 0x00a2004087007988 */ /* 0x0003e20008000c2c */
[----:B------:R-:W-:Y:S01]  /*beb0*/  IMAD R58, R70, R63, RZ ;  /* 0x0000003f463a7224 */ /* 0x000fe200078e02ff */
[----:B------:R-:W-:Y:S01]  /*bec0*/  SHF.R.S32.HI R3, RZ, 0x18, R76 ;  /* 0x00000018ff037819 */ /* 0x000fe2000001144c */
[-C--:B------:R-:W-:Y:S01]  /*bed0*/  IMAD R57, R0, R72.reuse, R57 ;  /* 0x0000004800397224 */ /* 0x080fe200078e0239 */
[----:B------:R-:W-:Y:S01]  /*bee0*/  I2IP.S8.S32.SAT R49, R52, R51, R49 ;  /* 0x0000003334317239 */ /* 0x000fe20000001431 */
[-C--:B------:R-:W-:Y:S02]  /*bef0*/  IMAD R58, R97, R72.reuse, R58 ;  /* 0x00000048613a7224 */ /* 0x080fe400078e023a */
[-C--:B------:R-:W-:Y:S01]  /*bf00*/  IMAD R59, R2, R72.reuse, R59 ;  /* 0x00000048023b7224 */ /* 0x080fe200078e023b */
[----:B------:R1:W-:Y:S01]  /*bf10*/  STS.128 [R159+0xa200], R16 ;  /* 0x00a200109f007388 */ /* 0x0003e20000000c00 */
[-C--:B------:R-:W-:Y:S01]  /*bf20*/  IMAD R60, R3, R72.reuse, R60 ;  /* 0x00000048033c7224 */ /* 0x080fe200078e023c */
[----:B------:R-:W-:Y:S01]  /*bf30*/  I2IP.S8.S32.SAT R50, R58, R57, RZ ;  /* 0x000000393a327239 */ /* 0x000fe200000014ff */
[-C--:B------:R-:W-:Y:S02]  /*bf40*/  IMAD R61, R4, R72.reuse, R61 ;  /* 0x00000048043d7224 */ /* 0x080fe400078e023d */
[----:B------:R-:W-:Y:S01]  /*bf50*/  IMAD R62, R99, R72, R62 ;  /* 0x00000048633e7224 */ /* 0x000fe200078e023e */
[----:B------:R-:W-:Y:S02]  /*bf60*/  I2IP.S8.S32.SAT R50, R56, R55, R50 ;  /* 0x0000003738327239 */ /* 0x000fe40000001432 */
[----:B------:R1:W-:Y:S02]  /*bf70*/  STS.128 [R158+0xa200], R32 ;  /* 0x00a200209e007388 */ /* 0x0003e40000000c00 */
        /* <DEDUP_REMOVED lines=20> */
.L_x_147:
[----:B------:R-:W-:Y:S05]  /*c0c0*/  BSYNC.RECONVERGENT B0 ;  /* 0x0000000000007941 */ /* 0x000fea0003800200 */
.L_x_146:
[----:B------:R-:W-:Y:S01]  /*c0d0*/  R2UR UR5, R142 ;  /* 0x000000008e0572ca */ /* 0x000fe200000e0000 */
[----:B------:R-:W-:Y:S01]  /*c0e0*/  BAR.SYNC.DEFER_BLOCKING 0x1, 0x80 ;  /* 0x0042000000007b1d */ /* 0x000fe20000010000 */
[----:B------:R-:W-:Y:S01]  /*c0f0*/  R2UR UR4, R143 ;  /* 0x000000008f0472ca */ /* 0x000fe200000e0000 */
[----:B------:R-:W-:Y:S01]  /*c100*/  UISETP.NE.AND UP0, UPT, UR46, URZ, UPT ;  /* 0x000000ff2e00728c */ /* 0x000fe2000bf05270 */
[----:B------:R-:W-:Y:S02]  /*c110*/  ISETP.NE.AND P0, PT, R146, 0x2, PT ;  /* 0x000000029200780c */ /* 0x000fe40003f05270 */
[----:B------:R-:W-:Y:S02]  /*c120*/  ISETP.NE.AND P1, PT, R68, 0x2, PT ;  /* 0x000000024400780c */ /* 0x000fe40003f25270 */
[----:B------:R-:W-:Y:S02]  /*c130*/  SEL R0, RZ, 0x1, P0 ;  /* 0x00000001ff007807 */ /* 0x000fe40000000000 */
[----:B------:R-:W-:Y:S02]  /*c140*/  SEL R3, RZ, 0x1, P1 ;  /* 0x00000001ff037807 */ /* 0x000fe40000800000 */
[----:B------:R-:W-:Y:S01]  /*c150*/  LOP3.LUT R149, R149, R0, RZ, 0x3c, !PT ;  /* 0x0000000095957212 */ /* 0x000fe200078e3cff */
[----:B------:R-:W-:Y:S01]  /*c160*/  UIADD3 UR20, UPT, UPT, UR37, UR5, URZ ;  /* 0x0000000525147290 */ /* 0x000fe2000fffe0ff */
[----:B------:R-:W-:Y:S01]  /*c170*/  LOP3.LUT R150, R150, R3, RZ, 0x3c, !PT ;  /* 0x0000000396967212 */ /* 0x000fe200078e3cff */
[----:B------:R-:W-:Y:S01]  /*c180*/  UIADD3 UR16, UPT, UPT, UR38, UR4, URZ ;  /* 0x0000000426107290 */ /* 0x000fe2000fffe0ff */
[----:B------:R-:W-:Y:S02]  /*c190*/  SEL R146, R146, RZ, P0 ;  /* 0x000000ff92927207 */ /* 0x000fe40000000000 */
[----:B------:R-:W-:Y:S01]  /*c1a0*/  SEL R68, R68, RZ, P1 ;  /* 0x000000ff44447207 */ /* 0x000fe20000800000 */
[----:B------:R-:W-:Y:S01]  /*c1b0*/  UMOV UR36, UR59 ;  /* 0x0000003b00247c82 */ /* 0x000fe20008000000 */
[----:B------:R-:W-:Y:S07]  /*c1c0*/  BRA.U UP0, `(.L_x_148) ;  /* 0xffffff9900487547 */ /* 0x000fee000b83ffff */
[----:B------:R-:W-:Y:S05]  /*c1d0*/  EXIT ;  /* 0x000000000000794d */ /* 0x000fea0003800000 */
.L_x_25:
[----:B--2---:R2:W3:Y:S02]  /*c1e0*/  SYNCS.PHASECHK.TRANS64.TRYWAIT P0, [R3+URZ+0x150], R2 ;  /* 0x00015002030075a7 */ /* 0x0044e400080011ff */
[----:B---3--:R-:W-:Y:S05]  /*c1f0*/  @!P0 NANOSLEEP.SYNCS 0x989680 ;  /* 0x009896800000895d */ /* 0x008fea0003900000 */
[----:B------:R-:W3:Y:S02]  /*c200*/  @!P0 SYNCS.PHASECHK.TRANS64 P0, [R3+URZ+0x150], R2 ;  /* 0x00015002030085a7 */ /* 0x000ee400080010ff */
[----:B---3--:R-:W-:Y:S05]  /*c210*/  @!P0 BRA `(.L_x_25) ;  /* 0xfffffffc00f08947 */ /* 0x008fea000383ffff */
[----:B------:R-:W-:Y:S05]  /*c220*/  BRA `(.L_x_149) ;  /* 0xffffff5800387947 */ /* 0x000fea000383ffff */
.L_x_28:
[----:B-1----:R-:W-:-:S07]  /*c230*/  MOV R0, UR33 ;  /* 0x0000002100007c02 */ /* 0x002fce0008000f00 */
.L_x_150:
[----:B-1----:R1:W2:Y:S02]  /*c240*/  SYNCS.PHASECHK.TRANS64.TRYWAIT P0, [R0+URZ+0x58], R3 ;  /* 0x00005803000075a7 */ /* 0x0022a400080011ff */
[----:B--2---:R-:W-:Y:S05]  /*c250*/  @!P0 NANOSLEEP.SYNCS 0x989680 ;  /* 0x009896800000895d */ /* 0x004fea0003900000 */
[----:B------:R-:W2:Y:S02]  /*c260*/  @!P0 SYNCS.PHASECHK.TRANS64 P0, [R0+URZ+0x58], R3 ;  /* 0x00005803000085a7 */ /* 0x000ea400080010ff */
[----:B--2---:R-:W-:Y:S05]  /*c270*/  @!P0 BRA `(.L_x_150) ;  /* 0xfffffffc00f08947 */ /* 0x004fea000383ffff */
[----:B------:R-:W-:Y:S05]  /*c280*/  BRA `(.L_x_27) ;  /* 0xffffff5800907947 */ /* 0x000fea000383ffff */
.L_x_35:
[----:B-1----:R-:W-:-:S07]  /*c290*/  MOV R0, UR17 ;  /* 0x0000001100007c02 */ /* 0x002fce0008000f00 */
.L_x_151:
[----:B-1----:R1:W2:Y:S02]  /*c2a0*/  SYNCS.PHASECHK.TRANS64.TRYWAIT P0, [R0+URZ+0x58], R3 ;  /* 0x00005803000075a7 */ /* 0x0022a400080011ff */
[----:B--2---:R-:W-:Y:S05]  /*c2b0*/  @!P0 NANOSLEEP.SYNCS 0x989680 ;  /* 0x009896800000895d */ /* 0x004fea0003900000 */
[----:B------:R-:W2:Y:S02]  /*c2c0*/  @!P0 SYNCS.PHASECHK.TRANS64 P0, [R0+URZ+0x58], R3 ;  /* 0x00005803000085a7 */ /* 0x000ea400080010ff */
[----:B--2---:R-:W-:Y:S05]  /*c2d0*/  @!P0 BRA `(.L_x_151) ;  /* 0xfffffffc00f08947 */ /* 0x004fea000383ffff */
[----:B------:R-:W-:Y:S05]  /*c2e0*/  BRA `(.L_x_34) ;  /* 0xffffff5c00507947 */ /* 0x000fea000383ffff */
.L_x_40:
[----:B-1----:R1:W2:Y:S02]  /*c2f0*/  SYNCS.PHASECHK.TRANS64.TRYWAIT P0, [R3+URZ+0x100], R0 ;  /* 0x00010000030075a7 */ /* 0x0022a400080011ff */
[----:B--2---:R-:W-:Y:S05]  /*c300*/  @!P0 NANOSLEEP.SYNCS 0x989680 ;  /* 0x009896800000895d */ /* 0x004fea0003900000 */
[----:B------:R-:W2:Y:S02]  /*c310*/  @!P0 SYNCS.PHASECHK.TRANS64 P0, [R3+URZ+0x100], R0 ;  /* 0x00010000030085a7 */ /* 0x000ea400080010ff */
[----:B--2---:R-:W-:Y:S05]  /*c320*/  @!P0 BRA `(.L_x_40) ;  /* 0xfffffffc00f08947 */ /* 0x004fea000383ffff */
[----:B------:R-:W-:Y:S05]  /*c330*/  BRA `(.L_x_152) ;  /* 0xffffff5c00f87947 */ /* 0x000fea000383ffff */
.L_x_44:
[----:B-1----:R-:W-:-:S07]  /*c340*/  MOV R0, UR4 ;  /* 0x0000000400007c02 */ /* 0x002fce0008000f00 */
.L_x_153:
[----:B-1----:R1:W2:Y:S02]  /*c350*/  SYNCS.PHASECHK.TRANS64.TRYWAIT P0, [R0+URZ], R3 ;  /* 0x00000003000075a7 */ /* 0x0022a400080011ff */
[----:B--2---:R-:W-:Y:S05]  /*c360*/  @!P0 NANOSLEEP.SYNCS 0x989680 ;  /* 0x009896800000895d */ /* 0x004fea0003900000 */
[----:B------:R-:W2:Y:S02]  /*c370*/  @!P0 SYNCS.PHASECHK.TRANS64 P0, [R0+URZ], R3 ;  /* 0x00000003000085a7 */ /* 0x000ea400080010ff */
[----:B--2---:R-:W-:Y:S05]  /*c380*/  @!P0 BRA `(.L_x_153) ;  /* 0xfffffffc00f08947 */ /* 0x004fea000383ffff */
[----:B------:R-:W-:Y:S05]  /*c390*/  BRA `(.L_x_154) ;  /* 0xffffff6400a47947 */ /* 0x000fea000383ffff */
.L_x_45:
[----:B------:R-:W-:-:S07]  /*c3a0*/  MOV R0, UR5 ;  /* 0x0000000500007c02 */ /* 0x000fce0008000f00 */
.L_x_155:
[----:B-1----:R1:W2:Y:S02]  /*c3b0*/  SYNCS.PHASECHK.TRANS64.TRYWAIT P0, [R0+URZ], R3 ;  /* 0x00000003000075a7 */ /* 0x0022a400080011ff */
[----:B--2---:R-:W-:Y:S05]  /*c3c0*/  @!P0 NANOSLEEP.SYNCS 0x989680 ;  /* 0x009896800000895d */ /* 0x004fea0003900000 */
[----:B------:R-:W2:Y:S02]  /*c3d0*/  @!P0 SYNCS.PHASECHK.TRANS64 P0, [R0+URZ], R3 ;  /* 0x00000003000085a7 */ /* 0x000ea400080010ff */
[----:B--2---:R-:W-:Y:S05]  /*c3e0*/  @!P0 BRA `(.L_x_155) ;  /* 0xfffffffc00f08947 */ /* 0x004fea000383ffff */
[----:B------:R-:W-:Y:S05]  /*c3f0*/  BRA `(.L_x_156) ;  /* 0xffffff6400b07947 */ /* 0x000fea000383ffff */
.L_x_46:
[----:B------:R-:W-:-:S07]  /*c400*/  MOV R0, UR5 ;  /* 0x0000000500007c02 */ /* 0x000fce0008000f00 */
.L_x_157:
[----:B-1----:R1:W2:Y:S02]  /*c410*/  SYNCS.PHASECHK.TRANS64.TRYWAIT P0, [R0+URZ], R3 ;  /* 0x00000003000075a7 */ /* 0x0022a400080011ff */
[----:B--2---:R-:W-:Y:S05]  /*c420*/  @!P0 NANOSLEEP.SYNCS 0x989680 ;  /* 0x009896800000895d */ /* 0x004fea0003900000 */
[----:B------:R-:W2:Y:S02]  /*c430*/  @!P0 SYNCS.PHASECHK.TRANS64 P0, [R0+URZ], R3 ;  /* 0x00000003000085a7 */ /* 0x000ea400080010ff */
[----:B--2---:R-:W-:Y:S05]  /*c440*/  @!P0 BRA `(.L_x_157) ;  /* 0xfffffffc00f08947 */ /* 0x004fea000383ffff */
[----:B------:R-:W-:Y:S05]  /*c450*/  BRA `(.L_x_158) ;  /* 0xffffff6400bc7947 */ /* 0x000fea000383ffff */
.L_x_47:
[----:B------:R-:W-:-:S07]  /*c460*/  MOV R0, UR5 ;  /* 0x0000000500007c02 */ /* 0x000fce0008000f00 */
.L_x_159:
[----:B-1----:R1:W2:Y:S02]  /*c470*/  SYNCS.PHASECHK.TRANS64.TRYWAIT P0, [R0+URZ], R3 ;  /* 0x00000003000075a7 */ /* 0x0022a400080011ff */
[----:B--2---:R-:W-:Y:S05]  /*c480*/  @!P0 NANOSLEEP.SYNCS 0x989680 ;  /* 0x009896800000895d */ /* 0x004fea0003900000 */
[----:B------:R-:W2:Y:S02]  /*c490*/  @!P0 SYNCS.PHASECHK.TRANS64 P0, [R0+URZ], R3 ;  /* 0x00000003000085a7 */ /* 0x000ea400080010ff */
[----:B--2---:R-:W-:Y:S05]  /*c4a0*/  @!P0 BRA `(.L_x_159) ;  /* 0xfffffffc00f08947 */ /* 0x004fea000383ffff */
[----:B------:R-:W-:Y:S05]  /*c4b0*/  BRA `(.L_x_160) ;  /* 0xffffff6400c87947 */ /* 0x000fea000383ffff */
.L_x_48:
[----:B------:R-:W-:-:S07]  /*c4c0*/  MOV R0, UR5 ;  /* 0x0000000500007c02 */ /* 0x000fce0008000f00 */
.L_x_161:
[----:B-1----:R1:W2:Y:S02]  /*c4d0*/  SYNCS.PHASECHK.TRANS64.TRYWAIT P0, [R0+URZ], R3 ;  /* 0x00000003000075a7 */ /* 0x0022a400080011ff */
[----:B--2---:R-:W-:Y:S05]  /*c4e0*/  @!P0 NANOSLEEP.SYNCS 0x989680 ;  /* 0x009896800000895d */ /* 0x004fea0003900000 */
[----:B------:R-:W2:Y:S02]  /*c4f0*/  @!P0 SYNCS.PHASECHK.TRANS64 P0, [R0+URZ], R3 ;  /* 0x00000003000085a7 */ /* 0x000ea400080010ff */
[----:B--2---:R-:W-:Y:S05]  /*c500*/  @!P0 BRA `(.L_x_161) ;  /* 0xfffffffc00f08947 */ /* 0x004fea000383ffff */
[----:B------:R-:W-:Y:S05]  /*c510*/  BRA `(.L_x_162) ;  /* 0xffffff6400d47947 */ /* 0x000fea000383ffff */
.L_x_49:
[----:B------:R-:W-:-:S07]  /*c520*/  MOV R0, UR5 ;  /* 0x0000000500007c02 */ /* 0x000fce0008000f00 */
.L_x_163:
[----:B-1----:R1:W2:Y:S02]  /*c530*/  SYNCS.PHASECHK.TRANS64.TRYWAIT P0, [R0+URZ], R3 ;  /* 0x00000003000075a7 */ /* 0x0022a400080011ff */
[----:B--2---:R-:W-:Y:S05]  /*c540*/  @!P0 NANOSLEEP.SYNCS 0x989680 ;  /* 0x009896800000895d */ /* 0x004fea0003900000 */
[----:B------:R-:W2:Y:S02]  /*c550*/  @!P0 SYNCS.PHASECHK.TRANS64 P0, [R0+URZ], R3 ;  /* 0x00000003000085a7 */ /* 0x000ea400080010ff */
[----:B--2---:R-:W-:Y:S05]  /*c560*/  @!P0 BRA `(.L_x_163) ;  /* 0xfffffffc00f08947 */ /* 0x004fea000383ffff */
[----:B------:R-:W-:Y:S05]  /*c570*/  BRA `(.L_x_164) ;  /* 0xffffff6400e07947 */ /* 0x000fea000383ffff */
.L_x_50:
[----:B------:R-:W-:-:S07]  /*c580*/  MOV R0, UR5 ;  /* 0x0000000500007c02 */ /* 0x000fce0008000f00 */
.L_x_165:
[----:B-1----:R1:W2:Y:S02]  /*c590*/  SYNCS.PHASECHK.TRANS64.TRYWAIT P0, [R0+URZ], R3 ;  /* 0x00000003000075a7 */ /* 0x0022a400080011ff */
[----:B--2---:R-:W-:Y:S05]  /*c5a0*/  @!P0 NANOSLEEP.SYNCS 0x989680 ;  /* 0x009896800000895d */ /* 0x004fea0003900000 */
[----:B------:R-:W2:Y:S02]  /*c5b0*/  @!P0 SYNCS.PHASECHK.TRANS64 P0, [R0+URZ], R3 ;  /* 0x00000003000085a7 */ /* 0x000ea400080010ff */
[----:B--2---:R-:W-:Y:S05]  /*c5c0*/  @!P0 BRA `(.L_x_165) ;  /* 0xfffffffc00f08947 */ /* 0x004fea000383ffff */
[----:B------:R-:W-:Y:S05]  /*c5d0*/  BRA `(.L_x_166) ;  /* 0xffffff6400ec7947 */ /* 0x000fea000383ffff */
.L_x_51:
[----:B------:R-:W-:-:S07]  /*c5e0*/  MOV R0, UR5 ;  /* 0x0000000500007c02 */ /* 0x000fce0008000f00 */
.L_x_167:
[----:B-1----:R1:W2:Y:S02]  /*c5f0*/  SYNCS.PHASECHK.TRANS64.TRYWAIT P0, [R0+URZ], R3 ;  /* 0x00000003000075a7 */ /* 0x0022a400080011ff */
[----:B--2---:R-:W-:Y:S05]  /*c600*/  @!P0 NANOSLEEP.SYNCS 0x989680 ;  /* 0x009896800000895d */ /* 0x004fea0003900000 */
[----:B------:R-:W2:Y:S02]  /*c610*/  @!P0 SYNCS.PHASECHK.TRANS64 P0, [R0+URZ], R3 ;  /* 0x00000003000085a7 */ /* 0x000ea400080010ff */
[----:B--2---:R-:W-:Y:S05]  /*c620*/  @!P0 BRA `(.L_x_167) ;  /* 0xfffffffc00f08947 */ /* 0x004fea000383ffff */
[----:B------:R-:W-:Y:S05]  /*c630*/  BRA `(.L_x_168) ;  /* 0xffffff6400f87947 */ /* 0x000fea000383ffff */
.L_x_52:
[----:B------:R-:W-:-:S07]  /*c640*/  MOV R0, UR5 ;  /* 0x0000000500007c02 */ /* 0x000fce0008000f00 */
.L_x_169:
[----:B-1----:R1:W2:Y:S02]  /*c650*/  SYNCS.PHASECHK.TRANS64.TRYWAIT P0, [R0+URZ], R3 ;  /* 0x00000003000075a7 */ /* 0x0022a400080011ff */
[----:B--2---:R-:W-:Y:S05]  /*c660*/  @!P0 NANOSLEEP.SYNCS 0x989680 ;  /* 0x009896800000895d */ /* 0x004fea0003900000 */
[----:B------:R-:W2:Y:S02]  /*c670*/  @!P0 SYNCS.PHASECHK.TRANS64 P0, [R0+URZ], R3 ;  /* 0x00000003000085a7 */ /* 0x000ea400080010ff */
[----:B--2---:R-:W-:Y:S05]  /*c680*/  @!P0 BRA `(.L_x_169) ;  /* 0xfffffffc00f08947 */ /* 0x004fea000383ffff */
[----:B------:R-:W-:Y:S05]  /*c690*/  BRA `(.L_x_170) ;  /* 0xffffff6800047947 */ /* 0x000fea000383ffff */
.L_x_53:
[----:B------:R-:W-:-:S07]  /*c6a0*/  MOV R0, UR5 ;  /* 0x0000000500007c02 */ /* 0x000fce0008000f00 */
.L_x_171:
[----:B-1----:R1:W2:Y:S02]  /*c6b0*/  SYNCS.PHASECHK.TRANS64.TRYWAIT P0, [R0+URZ], R3 ;  /* 0x00000003000075a7 */ /* 0x0022a400080011ff */
[----:B--2---:R-:W-:Y:S05]  /*c6c0*/  @!P0 NANOSLEEP.SYNCS 0x989680 ;  /* 0x009896800000895d */ /* 0x004fea0003900000 */
[----:B------:R-:W2:Y:S02]  /*c6d0*/  @!P0 SYNCS.PHASECHK.TRANS64 P0, [R0+URZ], R3 ;  /* 0x00000003000085a7 */ /* 0x000ea400080010ff */
[----:B--2---:R-:W-:Y:S05]  /*c6e0*/  @!P0 BRA `(.L_x_171) ;  /* 0xfffffffc00f08947 */ /* 0x004fea000383ffff */
[----:B------:R-:W-:Y:S05]  /*c6f0*/  BRA `(.L_x_172) ;  /* 0xffffff6800107947 */ /* 0x000fea000383ffff */
.L_x_56:
[----:B-1----:R1:W2:Y:S02]  /*c700*/  SYNCS.PHASECHK.TRANS64.TRYWAIT P0, [R0+URZ+0x140], R5 ;  /* 0x00014005000075a7 */ /* 0x0022a400080011ff */
[----:B--2---:R-:W-:Y:S05]  /*c710*/  @!P0 NANOSLEEP.SYNCS 0x989680 ;  /* 0x009896800000895d */ /* 0x004fea0003900000 */
[----:B------:R-:W2:Y:S02]  /*c720*/  @!P0 SYNCS.PHASECHK.TRANS64 P0, [R0+URZ+0x140], R5 ;  /* 0x00014005000085a7 */ /* 0x000ea400080010ff */
[----:B--2---:R-:W-:Y:S05]  /*c730*/  @!P0 BRA `(.L_x_56) ;  /* 0xfffffffc00f08947 */ /* 0x004fea000383ffff */
[----:B------:R-:W-:Y:S05]  /*c740*/  BRA `(.L_x_173) ;  /* 0xffffff68006c7947 */ /* 0x000fea000383ffff */
.L_x_57:
[----:B------:R-:W-:-:S07]  /*c750*/  MOV R0, UR4 ;  /* 0x0000000400007c02 */ /* 0x000fce0008000f00 */
.L_x_174:
[----:B-1----:R1:W2:Y:S02]  /*c760*/  SYNCS.PHASECHK.TRANS64.TRYWAIT P0, [R0+URZ+0x110], R7 ;  /* 0x00011007000075a7 */ /* 0x0022a400080011ff */
[----:B--2---:R-:W-:Y:S05]  /*c770*/  @!P0 NANOSLEEP.SYNCS 0x989680 ;  /* 0x009896800000895d */ /* 0x004fea0003900000 */
[----:B------:R-:W2:Y:S02]  /*c780*/  @!P0 SYNCS.PHASECHK.TRANS64 P0, [R0+URZ+0x110], R7 ;  /* 0x00011007000085a7 */ /* 0x000ea400080010ff */
[----:B--2---:R-:W-:Y:S05]  /*c790*/  @!P0 BRA `(.L_x_174) ;  /* 0xfffffffc00f08947 */ /* 0x004fea000383ffff */
[----:B------:R-:W-:Y:S05]  /*c7a0*/  BRA `(.L_x_175) ;  /* 0xffffff68007c7947 */ /* 0x000fea000383ffff */
.L_x_58:
[----:B-1----:R1:W2:Y:S02]  /*c7b0*/  SYNCS.PHASECHK.TRANS64.TRYWAIT P1, [R0+URZ+0x100], R5 ;  /* 0x00010005000075a7 */ /* 0x0022a400080211ff */
[----:B--2---:R-:W-:Y:S05]  /*c7c0*/  @!P1 NANOSLEEP.SYNCS 0x989680 ;  /* 0x009896800000995d */ /* 0x004fea0003900000 */
[----:B------:R-:W2:Y:S02]  /*c7d0*/  @!P1 SYNCS.PHASECHK.TRANS64 P1, [R0+URZ+0x100], R5 ;  /* 0x00010005000095a7 */ /* 0x000ea400080210ff */
[----:B--2---:R-:W-:Y:S05]  /*c7e0*/  @!P1 BRA `(.L_x_58) ;  /* 0xfffffffc00f09947 */ /* 0x004fea000383ffff */
[----:B------:R-:W-:Y:S05]  /*c7f0*/  BRA `(.L_x_176) ;  /* 0xffffff6800ac7947 */ /* 0x000fea000383ffff */
.L_x_61:
[----:B------:R-:W-:-:S07]  /*c800*/  MOV R0, UR4 ;  /* 0x0000000400007c02 */ /* 0x000fce0008000f00 */
.L_x_177:
[----:B-1----:R1:W2:Y:S02]  /*c810*/  SYNCS.PHASECHK.TRANS64.TRYWAIT P0, [R0+URZ+0x110], R3 ;  /* 0x00011003000075a7 */ /* 0x0022a400080011ff */
[----:B--2---:R-:W-:Y:S05]  /*c820*/  @!P0 NANOSLEEP.SYNCS 0x989680 ;  /* 0x009896800000895d */ /* 0x004fea0003900000 */
[----:B------:R-:W2:Y:S02]  /*c830*/  @!P0 SYNCS.PHASECHK.TRANS64 P0, [R0+URZ+0x110], R3 ;  /* 0x00011003000085a7 */ /* 0x000ea400080010ff */
[----:B--2---:R-:W-:Y:S05]  /*c840*/  @!P0 BRA `(.L_x_177) ;  /* 0xfffffffc00f08947 */ /* 0x004fea000383ffff */
[----:B------:R-:W-:Y:S05]  /*c850*/  BRA `(.L_x_60) ;  /* 0xffffff6c00007947 */ /* 0x000fea000383ffff */
.L_x_70:
[----:B-1----:R-:W-:-:S04]  /*c860*/  MOV R5, UR5 ;  /* 0x0000000500057c02 */ /* 0x002fc80008000f00 */
[----:B------:R1:W2:Y:S03]  /*c870*/  SYNCS.PHASECHK.TRANS64.TRYWAIT P0, [R5+URZ+0x8], R6 ;  /* 0x00000806050075a7 */ /* 0x0002a600080011ff */
[----:B--2---:R-:W-:Y:S05]  /*c880*/  @!P0 NANOSLEEP.SYNCS 0x989680 ;  /* 0x009896800000895d */ /* 0x004fea0003900000 */
[----:B------:R-:W2:Y:S02]  /*c890*/  @!P0 SYNCS.PHASECHK.TRANS64 P0, [R5+URZ+0x8], R6 ;  /* 0x00000806050085a7 */ /* 0x000ea400080010ff */
[----:B--2---:R-:W-:Y:S05]  /*c8a0*/  @!P0 BRA `(.L_x_70) ;  /* 0xfffffffc00ec8947 */ /* 0x004fea000383ffff */
[----:B------:R-:W-:Y:S05]  /*c8b0*/  BRA `(.L_x_69) ;  /* 0xffffff6c00b47947 */ /* 0x000fea000383ffff */
.L_x_72:
[----:B------:R-:W-:Y:S01]  /*c8c0*/  BSSY B0, `(.L_x_178) ;  /* 0x0000006000007945 */ /* 0x000fe20003800000 */
[----:B------:R-:W-:-:S07]  /*c8d0*/  MOV R15, 0xffffffff ;  /* 0xffffffff000f7802 */ /* 0x000fce0000000f00 */
[----:B-1---5:R-:W-:Y:S05]  /*c8e0*/  WARPSYNC.COLLECTIVE R15, `(.L_x_179) ;  /* 0x000000000f0c7348 */ /* 0x022fea0003c00000 */
[----:B------:R-:W-:Y:S02]  /*c8f0*/  ELECT P6, UR79, PT ;  /* 0x00000000004f782f */ /* 0x000fe400038c0000 */
[----:B------:R-:W-:Y:S01]  /*c900*/  MOV R14, UR79 ;  /* 0x0000004f000e7c02 */ /* 0x000fe20008000f00 */
[----:B-1---5:R-:W-:Y:S10]  /*c910*/  ENDCOLLECTIVE ;  /* 0x000000000000791b */ /* 0x022ff40003800000 */
.L_x_179:
[----:B------:R-:W-:Y:S05]  /*c920*/  BSYNC B0 ;  /* 0x0000000000007941 */ /* 0x000fea0003800000 */
.L_x_178:
[----:B------:R-:W-:Y:S01]  /*c930*/  PLOP3.LUT P0, PT, P6, PT, PT, 0x80, 0x8 ;  /* 0x000000000008781c */ /* 0x000fe2000370f070 */
[----:B------:R-:W-:-:S12]  /*c940*/  BRA `(.L_x_180) ;  /* 0xffffff6c00e07947 */ /* 0x000fd8000383ffff */
.L_x_74:
[----:B-1----:R-:W-:-:S04]  /*c950*/  MOV R3, UR5 ;  /* 0x0000000500037c02 */ /* 0x002fc80008000f00 */
[----:B------:R1:W2:Y:S03]  /*c960*/  SYNCS.PHASECHK.TRANS64.TRYWAIT P0, [R3+URZ+0x8], R4 ;  /* 0x00000804030075a7 */ /* 0x0002a600080011ff */
[----:B--2---:R-:W-:Y:S05]  /*c970*/  @!P0 NANOSLEEP.SYNCS 0x989680 ;  /* 0x009896800000895d */ /* 0x004fea0003900000 */
[----:B------:R-:W2:Y:S02]  /*c980*/  @!P0 SYNCS.PHASECHK.TRANS64 P0, [R3+URZ+0x8], R4 ;  /* 0x00000804030085a7 */ /* 0x000ea400080010ff */
[----:B--2---:R-:W-:Y:S05]  /*c990*/  @!P0 BRA `(.L_x_74) ;  /* 0xfffffffc00ec8947 */ /* 0x004fea000383ffff */
[----:B------:R-:W-:Y:S05]  /*c9a0*/  BRA `(.L_x_73) ;  /* 0xffffff6c00e47947 */ /* 0x000fea000383ffff */
.L_x_75:
[----:B-1----:R1:W2:Y:S02]  /*c9b0*/  SYNCS.PHASECHK.TRANS64.TRYWAIT P0, [R0+URZ+0x100], R5 ;  /* 0x00010005000075a7 */ /* 0x0022a400080011ff */
[----:B--2---:R-:W-:Y:S05]  /*c9c0*/  @!P0 NANOSLEEP.SYNCS 0x989680 ;  /* 0x009896800000895d */ /* 0x004fea0003900000 */
[----:B------:R-:W2:Y:S02]  /*c9d0*/  @!P0 SYNCS.PHASECHK.TRANS64 P0, [R0+URZ+0x100], R5 ;  /* 0x00010005000085a7 */ /* 0x000ea400080010ff */
[----:B--2---:R-:W-:Y:S05]  /*c9e0*/  @!P0 BRA `(.L_x_75) ;  /* 0xfffffffc00f08947 */ /* 0x004fea000383ffff */
[----:B------:R-:W-:Y:S05]  /*c9f0*/  BRA `(.L_x_181) ;  /* 0xffffff7000c07947 */ /* 0x000fea000383ffff */
.L_x_77:
[----:B------:R-:W-:-:S07]  /*ca00*/  MOV R0, UR23 ;  /* 0x0000001700007c02 */ /* 0x000fce0008000f00 */
.L_x_182:
[----:B-1----:R1:W2:Y:S02]  /*ca10*/  SYNCS.PHASECHK.TRANS64.TRYWAIT P0, [R0+URZ+0x130], R5 ;  /* 0x00013005000075a7 */ /* 0x0022a400080011ff */
[----:B--2---:R-:W-:Y:S05]  /*ca20*/  @!P0 NANOSLEEP.SYNCS 0x989680 ;  /* 0x009896800000895d */ /* 0x004fea0003900000 */
[----:B------:R-:W2:Y:S02]  /*ca30*/  @!P0 SYNCS.PHASECHK.TRANS64 P0, [R0+URZ+0x130], R5 ;  /* 0x00013005000085a7 */ /* 0x000ea400080010ff */
[----:B--2---:R-:W-:Y:S05]  /*ca40*/  @!P0 BRA `(.L_x_182) ;  /* 0xfffffffc00f08947 */ /* 0x004fea000383ffff */
[----:B------:R-:W-:Y:S05]  /*ca50*/  BRA `(.L_x_183) ;  /* 0xffffff74000c7947 */ /* 0x000fea000383ffff */
.L_x_80:
[----:B------:R-:W-:Y:S07]  /*ca60*/  MOV R0, UR5 ;  /* 0x0000000500007c02 */ /* 0x000fee0008000f00 */
.L_x_184:
[----:B-1----:R1:W2:Y:S02]  /*ca70*/  SYNCS.PHASECHK.TRANS64.TRYWAIT P0, [R0+URZ], R5 ;  /* 0x00000005000075a7 */ /* 0x0022a400080011ff */
[----:B--2---:R-:W-:Y:S05]  /*ca80*/  @!P0 NANOSLEEP.SYNCS 0x989680 ;  /* 0x009896800000895d */ /* 0x004fea0003900000 */
[----:B------:R-:W2:Y:S02]  /*ca90*/  @!P0 SYNCS.PHASECHK.TRANS64 P0, [R0+URZ], R5 ;  /* 0x00000005000085a7 */ /* 0x000ea400080010ff */
[----:B--2---:R-:W-:Y:S05]  /*caa0*/  @!P0 BRA `(.L_x_184) ;  /* 0xfffffffc00f08947 */ /* 0x004fea000383ffff */
[----:B------:R-:W-:Y:S05]  /*cab0*/  BRA `(.L_x_79) ;  /* 0xffffff7400207947 */ /* 0x000fea000383ffff */
.L_x_84:
[----:B-1----:R-:W-:-:S07]  /*cac0*/  MOV R0, UR4 ;  /* 0x0000000400007c02 */ /* 0x002fce0008000f00 */
.L_x_185:
[----:B-1----:R1:W2:Y:S02]  /*cad0*/  SYNCS.PHASECHK.TRANS64.TRYWAIT P0, [R0+URZ], R3 ;  /* 0x00000003000075a7 */ /* 0x0022a400080011ff */
[----:B--2---:R-:W-:Y:S05]  /*cae0*/  @!P0 NANOSLEEP.SYNCS 0x989680 ;  /* 0x009896800000895d */ /* 0x004fea0003900000 */
[----:B------:R-:W2:Y:S02]  /*caf0*/  @!P0 SYNCS.PHASECHK.TRANS64 P0, [R0+URZ], R3 ;  /* 0x00000003000085a7 */ /* 0x000ea400080010ff */
[----:B--2---:R-:W-:Y:S05]  /*cb00*/  @!P0 BRA `(.L_x_185) ;  /* 0xfffffffc00f08947 */ /* 0x004fea000383ffff */
[----:B------:R-:W-:Y:S05]  /*cb10*/  BRA `(.L_x_186) ;  /* 0xffffff7400ec7947 */ /* 0x000fea000383ffff */
.L_x_87:
[----:B------:R-:W-:-:S07]  /*cb20*/  MOV R0, UR17 ;  /* 0x0000001100007c02 */ /* 0x000fce0008000f00 */
.L_x_187:
[----:B-1----:R1:W2:Y:S02]  /*cb30*/  SYNCS.PHASECHK.TRANS64.TRYWAIT P1, [R0+URZ+0x160], R3 ;  /* 0x00016003000075a7 */ /* 0x0022a400080211ff */
[----:B--2---:R-:W-:Y:S05]  /*cb40*/  @!P1 NANOSLEEP.SYNCS 0x989680 ;  /* 0x009896800000995d */ /* 0x004fea0003900000 */
[----:B------:R-:W2:Y:S02]  /*cb50*/  @!P1 SYNCS.PHASECHK.TRANS64 P1, [R0+URZ+0x160], R3 ;  /* 0x00016003000095a7 */ /* 0x000ea400080210ff */
[----:B--2---:R-:W-:Y:S05]  /*cb60*/  @!P1 BRA `(.L_x_187) ;  /* 0xfffffffc00f09947 */ /* 0x004fea000383ffff */
[----:B------:R-:W-:Y:S05]  /*cb70*/  BRA `(.L_x_188) ;  /* 0xffffff7800387947 */ /* 0x000fea000383ffff */
.L_x_92:
[----:B--2---:R2:W3:Y:S02]  /*cb80*/  SYNCS.PHASECHK.TRANS64.TRYWAIT P0, [R12+URZ+0x100], R9 ;  /* 0x000100090c0075a7 */ /* 0x0044e400080011ff */
[----:B---3--:R-:W-:Y:S05]  /*cb90*/  @!P0 NANOSLEEP.SYNCS 0x989680 ;  /* 0x009896800000895d */ /* 0x008fea0003900000 */
[----:B------:R-:W3:Y:S02]  /*cba0*/  @!P0 SYNCS.PHASECHK.TRANS64 P0, [R12+URZ+0x100], R9 ;  /* 0x000100090c0085a7 */ /* 0x000ee400080010ff */
[----:B---3--:R-:W-:Y:S05]  /*cbb0*/  @!P0 BRA `(.L_x_92) ;  /* 0xfffffffc00f08947 */ /* 0x008fea000383ffff */
[----:B------:R-:W-:Y:S05]  /*cbc0*/  BRA `(.L_x_189) ;  /* 0xffffff7c00607947 */ /* 0x000fea000383ffff */
.L_x_95:
[----:B------:R-:W-:Y:S07]  /*cbd0*/  MOV R0, UR21 ;  /* 0x0000001500007c02 */ /* 0x000fee0008000f00 */
.L_x_190:
[----:B--2---:R2:W3:Y:S02]  /*cbe0*/  SYNCS.PHASECHK.TRANS64.TRYWAIT P2, [R0+URZ+0xf8], R11 ;  /* 0x0000f80b000075a7 */ /* 0x0044e400080411ff */
[----:B---3--:R-:W-:Y:S05]  /*cbf0*/  @!P2 NANOSLEEP.SYNCS 0x989680 ;  /* 0x009896800000a95d */ /* 0x008fea0003900000 */
[----:B------:R-:W3:Y:S02]  /*cc00*/  @!P2 SYNCS.PHASECHK.TRANS64 P2, [R0+URZ+0xf8], R11 ;  /* 0x0000f80b0000a5a7 */ /* 0x000ee400080410ff */
[----:B---3--:R-:W-:Y:S05]  /*cc10*/  @!P2 BRA `(.L_x_190) ;  /* 0xfffffffc00f0a947 */ /* 0x008fea000383ffff */
[----:B------:R-:W-:Y:S05]  /*cc20*/  BRA `(.L_x_94) ;  /* 0xffffff8000c87947 */ /* 0x000fea000383ffff */
.L_x_98:
[----:B--2---:R-:W-:Y:S07]  /*cc30*/  MOV R0, UR21 ;  /* 0x0000001500007c02 */ /* 0x004fee0008000f00 */
.L_x_191:
[----:B--2---:R2:W3:Y:S02]  /*cc40*/  SYNCS.PHASECHK.TRANS64.TRYWAIT P0, [R0+URZ+0xd0], R9 ;  /* 0x0000d009000075a7 */ /* 0x0044e400080011ff */
[----:B---3--:R-:W-:Y:S05]  /*cc50*/  @!P0 NANOSLEEP.SYNCS 0x989680 ;  /* 0x009896800000895d */ /* 0x008fea0003900000 */
[----:B------:R-:W3:Y:S02]  /*cc60*/  @!P0 SYNCS.PHASECHK.TRANS64 P0, [R0+URZ+0xd0], R9 ;  /* 0x0000d009000085a7 */ /* 0x000ee400080010ff */
[----:B---3--:R-:W-:Y:S05]  /*cc70*/  @!P0 BRA `(.L_x_191) ;  /* 0xfffffffc00f08947 */ /* 0x008fea000383ffff */
[----:B------:R-:W-:Y:S05]  /*cc80*/  BRA `(.L_x_192) ;  /* 0xffffff8400247947 */ /* 0x000fea000383ffff */
.L_x_99:
[----:B------:R-:W-:Y:S07]  /*cc90*/  MOV R0, UR21 ;  /* 0x0000001500007c02 */ /* 0x000fee0008000f00 */
.L_x_193:
[----:B--2---:R2:W3:Y:S02]  /*cca0*/  SYNCS.PHASECHK.TRANS64.TRYWAIT P0, [R0+URZ+0xd8], R9 ;  /* 0x0000d809000075a7 */ /* 0x0044e400080011ff */
[----:B---3--:R-:W-:Y:S05]  /*ccb0*/  @!P0 NANOSLEEP.SYNCS 0x989680 ;  /* 0x009896800000895d */ /* 0x008fea0003900000 */
[----:B------:R-:W3:Y:S02]  /*ccc0*/  @!P0 SYNCS.PHASECHK.TRANS64 P0, [R0+URZ+0xd8], R9 ;  /* 0x0000d809000085a7 */ /* 0x000ee400080010ff */
[----:B---3--:R-:W-:Y:S05]  /*ccd0*/  @!P0 BRA `(.L_x_193) ;  /* 0xfffffffc00f08947 */ /* 0x008fea000383ffff */
[----:B------:R-:W-:Y:S05]  /*cce0*/  BRA `(.L_x_194) ;  /* 0xffffff8400607947 */ /* 0x000fea000383ffff */
.L_x_100:
[----:B------:R-:W-:Y:S07]  /*ccf0*/  MOV R0, UR21 ;  /* 0x0000001500007c02 */ /* 0x000fee0008000f00 */
.L_x_195:
[----:B--2---:R2:W3:Y:S02]  /*cd00*/  SYNCS.PHASECHK.TRANS64.TRYWAIT P0, [R0+URZ+0xe0], R9 ;  /* 0x0000e009000075a7 */ /* 0x0044e400080011ff */
[----:B---3--:R-:W-:Y:S05]  /*cd10*/  @!P0 NANOSLEEP.SYNCS 0x989680 ;  /* 0x009896800000895d */ /* 0x008fea0003900000 */
[----:B------:R-:W3:Y:S02]  /*cd20*/  @!P0 SYNCS.PHASECHK.TRANS64 P0, [R0+URZ+0xe0], R9 ;  /* 0x0000e009000085a7 */ /* 0x000ee400080010ff */
[----:B---3--:R-:W-:Y:S05]  /*cd30*/  @!P0 BRA `(.L_x_195) ;  /* 0xfffffffc00f08947 */ /* 0x008fea000383ffff */
[----:B------:R-:W-:Y:S05]  /*cd40*/  BRA `(.L_x_196) ;  /* 0xffffff8400a87947 */ /* 0x000fea000383ffff */
.L_x_101:
[----:B------:R-:W-:Y:S07]  /*cd50*/  MOV R0, UR21 ;  /* 0x0000001500007c02 */ /* 0x000fee0008000f00 */
.L_x_197:
[----:B--2---:R2:W3:Y:S02]  /*cd60*/  SYNCS.PHASECHK.TRANS64.TRYWAIT P0, [R0+URZ+0xe8], R9 ;  /* 0x0000e809000075a7 */ /* 0x0044e400080011ff */
[----:B---3--:R-:W-:Y:S05]  /*cd70*/  @!P0 NANOSLEEP.SYNCS 0x989680 ;  /* 0x009896800000895d */ /* 0x008fea0003900000 */
[----:B------:R-:W3:Y:S02]  /*cd80*/  @!P0 SYNCS.PHASECHK.TRANS64 P0, [R0+URZ+0xe8], R9 ;  /* 0x0000e809000085a7 */ /* 0x000ee400080010ff */
[----:B---3--:R-:W-:Y:S05]  /*cd90*/  @!P0 BRA `(.L_x_197) ;  /* 0xfffffffc00f08947 */ /* 0x008fea000383ffff */
[----:B------:R-:W-:Y:S05]  /*cda0*/  BRA `(.L_x_198) ;  /* 0xffffff8400ec7947 */ /* 0x000fea000383ffff */
.L_x_103:
[----:B------:R-:W-:-:S07]  /*cdb0*/  MOV R0, UR21 ;  /* 0x0000001500007c02 */ /* 0x000fce0008000f00 */
.L_x_199:
[----:B---3--:R3:W4:Y:S02]  /*cdc0*/  SYNCS.PHASECHK.TRANS64.TRYWAIT P0, [R0+URZ+0xd0], R3 ;  /* 0x0000d003000075a7 */ /* 0x00872400080011ff */
[----:B----4-:R-:W-:Y:S05]  /*cdd0*/  @!P0 NANOSLEEP.SYNCS 0x989680 ;  /* 0x009896800000895d */ /* 0x010fea0003900000 */
[----:B------:R-:W4:Y:S02]  /*cde0*/  @!P0 SYNCS.PHASECHK.TRANS64 P0, [R0+URZ+0xd0], R3 ;  /* 0x0000d003000085a7 */ /* 0x000f2400080010ff */
[----:B----4-:R-:W-:Y:S05]  /*cdf0*/  @!P0 BRA `(.L_x_199) ;  /* 0xfffffffc00f08947 */ /* 0x010fea000383ffff */
[----:B------:R-:W-:Y:S05]  /*ce00*/  BRA `(.L_x_200) ;  /* 0xffffff8800647947 */ /* 0x000fea000383ffff */
.L_x_104:
[----:B---3--:R-:W-:-:S07]  /*ce10*/  MOV R0, UR21 ;  /* 0x0000001500007c02 */ /* 0x008fce0008000f00 */
.L_x_201:
[----:B---3--:R3:W4:Y:S02]  /*ce20*/  SYNCS.PHASECHK.TRANS64.TRYWAIT P0, [R0+URZ+0xd8], R3 ;  /* 0x0000d803000075a7 */ /* 0x00872400080011ff */
[----:B----4-:R-:W-:Y:S05]  /*ce30*/  @!P0 NANOSLEEP.SYNCS 0x989680 ;  /* 0x009896800000895d */ /* 0x010fea0003900000 */
[----:B------:R-:W4:Y:S02]  /*ce40*/  @!P0 SYNCS.PHASECHK.TRANS64 P0, [R0+URZ+0xd8], R3 ;  /* 0x0000d803000085a7 */ /* 0x000f2400080010ff */
[----:B----4-:R-:W-:Y:S05]  /*ce50*/  @!P0 BRA `(.L_x_201) ;  /* 0xfffffffc00f08947 */ /* 0x010fea000383ffff */
[----:B------:R-:W-:Y:S05]  /*ce60*/  BRA `(.L_x_202) ;  /* 0xffffff8800547947 */ /* 0x000fea000383ffff */
.L_x_105:
[----:B---3--:R-:W-:-:S07]  /*ce70*/  MOV R0, UR21 ;  /* 0x0000001500007c02 */ /* 0x008fce0008000f00 */
.L_x_203:
[----:B---3--:R3:W4:Y:S02]  /*ce80*/  SYNCS.PHASECHK.TRANS64.TRYWAIT P0, [R0+URZ+0xe0], R3 ;  /* 0x0000e003000075a7 */ /* 0x00872400080011ff */
[----:B----4-:R-:W-:Y:S05]  /*ce90*/  @!P0 NANOSLEEP.SYNCS 0x989680 ;  /* 0x009896800000895d */ /* 0x010fea0003900000 */
[----:B------:R-:W4:Y:S02]  /*cea0*/  @!P0 SYNCS.PHASECHK.TRANS64 P0, [R0+URZ+0xe0], R3 ;  /* 0x0000e003000085a7 */ /* 0x000f2400080010ff */
[----:B----4-:R-:W-:Y:S05]  /*ceb0*/  @!P0 BRA `(.L_x_203) ;  /* 0xfffffffc00f08947 */ /* 0x010fea000383ffff */
[----:B------:R-:W-:Y:S05]  /*cec0*/  BRA `(.L_x_204) ;  /* 0xffffff8800447947 */ /* 0x000fea000383ffff */
.L_x_107:
[----:B-1----:R1:W2:Y:S02]  /*ced0*/  SYNCS.PHASECHK.TRANS64.TRYWAIT P0, [R3+URZ+0x100], R0 ;  /* 0x00010000030075a7 */ /* 0x0022a400080011ff */
[----:B--2---:R-:W-:Y:S05]  /*cee0*/  @!P0 NANOSLEEP.SYNCS 0x989680 ;  /* 0x009896800000895d */ /* 0x004fea0003900000 */
[----:B------:R-:W2:Y:S02]  /*cef0*/  @!P0 SYNCS.PHASECHK.TRANS64 P0, [R3+URZ+0x100], R0 ;  /* 0x00010000030085a7 */ /* 0x000ea400080010ff */
[----:B--2---:R-:W-:Y:S05]  /*cf00*/  @!P0 BRA `(.L_x_107) ;  /* 0xfffffffc00f08947 */ /* 0x004fea000383ffff */
[----:B------:R-:W-:Y:S05]  /*cf10*/  BRA `(.L_x_205) ;  /* 0xffffff8c00087947 */ /* 0x000fea000383ffff */
.L_x_118:
[----:B-1----:R1:W2:Y:S02]  /*cf20*/  SYNCS.PHASECHK.TRANS64.TRYWAIT P1, [R3+URZ+0xb0], R0 ;  /* 0x0000b000030075a7 */ /* 0x0022a400080211ff */
[----:B--2---:R-:W-:Y:S05]  /*cf30*/  @!P1 NANOSLEEP.SYNCS 0x989680 ;  /* 0x009896800000995d */ /* 0x004fea0003900000 */
[----:B------:R-:W2:Y:S02]  /*cf40*/  @!P1 SYNCS.PHASECHK.TRANS64 P1, [R3+URZ+0xb0], R0 ;  /* 0x0000b000030095a7 */ /* 0x000ea400080210ff */
[----:B--2---:R-:W-:Y:S05]  /*cf50*/  @!P1 BRA `(.L_x_118) ;  /* 0xfffffffc00f09947 */ /* 0x004fea000383ffff */
[----:B------:R-:W-:Y:S05]  /*cf60*/  BRA `(.L_x_117) ;  /* 0xffffff98008c7947 */ /* 0x000fea000383ffff */
.L_x_120:
[----:B--2---:R2:W4:Y:S02]  /*cf70*/  SYNCS.PHASECHK.TRANS64.TRYWAIT P0, [R145+URZ+0x120], R2 ;  /* 0x00012002910075a7 */ /* 0x00452400080011ff */
[----:B----4-:R-:W-:Y:S05]  /*cf80*/  @!P0 NANOSLEEP.SYNCS 0x989680 ;  /* 0x009896800000895d */ /* 0x010fea0003900000 */
[----:B------:R-:W4:Y:S02]  /*cf90*/  @!P0 SYNCS.PHASECHK.TRANS64 P0, [R145+URZ+0x120], R2 ;  /* 0x00012002910085a7 */ /* 0x000f2400080010ff */
[----:B----4-:R-:W-:Y:S05]  /*cfa0*/  @!P0 BRA `(.L_x_120) ;  /* 0xfffffffc00f08947 */ /* 0x010fea000383ffff */
[----:B------:R-:W-:Y:S05]  /*cfb0*/  BRA `(.L_x_119) ;  /* 0xffffff9800e87947 */ /* 0x000fea000383ffff */
.L_x_128:
[----:B--2---:R2:W3:Y:S02]  /*cfc0*/  SYNCS.PHASECHK.TRANS64.TRYWAIT P0, [R107+URZ+0xb0], R0 ;  /* 0x0000b0006b0075a7 */ /* 0x0044e400080011ff */
[----:B---3--:R-:W-:Y:S05]  /*cfd0*/  @!P0 NANOSLEEP.SYNCS 0x989680 ;  /* 0x009896800000895d */ /* 0x008fea0003900000 */
[----:B------:R-:W3:Y:S02]  /*cfe0*/  @!P0 SYNCS.PHASECHK.TRANS64 P0, [R107+URZ+0xb0], R0 ;  /* 0x0000b0006b0085a7 */ /* 0x000ee400080010ff */
[----:B---3--:R-:W-:Y:S05]  /*cff0*/  @!P0 BRA `(.L_x_128) ;  /* 0xfffffffc00f08947 */ /* 0x008fea000383ffff */
[----:B------:R-:W-:Y:S05]  /*d000*/  BRA `(.L_x_127) ;  /* 0xffffffac00ec7947 */ /* 0x000fea000383ffff */
.L_x_136:
[----:B--2---:R2:W3:Y:S02]  /*d010*/  SYNCS.PHASECHK.TRANS64.TRYWAIT P0, [R0+URZ+0xb0], R7 ;  /* 0x0000b007000075a7 */ /* 0x0044e400080011ff */
[----:B---3--:R-:W-:Y:S05]  /*d020*/  @!P0 NANOSLEEP.SYNCS 0x989680 ;  /* 0x009896800000895d */ /* 0x008fea0003900000 */
[----:B------:R-:W3:Y:S02]  /*d030*/  @!P0 SYNCS.PHASECHK.TRANS64 P0, [R0+URZ+0xb0], R7 ;  /* 0x0000b007000085a7 */ /* 0x000ee400080010ff */
[----:B---3--:R-:W-:Y:S05]  /*d040*/  @!P0 BRA `(.L_x_136) ;  /* 0xfffffffc00f08947 */ /* 0x008fea000383ffff */
[----:B------:R-:W-:Y:S05]  /*d050*/  BRA `(.L_x_135) ;  /* 0xffffffc400407947 */ /* 0x000fea000383ffff */
.L_x_144:
[----:B--2---:R2:W3:Y:S02]  /*d060*/  SYNCS.PHASECHK.TRANS64.TRYWAIT P0, [R0+URZ+0xb0], R5 ;  /* 0x0000b005000075a7 */ /* 0x0044e400080011ff */
[----:B---3--:R-:W-:Y:S05]  /*d070*/  @!P0 NANOSLEEP.SYNCS 0x989680 ;  /* 0x009896800000895d */ /* 0x008fea0003900000 */
[----:B------:R-:W3:Y:S02]  /*d080*/  @!P0 SYNCS.PHASECHK.TRANS64 P0, [R0+URZ+0xb0], R5 ;  /* 0x0000b005000085a7 */ /* 0x000ee400080010ff */
[----:B---3--:R-:W-:Y:S05]  /*d090*/  @!P0 BRA `(.L_x_144) ;  /* 0xfffffffc00f08947 */ /* 0x008fea000383ffff */
[----:B------:R-:W-:Y:S05]  /*d0a0*/  BRA `(.L_x_143) ;  /* 0xffffffd800a07947 */ /* 0x000fea000383ffff */
        .weak           $__internal_0_$__cuda_sm10x_tcgen05_guardrail_trap_col_being_dealloced_not_returned_by_alloc
        .type           $__internal_0_$__cuda_sm10x_tcgen05_guardrail_trap_col_being_dealloced_not_returned_by_alloc,@function
        .size           $__internal_0_$__cuda_sm10x_tcgen05_guardrail_trap_col_being_dealloced_not_returned_by_alloc,($__internal_1_$__cuda_sm10x_tcgen05_guardrail_trap_phase_invalid_during_alloc - $__internal_0_$__cuda_sm10x_tcgen05_guardrail_trap_col_being_dealloced_not_returned_by_alloc)
$__internal_0_$__cuda_sm10x_tcgen05_guardrail_trap_col_being_dealloced_not_returned_by_alloc:
[----:B------:R-:W-:Y:S05]  /*d0b0*/  BPT.TRAP 0x1 ;  /* 0x000000040000795c */ /* 0x000fea0000300000 */
[----:B------:R-:W-:-:S04]  /*d0c0*/  HFMA2 R3, -RZ, RZ, 0, 0 ;  /* 0x00000000ff037431 */ /* 0x000fc800000001ff */
[----:B------:R-:W-:Y:S05]  /*d0d0*/  RET.REL.NODEC R2 `(_ZN7cutlass13device_kernelINS_4gemm6kernel13GemmUniversalIN4cute5tupleIJiiiiEEENS1_10collective13CollectiveMmaINS1_35MainloopSm100TmaUmmaWarpSpecializedILi11ELi2ELi2ENS5_IJNS4_1CILi2EEESB_NSA_ILi1EEEEEEEENS5_IJNSA_ILi256EEESF_NSA_ILi64EEEEEEaNS5_IJlSC_lEEEaSI_NS4_8TiledMMAINS4_8MMA_AtomIJNS4_21SM100_MMA_S8_2x1SM_SSIaaiLi256ELi256ELNS4_4UMMA5MajorE0ELSN_0ELNSM_8SaturateE0EEEEEENS4_6LayoutINS5_IJSC_SC_SC_EEENS5_IJNSA_ILi0EEEST_ST_EEEEENS5_IJNS4_10UnderscoreESW_SW_EEEEENS4_28SM100_TMA_2SM_LOAD_MULTICASTENS4_14ComposedLayoutINS4_7SwizzleILi2ELi4ELi3EEENS4_18smem_ptr_flag_bitsILi8EEENSR_INS5_IJNSA_ILi8EEESG_EEENS5_IJSG_SC_EEEEEEEvNS4_8identityENS4_18SM100_TMA_2SM_LOADES19_vS1A_EENS_8epilogue10collective18CollectiveEpilogueINS1D_23Sm100TmaWarpSpecializedILi4ELi2ELi64ELb0ELb0EEEJNS5_IJNSA_ILi128EEESF_SG_EEENS5_IJNSR_IS1I_SC_EENSR_ISG_SC_EEEEEaSI_aSI_NS1D_6fusion15FusionCallbacksIS1H_NS1N_17LinearCombinationIaiaiLNS_15FloatRoundStyleE2EEES1J_S1M_JEEENS4_5SM1004TMEM4LOAD26SM100_TMEM_LOAD_32dp32b64xENS4_13SM90_TMA_LOADES19_NS4_39AutoVectorizingCopyWithAssumedAlignmentILi128EEENS4_14SM90_TMA_STOREES19_S1Z_S1Z_EEEvvEEEEvNT_6ParamsE) ;  /* 0xffffff2c02c87950 */ /* 0x000fea0003c3ffff */
        .weak           $__internal_1_$__cuda_sm10x_tcgen05_guardrail_trap_phase_invalid_during_alloc
        .type           $__internal_1_$__cuda_sm10x_tcgen05_guardrail_trap_phase_invalid_during_alloc,@function
        .size           $__internal_1_$__cuda_sm10x_tcgen05_guardrail_trap_phase_invalid_during_alloc,($__internal_2_$__cuda_sm10x_tcgen05_guardrail_trap_unallocated_columns_being_dealloced - $__internal_1_$__cuda_sm10x_tcgen05_guardrail_trap_phase_invalid_during_alloc)
$__internal_1_$__cuda_sm10x_tcgen05_guardrail_trap_phase_invalid_during_alloc:
[----:B------:R-:W-:Y:S05]  /*d0e0*/  BPT.TRAP 0x1 ;  /* 0x000000040000795c */ /* 0x000fea0000300000 */
[----:B------:R-:W-:-:S04]  /*d0f0*/  MOV R5, 0x0 ;  /* 0x0000000000057802 */ /* 0x000fc80000000f00 */
[----:B------:R-:W-:Y:S05]  /*d100*/  RET.REL.NODEC R4 `(_ZN7cutlass13device_kernelINS_4gemm6kernel13GemmUniversalIN4cute5tupleIJiiiiEEENS1_10collective13CollectiveMmaINS1_35MainloopSm100TmaUmmaWarpSpecializedILi11ELi2ELi2ENS5_IJNS4_1CILi2EEESB_NSA_ILi1EEEEEEEENS5_IJNSA_ILi256EEESF_NSA_ILi64EEEEEEaNS5_IJlSC_lEEEaSI_NS4_8TiledMMAINS4_8MMA_AtomIJNS4_21SM100_MMA_S8_2x1SM_SSIaaiLi256ELi256ELNS4_4UMMA5MajorE0ELSN_0ELNSM_8SaturateE0EEEEEENS4_6LayoutINS5_IJSC_SC_SC_EEENS5_IJNSA_ILi0EEEST_ST_EEEEENS5_IJNS4_10UnderscoreESW_SW_EEEEENS4_28SM100_TMA_2SM_LOAD_MULTICASTENS4_14ComposedLayoutINS4_7SwizzleILi2ELi4ELi3EEENS4_18smem_ptr_flag_bitsILi8EEENSR_INS5_IJNSA_ILi8EEESG_EEENS5_IJSG_SC_EEEEEEEvNS4_8identityENS4_18SM100_TMA_2SM_LOADES19_vS1A_EENS_8epilogue10collective18CollectiveEpilogueINS1D_23Sm100TmaWarpSpecializedILi4ELi2ELi64ELb0ELb0EEEJNS5_IJNSA_ILi128EEESF_SG_EEENS5_IJNSR_IS1I_SC_EENSR_ISG_SC_EEEEEaSI_aSI_NS1D_6fusion15FusionCallbacksIS1H_NS1N_17LinearCombinationIaiaiLNS_15FloatRoundStyleE2EEES1J_S1M_JEEENS4_5SM1004TMEM4LOAD26SM100_TMEM_LOAD_32dp32b64xENS4_13SM90_TMA_LOADES19_NS4_39AutoVectorizingCopyWithAssumedAlignmentILi128EEENS4_14SM90_TMA_STOREES19_S1Z_S1Z_EEEvvEEEEvNT_6ParamsE) ;  /* 0xffffff2c04bc7950 */ /* 0x000fea0003c3ffff */
        .weak           $__internal_2_$__cuda_sm10x_tcgen05_guardrail_trap_unallocated_columns_being_dealloced
        .type           $__internal_2_$__cuda_sm10x_tcgen05_guardrail_trap_unallocated_columns_being_dealloced,@function
        .size           $__internal_2_$__cuda_sm10x_tcgen05_guardrail_trap_unallocated_columns_being_dealloced,(.L_x_207 - $__internal_2_$__cuda_sm10x_tcgen05_guardrail_trap_unallocated_columns_being_dealloced)
$__internal_2_$__cuda_sm10x_tcgen05_guardrail_trap_unallocated_columns_being_dealloced:
[----:B------:R-:W-:Y:S05]  /*d110*/  BPT.TRAP 0x1 ;  /* 0x000000040000795c */ /* 0x000fea0000300000 */
[----:B------:R-:W-:-:S04]  /*d120*/  HFMA2 R3, -RZ, RZ, 0, 0 ;  /* 0x00000000ff037431 */ /* 0x000fc800000001ff */
[----:B------:R-:W-:Y:S05]  /*d130*/  RET.REL.NODEC R2 `(_ZN7cutlass13device_kernelINS_4gemm6kernel13GemmUniversalIN4cute5tupleIJiiiiEEENS1_10collective13CollectiveMmaINS1_35MainloopSm100TmaUmmaWarpSpecializedILi11ELi2ELi2ENS5_IJNS4_1CILi2EEESB_NSA_ILi1EEEEEEEENS5_IJNSA_ILi256EEESF_NSA_ILi64EEEEEEaNS5_IJlSC_lEEEaSI_NS4_8TiledMMAINS4_8MMA_AtomIJNS4_21SM100_MMA_S8_2x1SM_SSIaaiLi256ELi256ELNS4_4UMMA5MajorE0ELSN_0ELNSM_8SaturateE0EEEEEENS4_6LayoutINS5_IJSC_SC_SC_EEENS5_IJNSA_ILi0EEEST_ST_EEEEENS5_IJNS4_10UnderscoreESW_SW_EEEEENS4_28SM100_TMA_2SM_LOAD_MULTICASTENS4_14ComposedLayoutINS4_7SwizzleILi2ELi4ELi3EEENS4_18smem_ptr_flag_bitsILi8EEENSR_INS5_IJNSA_ILi8EEESG_EEENS5_IJSG_SC_EEEEEEEvNS4_8identityENS4_18SM100_TMA_2SM_LOADES19_vS1A_EENS_8epilogue10collective18CollectiveEpilogueINS1D_23Sm100TmaWarpSpecializedILi4ELi2ELi64ELb0ELb0EEEJNS5_IJNSA_ILi128EEESF_SG_EEENS5_IJNSR_IS1I_SC_EENSR_ISG_SC_EEEEEaSI_aSI_NS1D_6fusion15FusionCallbacksIS1H_NS1N_17LinearCombinationIaiaiLNS_15FloatRoundStyleE2EEES1J_S1M_JEEENS4_5SM1004TMEM4LOAD26SM100_TMEM_LOAD_32dp32b64xENS4_13SM90_TMA_LOADES19_NS4_39AutoVectorizingCopyWithAssumedAlignmentILi128EEENS4_14SM90_TMA_STOREES19_S1Z_S1Z_EEEvvEEEEvNT_6ParamsE) ;  /* 0xffffff2c02b07950 */ /* 0x000fea0003c3ffff */
.L_x_206:
[----:B------:R-:W-:-:S00]  /*d140*/  BRA `(.L_x_206) ;  /* 0xfffffffc00fc7947 */ /* 0x000fc0000383ffff */
[----:B------:R-:W-:-:S00]  /*d150*/  NOP ;  /* 0x0000000000007918 */ /* 0x000fc00000000000 */
        /* <DEDUP_REMOVED lines=10> */
.L_x_207:


//--------------------- .nv.global.init           --------------------------
	.section	.nv.global.init,"aw",@progbits
.nv.global.init:
	.type		$str$27,@object
	.size		$str$27,($str$28 - $str$27)
$str$27:
        /*0000*/ 	.byte	0x28, 0x61, 0x64, 0x64, 0x72, 0x65, 0x73, 0x73, 0x20, 0x26, 0x20, 0x6d, 0x61, 0x73, 0x6b, 0x29
        /*0010*/ 	.byte	0x20, 0x3d, 0x3d, 0x20, 0x30, 0x00
	.type		$str$28,@object
	.size		$str$28,($str$26 - $str$28)
$str$28:
        /*0016*/ 	.byte	0x2f, 0x74, 0x6d, 0x70, 0x2f, 0x63, 0x75, 0x74, 0x6c, 0x61, 0x73, 0x73, 0x5f, 0x73, 0x77, 0x65
        /*0026*/ 	.byte	0x65, 0x70, 0x5f, 0x73, 0x72, 0x63, 0x2f, 0x69, 0x6e, 0x63, 0x6c, 0x75, 0x64, 0x65, 0x2f, 0x63
        /*0036*/ 	.byte	0x75, 0x74, 0x65, 0x2f, 0x70, 0x6f, 0x69, 0x6e, 0x74, 0x65, 0x72, 0x5f, 0x66, 0x6c, 0x61, 0x67
        /*0046*/ 	.byte	0x67, 0x65, 0x64, 0x2e, 0x68, 0x70, 0x70, 0x00
	.type		$str$26,@object
	.size		$str$26,($str$25 - $str$26)
$str$26:
        /*004e*/ 	.byte	0x2f, 0x74, 0x6d, 0x70, 0x2f, 0x63, 0x75, 0x74, 0x6c, 0x61, 0x73, 0x73, 0x5f, 0x73, 0x77, 0x65
        /*005e*/ 	.byte	0x65, 0x70, 0x5f, 0x73, 0x72, 0x63, 0x2f, 0x69, 0x6e, 0x63, 0x6c, 0x75, 0x64, 0x65, 0x2f, 0x63
        /*006e*/ 	.byte	0x75, 0x74, 0x65, 0x2f, 0x61, 0x74, 0x6f, 0x6d, 0x2f, 0x63, 0x6f, 0x70, 0x79, 0x5f, 0x74, 0x72
        /*007e*/ 	.byte	0x61, 0x69, 0x74, 0x73, 0x5f, 0x73, 0x6d, 0x31, 0x30, 0x30, 0x2e, 0x68, 0x70, 0x70, 0x00
	.type		$str$25,@object
	.size		$str$25,(__unnamed_1 - $str$25)
$str$25:
        /*008d*/ 	.byte	0x28, 0x28, 0x75, 0x69, 0x6e, 0x74, 0x33, 0x32, 0x5f, 0x74, 0x28, 0x74, 0x68, 0x72, 0x65, 0x61
        /*009d*/ 	.byte	0x64, 0x49, 0x64, 0x78, 0x2e, 0x78, 0x29, 0x20, 0x2f, 0x20, 0x33, 0x32, 0x29, 0x20, 0x25, 0x20
        /*00ad*/ 	.byte	0x34, 0x29, 0x20, 0x3d, 0x3d, 0x20, 0x28, 0x28, 0x28, 0x74, 0x6d, 0x65, 0x6d, 0x5f, 0x61, 0x64
        /*00bd*/ 	.byte	0x64, 0x72, 0x20, 0x3e, 0x3e, 0x20, 0x31, 0x36, 0x29, 0x20, 0x2f, 0x20, 0x33, 0x32, 0x29, 0x20
        /*00cd*/ 	.byte	0x25, 0x20, 0x34, 0x29, 0x00
	.type		__unnamed_1,@object
	.size		__unnamed_1,(__unnamed_2 - __unnamed_1)
__unnamed_1:
        /*00d2*/ 	.byte	0x61, 0x75, 0x74, 0x6f, 0x20, 0x63, 0x75, 0x74, 0x65, 0x3a, 0x3a, 0x61, 0x73, 0x5f, 0x70, 0x6f
        /* <DEDUP_REMOVED lines=24> */
        /*0262*/ 	.byte	0x5d, 0x00
	.type		__unnamed_2,@object
	.size		__unnamed_2,(__unnamed_3 - __unnamed_2)
__unnamed_2:
        /* <DEDUP_REMOVED lines=26> */
	.type		__unnamed_3,@object
	.size		__unnamed_3,(.L_3 - __unnamed_3)
__unnamed_3:
        /* <DEDUP_REMOVED lines=42> */
        /*0696*/ 	.byte	0x43, 0x3c, 0x30, 0x3e, 0x3e, 0x3e, 0x3e, 0x5d, 0x00
.L_3:


//--------------------- .nv.shared._ZN7cutlass13device_kernelINS_4gemm6kernel13GemmUniversalIN4cute5tupleIJiiiiEEENS1_10collective13CollectiveMmaINS1_35MainloopSm100TmaUmmaWarpSpecializedILi11ELi2ELi2ENS5_IJNS4_1CILi2EEESB_NSA_ILi1EEEEEEEENS5_IJNSA_ILi256EEESF_NSA_ILi64EEEEEEaNS5_IJlSC_lEEEaSI_NS4_8TiledMMAINS4_8MMA_AtomIJNS4_21SM100_MMA_S8_2x1SM_SSIaaiLi256ELi256ELNS4_4UMMA5MajorE0ELSN_0ELNSM_8SaturateE0EEEEEENS4_6LayoutINS5_IJSC_SC_SC_EEENS5_IJNSA_ILi0EEEST_ST_EEEEENS5_IJNS4_10UnderscoreESW_SW_EEEEENS4_28SM100_TMA_2SM_LOAD_MULTICASTENS4_14ComposedLayoutINS4_7SwizzleILi2ELi4ELi3EEENS4_18smem_ptr_flag_bitsILi8EEENSR_INS5_IJNSA_ILi8EEESG_EEENS5_IJSG_SC_EEEEEEEvNS4_8identityENS4_18SM100_TMA_2SM_LOADES19_vS1A_EENS_8epilogue10collective18CollectiveEpilogueINS1D_23Sm100TmaWarpSpecializedILi4ELi2ELi64ELb0ELb0EEEJNS5_IJNSA_ILi128EEESF_SG_EEENS5_IJNSR_IS1I_SC_EENSR_ISG_SC_EEEEEaSI_aSI_NS1D_6fusion15FusionCallbacksIS1H_NS1N_17LinearCombinationIaiaiLNS_15FloatRoundStyleE2EEES1J_S1M_JEEENS4_5SM1004TMEM4LOAD26SM100_TMEM_LOAD_32dp32b64xENS4_13SM90_TMA_LOADES19_NS4_39AutoVectorizingCopyWithAssumedAlignmentILi128EEENS4_14SM90_TMA_STOREES19_S1Z_S1Z_EEEvvEEEEvNT_6ParamsE --------------------------
	.section	.nv.shared._ZN7cutlass13device_kernelINS_4gemm6kernel13GemmUniversalIN4cute5tupleIJiiiiEEENS1_10collective13CollectiveMmaINS1_35MainloopSm100TmaUmmaWarpSpecializedILi11ELi2ELi2ENS5_IJNS4_1CILi2EEESB_NSA_ILi1EEEEEEEENS5_IJNSA_ILi256EEESF_NSA_ILi64EEEEEEaNS5_IJlSC_lEEEaSI_NS4_8TiledMMAINS4_8MMA_AtomIJNS4_21SM100_MMA_S8_2x1SM_SSIaaiLi256ELi256ELNS4_4UMMA5MajorE0ELSN_0ELNSM_8SaturateE0EEEEEENS4_6LayoutINS5_IJSC_SC_SC_EEENS5_IJNSA_ILi0EEEST_ST_EEEEENS5_IJNS4_10UnderscoreESW_SW_EEEEENS4_28SM100_TMA_2SM_LOAD_MULTICASTENS4_14ComposedLayoutINS4_7SwizzleILi2ELi4ELi3EEENS4_18smem_ptr_flag_bitsILi8EEENSR_INS5_IJNSA_ILi8EEESG_EEENS5_IJSG_SC_EEEEEEEvNS4_8identityENS4_18SM100_TMA_2SM_LOADES19_vS1A_EENS_8epilogue10collective18CollectiveEpilogueINS1D_23Sm100TmaWarpSpecializedILi4ELi2ELi64ELb0ELb0EEEJNS5_IJNSA_ILi128EEESF_SG_EEENS5_IJNSR_IS1I_SC_EENSR_ISG_SC_EEEEEaSI_aSI_NS1D_6fusion15FusionCallbacksIS1H_NS1N_17LinearCombinationIaiaiLNS_15FloatRoundStyleE2EEES1J_S1M_JEEENS4_5SM1004TMEM4LOAD26SM100_TMEM_LOAD_32dp32b64xENS4_13SM90_TMA_LOADES19_NS4_39AutoVectorizingCopyWithAssumedAlignmentILi128EEENS4_14SM90_TMA_STOREES19_S1Z_S1Z_EEEvvEEEEvNT_6ParamsE,"aw",@nobits
	.sectionflags	@""
	.align	16
	.zero		1024


//--------------------- .nv.shared.reserved.0     --------------------------
	.section	.nv.shared.reserved.0,"aw",@nobits
	.weak		__nv_reservedSMEM_offset_0_alias
	.size		__nv_reservedSMEM_offset_0_alias, 0, 64
	.other		__nv_reservedSMEM_offset_0_alias,@"STO_CUDA_RESERVED_SHARED STV_DEFAULT"
__nv_reservedSMEM_offset_0_alias:
	.zero		0
.nv.shared.reserved.0:
	.zero		64
	.weak		__nv_reservedSMEM_tcgen05_partition
	.type		__nv_reservedSMEM_tcgen05_partition,@object
	.size		__nv_reservedSMEM_tcgen05_partition,(.L_0 - __nv_reservedSMEM_tcgen05_partition)
__nv_reservedSMEM_tcgen05_partition:
	.zero		32
.L_0:


//--------------------- .nv.global                --------------------------
	.section	.nv.global,"aw",@nobits
.nv.global:
	.type		_ZN39_INTERNAL_9123588f_4_k_cu_1af52790_92614cute1_E,@object
	.size		_ZN39_INTERNAL_9123588f_4_k_cu_1af52790_92614cute1_E,(_ZN39_INTERNAL_9123588f_4_k_cu_1af52790_92614cuda3std3__45__cpo6cbeginE - _ZN39_INTERNAL_9123588f_4_k_cu_1af52790_92614cute1_E)
_ZN39_INTERNAL_9123588f_4_k_cu_1af52790_92614cute1_E:
	.zero		1
	.type		_ZN39_INTERNAL_9123588f_4_k_cu_1af52790_92614cuda3std3__45__cpo6cbeginE,@object
	.size		_ZN39_INTERNAL_9123588f_4_k_cu_1af52790_92614cuda3std3__45__cpo6cbeginE,(_ZN39_INTERNAL_9123588f_4_k_cu_1af52790_92614cuda3std3__48in_placeE - _ZN39_INTERNAL_9123588f_4_k_cu_1af52790_92614cuda3std3__45__cpo6cbeginE)
_ZN39_INTERNAL_9123588f_4_k_cu_1af52790_92614cuda3std3__45__cpo6cbeginE:
	.zero		1
	.type		_ZN39_INTERNAL_9123588f_4_k_cu_1af52790_92614cuda3std3__48in_placeE,@object
	.size		_ZN39_INTERNAL_9123588f_4_k_cu_1af52790_92614cuda3std3__48in_placeE,(_ZN39_INTERNAL_9123588f_4_k_cu_1af52790_92614cuda3std6ranges3__45__cpo9iter_moveE - _ZN39_INTERNAL_9123588f_4_k_cu_1af52790_92614cuda3std3__48in_placeE)
_ZN39_INTERNAL_9123588f_4_k_cu_1af52790_92614cuda3std3__48in_placeE:
	.zero		1
	.type		_ZN39_INTERNAL_9123588f_4_k_cu_1af52790_92614cuda3std6ranges3__45__cpo9iter_moveE,@object
	.size		_ZN39_INTERNAL_9123588f_4_k_cu_1af52790_92614cuda3std6ranges3__45__cpo9iter_moveE,(_ZN39_INTERNAL_9123588f_4_k_cu_1af52790_92614cuda3std3__45__cpo5beginE - _ZN39_INTERNAL_9123588f_4_k_cu_1af52790_92614cuda3std6ranges3__45__cpo9iter_moveE)
_ZN39_INTERNAL_9123588f_4_k_cu_1af52790_92614cuda3std6ranges3__45__cpo9iter_moveE:
	.zero		1
	.type		_ZN39_INTERNAL_9123588f_4_k_cu_1af52790_92614cuda3std3__45__cpo5beginE,@object
	.size		_ZN39_INTERNAL_9123588f_4_k_cu_1af52790_92614cuda3std3__45__cpo5beginE,(_ZN39_INTERNAL_9123588f_4_k_cu_1af52790_92614cuda3std3__441_GLOBAL__N__9123588f_4_k_cu_1af52790_92616ignoreE - _ZN39_INTERNAL_9123588f_4_k_cu_1af52790_92614cuda3std3__45__cpo5beginE)
_ZN39_INTERNAL_9123588f_4_k_cu_1af52790_92614cuda3std3__45__cpo5beginE:
	.zero		1
	.type		_ZN39_INTERNAL_9123588f_4_k_cu_1af52790_92614cuda3std3__441_GLOBAL__N__9123588f_4_k_cu_1af52790_92616ignoreE,@object
	.size		_ZN39_INTERNAL_9123588f_4_k_cu_1af52790_92614cuda3std3__441_GLOBAL__N__9123588f_4_k_cu_1af52790_92616ignoreE,(_ZN39_INTERNAL_9123588f_4_k_cu_1af52790_92614cute7productE - _ZN39_INTERNAL_9123588f_4_k_cu_1af52790_92614cuda3std3__441_GLOBAL__N__9123588f_4_k_cu_1af52790_92616ignoreE)
_ZN39_INTERNAL_9123588f_4_k_cu_1af52790_92614cuda3std3__441_GLOBAL__N__9123588f_4_k_cu_1af52790_92616ignoreE:
	.zero		1
	.type		_ZN39_INTERNAL_9123588f_4_k_cu_1af52790_92614cute7productE,@object
	.size		_ZN39_INTERNAL_9123588f_4_k_cu_1af52790_92614cute7productE,(_ZN39_INTERNAL_9123588f_4_k_cu_1af52790_92614cuda3std3__45__cpo3endE - _ZN39_INTERNAL_9123588f_4_k_cu_1af52790_92614cute7productE)
_ZN39_INTERNAL_9123588f_4_k_cu_1af52790_92614cute7productE:
	.zero		1
	.type		_ZN39_INTERNAL_9123588f_4_k_cu_1af52790_92614cuda3std3__45__cpo3endE,@object
	.size		_ZN39_INTERNAL_9123588f_4_k_cu_1af52790_92614cuda3std3__45__cpo3endE,(_ZN39_INTERNAL_9123588f_4_k_cu_1af52790_92614cuda3std3__419piecewise_constructE - _ZN39_INTERNAL_9123588f_4_k_cu_1af52790_92614cuda3std3__45__cpo3endE)
_ZN39_INTERNAL_9123588f_4_k_cu_1af52790_92614cuda3std3__45__cpo3endE:
	.zero		1
	.type		_ZN39_INTERNAL_9123588f_4_k_cu_1af52790_92614cuda3std3__419piecewise_constructE,@object
	.size		_ZN39_INTERNAL_9123588f_4_k_cu_1af52790_92614cuda3std3__419piecewise_constructE,(_ZN39_INTERNAL_9123588f_4_k_cu_1af52790_92614cuda3std3__45__cpo4cendE - _ZN39_INTERNAL_9123588f_4_k_cu_1af52790_92614cuda3std3__419piecewise_constructE)
_ZN39_INTERNAL_9123588f_4_k_cu_1af52790_92614cuda3std3__419piecewise_constructE:
	.zero		1
	.type		_ZN39_INTERNAL_9123588f_4_k_cu_1af52790_92614cuda3std3__45__cpo4cendE,@object
	.size		_ZN39_INTERNAL_9123588f_4_k_cu_1af52790_92614cuda3std3__45__cpo4cendE,(_ZN39_INTERNAL_9123588f_4_k_cu_1af52790_92614cuda3std6ranges3__45__cpo4swapE - _ZN39_INTERNAL_9123588f_4_k_cu_1af52790_92614cuda3std3__45__cpo4cendE)
_ZN39_INTERNAL_9123588f_4_k_cu_1af52790_92614cuda3std3__45__cpo4cendE:
	.zero		1
	.type		_ZN39_INTERNAL_9123588f_4_k_cu_1af52790_92614cuda3std6ranges3__45__cpo4swapE,@object
	.size		_ZN39_INTERNAL_9123588f_4_k_cu_1af52790_92614cuda3std6ranges3__45__cpo4swapE,(.L_11 - _ZN39_INTERNAL_9123588f_4_k_cu_1af52790_92614cuda3std6ranges3__45__cpo4swapE)
_ZN39_INTERNAL_9123588f_4_k_cu_1af52790_92614cuda3std6ranges3__45__cpo4swapE:
	.zero		1
.L_11:


//--------------------- .nv.constant0._ZN7cutlass13device_kernelINS_4gemm6kernel13GemmUniversalIN4cute5tupleIJiiiiEEENS1_10collective13CollectiveMmaINS1_35MainloopSm100TmaUmmaWarpSpecializedILi11ELi2ELi2ENS5_IJNS4_1CILi2EEESB_NSA_ILi1EEEEEEEENS5_IJNSA_ILi256EEESF_NSA_ILi64EEEEEEaNS5_IJlSC_lEEEaSI_NS4_8TiledMMAINS4_8MMA_AtomIJNS4_21SM100_MMA_S8_2x1SM_SSIaaiLi256ELi256ELNS4_4UMMA5MajorE0ELSN_0ELNSM_8SaturateE0EEEEEENS4_6LayoutINS5_IJSC_SC_SC_EEENS5_IJNSA_ILi0EEEST_ST_EEEEENS5_IJNS4_10UnderscoreESW_SW_EEEEENS4_28SM100_TMA_2SM_LOAD_MULTICASTENS4_14ComposedLayoutINS4_7SwizzleILi2ELi4ELi3EEENS4_18smem_ptr_flag_bitsILi8EEENSR_INS5_IJNSA_ILi8EEESG_EEENS5_IJSG_SC_EEEEEEEvNS4_8identityENS4_18SM100_TMA_2SM_LOADES19_vS1A_EENS_8epilogue10collective18CollectiveEpilogueINS1D_23Sm100TmaWarpSpecializedILi4ELi2ELi64ELb0ELb0EEEJNS5_IJNSA_ILi128EEESF_SG_EEENS5_IJNSR_IS1I_SC_EENSR_ISG_SC_EEEEEaSI_aSI_NS1D_6fusion15FusionCallbacksIS1H_NS1N_17LinearCombinationIaiaiLNS_15FloatRoundStyleE2EEES1J_S1M_JEEENS4_5SM1004TMEM4LOAD26SM100_TMEM_LOAD_32dp32b64xENS4_13SM90_TMA_LOADES19_NS4_39AutoVectorizingCopyWithAssumedAlignmentILi128EEENS4_14SM90_TMA_STOREES19_S1Z_S1Z_EEEvvEEEEvNT_6ParamsE --------------------------
	.section	.nv.constant0._ZN7cutlass13device_kernelINS_4gemm6kernel13GemmUniversalIN4cute5tupleIJiiiiEEENS1_10collective13CollectiveMmaINS1_35MainloopSm100TmaUmmaWarpSpecializedILi11ELi2ELi2ENS5_IJNS4_1CILi2EEESB_NSA_ILi1EEEEEEEENS5_IJNSA_ILi256EEESF_NSA_ILi64EEEEEEaNS5_IJlSC_lEEEaSI_NS4_8TiledMMAINS4_8MMA_AtomIJNS4_21SM100_MMA_S8_2x1SM_SSIaaiLi256ELi256ELNS4_4UMMA5MajorE0ELSN_0ELNSM_8SaturateE0EEEEEENS4_6LayoutINS5_IJSC_SC_SC_EEENS5_IJNSA_ILi0EEEST_ST_EEEEENS5_IJNS4_10UnderscoreESW_SW_EEEEENS4_28SM100_TMA_2SM_LOAD_MULTICASTENS4_14ComposedLayoutINS4_7SwizzleILi2ELi4ELi3EEENS4_18smem_ptr_flag_bitsILi8EEENSR_INS5_IJNSA_ILi8EEESG_EEENS5_IJSG_SC_EEEEEEEvNS4_8identityENS4_18SM100_TMA_2SM_LOADES19_vS1A_EENS_8epilogue10collective18CollectiveEpilogueINS1D_23Sm100TmaWarpSpecializedILi4ELi2ELi64ELb0ELb0EEEJNS5_IJNSA_ILi128EEESF_SG_EEENS5_IJNSR_IS1I_SC_EENSR_ISG_SC_EEEEEaSI_aSI_NS1D_6fusion15FusionCallbacksIS1H_NS1N_17LinearCombinationIaiaiLNS_15FloatRoundStyleE2EEES1J_S1M_JEEENS4_5SM1004TMEM4LOAD26SM100_TMEM_LOAD_32dp32b64xENS4_13SM90_TMA_LOADES19_NS4_39AutoVectorizingCopyWithAssumedAlignmentILi128EEENS4_14SM90_TMA_STOREES19_S1Z_S1Z_EEEvvEEEEvNT_6ParamsE,"a",@progbits
	.sectionflags	@""
	.align	4
.nv.constant0._ZN7cutlass13device_kernelINS_4gemm6kernel13GemmUniversalIN4cute5tupleIJiiiiEEENS1_10collective13CollectiveMmaINS1_35MainloopSm100TmaUmmaWarpSpecializedILi11ELi2ELi2ENS5_IJNS4_1CILi2EEESB_NSA_ILi1EEEEEEEENS5_IJNSA_ILi256EEESF_NSA_ILi64EEEEEEaNS5_IJlSC_lEEEaSI_NS4_8TiledMMAINS4_8MMA_AtomIJNS4_21SM100_MMA_S8_2x1SM_SSIaaiLi256ELi256ELNS4_4UMMA5MajorE0ELSN_0ELNSM_8SaturateE0EEEEEENS4_6LayoutINS5_IJSC_SC_SC_EEENS5_IJNSA_ILi0EEEST_ST_EEEEENS5_IJNS4_10UnderscoreESW_SW_EEEEENS4_28SM100_TMA_2SM_LOAD_MULTICASTENS4_14ComposedLayoutINS4_7SwizzleILi2ELi4ELi3EEENS4_18smem_ptr_flag_bitsILi8EEENSR_INS5_IJNSA_ILi8EEESG_EEENS5_IJSG_SC_EEEEEEEvNS4_8identityENS4_18SM100_TMA_2SM_LOADES19_vS1A_EENS_8epilogue10collective18CollectiveEpilogueINS1D_23Sm100TmaWarpSpecializedILi4ELi2ELi64ELb0ELb0EEEJNS5_IJNSA_ILi128EEESF_SG_EEENS5_IJNSR_IS1I_SC_EENSR_ISG_SC_EEEEEaSI_aSI_NS1D_6fusion15FusionCallbacksIS1H_NS1N_17LinearCombinationIaiaiLNS_15FloatRoundStyleE2EEES1J_S1M_JEEENS4_5SM1004TMEM4LOAD26SM100_TMEM_LOAD_32dp32b64xENS4_13SM90_TMA_LOADES19_NS4_39AutoVectorizingCopyWithAssumedAlignmentILi128EEENS4_14SM90_TMA_STOREES19_S1Z_S1Z_EEEvvEEEEvNT_6ParamsE:
	.zero		2944


//--------------------- SYMBOLS --------------------------

	.type		.nv.reservedSmem.offset0,@object
	.size		.nv.reservedSmem.offset0,0x4
	.type		.nv.reservedSmem.cap,@object
	.size		.nv.reservedSmem.cap,0x4
	.type		__assertfail,@function
